	.target	sm_100a

	.elftype	@"ET_EXEC"


//--------------------- .note.nv.tkinfo           --------------------------
	.section	.note.nv.tkinfo,"",@"SHT_NOTE"
	.sectionflags	@"SHF_NOTE_NV_TKINFO"
	.tkinfo
        /*0018*/ 	.word	0x00000002
        /*0030*/ 	.string	""
        /*0030*/ 	.string	"ptxas"
        /*0030*/ 	.string	"Cuda compilation tools, release 13.0, V13.0.88"
        /*0030*/ 	.string	"Build cuda_13.0.r13.0/compiler.36424714_0"
        /*0030*/ 	.string	"-arch sm_100a -m 64 "



//--------------------- .note.nv.cuinfo           --------------------------
	.section	.note.nv.cuinfo,"",@"SHT_NOTE"
	.sectionflags	@"SHF_NOTE_NV_CUINFO"
        /*0018*/ 	.short	0x0002
        /*001a*/ 	.short	0x0064
        /*001c*/ 	.short	0x0082
	.zero		2


//--------------------- .nv.info                  --------------------------
	.section	.nv.info,"",@"SHT_CUDA_INFO"
	.align	4


	//----- nvinfo : EIATTR_REGCOUNT
	.align		4
        /*0000*/ 	.byte	0x04, 0x2f
        /*0002*/ 	.short	(.L_19 - .L_18)
	.align		4
.L_18:
        /*0004*/ 	.word	index@(_ZN7cutlass13device_kernelINS_4conv6kernel13ConvUniversalINS1_16ConvProblemShapeILNS1_8OperatorE2ELi3EEENS1_10collective14CollectiveConvINS1_47MainloopSm100TmaUmmaWarpSpecializedImplicitGemmILS5_2ELi6ELi3ELi1ELi2EN4cute5tupleIJNSA_1CILi1EEESD_SD_EEEEENSB_IJNSC_ILi128EEENSB_IJSG_EEENSB_IJNSC_ILi32EEEEEEEEENS_10tfloat32_tESL_NSA_8TiledMMAINSA_8MMA_AtomIJNSA_17SM100_MMA_TF32_SSISL_SL_fLi128ELi128ELNSA_4UMMA5MajorE1ELSQ_1ELNSP_7ScaleInE0ELSR_0EEEEEENSA_6LayoutISE_NSB_IJNSC_ILi0EEESV_SV_EEEEENSB_IJNSA_10UnderscoreESY_SY_EEEEENS7_6detail27Sm100ImplicitGemmTileTraitsINSA_13SM90_TMA_LOADENSA_14ComposedLayoutINSA_7SwizzleILi2ELi5ELi2EEENSA_18smem_ptr_flag_bitsILi32EEENSU_INSB_IJSI_NSC_ILi4EEEEEENSB_IJSD_SI_EEEEEEEvEENS12_INSA_20SM90_TMA_LOAD_IM2COLES1D_vEEEENS_8epilogue10collective18CollectiveEpilogueINS1I_23Sm100TmaWarpSpecializedILi4ELi2ELi16ELb1ELb0EEEJSK_NSB_IJNSU_ISG_SD_EENSU_INSC_ILi16EEESD_EEEEESL_NSB_IJlNSB_IJSD_lllEEESV_EEESL_S1S_NS1I_6fusion15FusionCallbacksIS1M_NS1T_17LinearCombinationISL_fSL_fLNS_15FloatRoundStyleE2EEESK_S1Q_JEEENSA_5SM1004TMEM4LOAD26SM100_TMEM_LOAD_32dp32b16xES13_NS14_INS15_ILi2ELi4ELi3EEES18_NSU_INSB_IJNSC_ILi8EEES1O_EEENSB_IJS1O_SD_EEEEEEENSA_39AutoVectorizingCopyWithAssumedAlignmentILi128EEENSA_14SM90_TMA_STOREES28_S2A_S2A_EEEvvEEEEvNT_6ParamsE)
        /*0008*/ 	.word	0x00000060


	//----- nvinfo : EIATTR_FRAME_SIZE
	.align		4
.L_19:
        /*000c*/ 	.byte	0x04, 0x11
        /*000e*/ 	.short	(.L_21 - .L_20)
	.align		4
.L_20:
        /*0010*/ 	.word	index@($__internal_2_$__cuda_sm10x_tcgen05_guardrail_trap_unallocated_columns_being_dealloced)
        /*0014*/ 	.word	0x00000008


	//----- nvinfo : EIATTR_FRAME_SIZE
	.align		4
.L_21:
        /*0018*/ 	.byte	0x04, 0x11
        /*001a*/ 	.short	(.L_23 - .L_22)
	.align		4
.L_22:
        /*001c*/ 	.word	index@($__internal_1_$__cuda_sm10x_tcgen05_guardrail_trap_phase_invalid_during_alloc)
        /*0020*/ 	.word	0x00000008


	//----- nvinfo : EIATTR_FRAME_SIZE
	.align		4
.L_23:
        /*0024*/ 	.byte	0x04, 0x11
        /*0026*/ 	.short	(.L_25 - .L_24)
	.align		4
.L_24:
        /*0028*/ 	.word	index@($__internal_0_$__cuda_sm10x_tcgen05_guardrail_trap_col_being_dealloced_not_returned_by_alloc)
        /*002c*/ 	.word	0x00000008


	//----- nvinfo : EIATTR_FRAME_SIZE
	.align		4
.L_25:
        /*0030*/ 	.byte	0x04, 0x11
        /*0032*/ 	.short	(.L_27 - .L_26)
	.align		4
.L_26:
        /*0034*/ 	.word	index@(_ZN7cutlass13device_kernelINS_4conv6kernel13ConvUniversalINS1_16ConvProblemShapeILNS1_8OperatorE2ELi3EEENS1_10collective14CollectiveConvINS1_47MainloopSm100TmaUmmaWarpSpecializedImplicitGemmILS5_2ELi6ELi3ELi1ELi2EN4cute5tupleIJNSA_1CILi1EEESD_SD_EEEEENSB_IJNSC_ILi128EEENSB_IJSG_EEENSB_IJNSC_ILi32EEEEEEEEENS_10tfloat32_tESL_NSA_8TiledMMAINSA_8MMA_AtomIJNSA_17SM100_MMA_TF32_SSISL_SL_fLi128ELi128ELNSA_4UMMA5MajorE1ELSQ_1ELNSP_7ScaleInE0ELSR_0EEEEEENSA_6LayoutISE_NSB_IJNSC_ILi0EEESV_SV_EEEEENSB_IJNSA_10UnderscoreESY_SY_EEEEENS7_6detail27Sm100ImplicitGemmTileTraitsINSA_13SM90_TMA_LOADENSA_14ComposedLayoutINSA_7SwizzleILi2ELi5ELi2EEENSA_18smem_ptr_flag_bitsILi32EEENSU_INSB_IJSI_NSC_ILi4EEEEEENSB_IJSD_SI_EEEEEEEvEENS12_INSA_20SM90_TMA_LOAD_IM2COLES1D_vEEEENS_8epilogue10collective18CollectiveEpilogueINS1I_23Sm100TmaWarpSpecializedILi4ELi2ELi16ELb1ELb0EEEJSK_NSB_IJNSU_ISG_SD_EENSU_INSC_ILi16EEESD_EEEEESL_NSB_IJlNSB_IJSD_lllEEESV_EEESL_S1S_NS1I_6fusion15FusionCallbacksIS1M_NS1T_17LinearCombinationISL_fSL_fLNS_15FloatRoundStyleE2EEESK_S1Q_JEEENSA_5SM1004TMEM4LOAD26SM100_TMEM_LOAD_32dp32b16xES13_NS14_INS15_ILi2ELi4ELi3EEES18_NSU_INSB_IJNSC_ILi8EEES1O_EEENSB_IJS1O_SD_EEEEEEENSA_39AutoVectorizingCopyWithAssumedAlignmentILi128EEENSA_14SM90_TMA_STOREES28_S2A_S2A_EEEvvEEEEvNT_6ParamsE)
        /*0038*/ 	.word	0x00000008


	//----- nvinfo : EIATTR_MIN_STACK_SIZE
	.align		4
.L_27:
        /*003c*/ 	.byte	0x04, 0x12
        /*003e*/ 	.short	(.L_29 - .L_28)
	.align		4
.L_28:
        /*0040*/ 	.word	index@(_ZN7cutlass13device_kernelINS_4conv6kernel13ConvUniversalINS1_16ConvProblemShapeILNS1_8OperatorE2ELi3EEENS1_10collective14CollectiveConvINS1_47MainloopSm100TmaUmmaWarpSpecializedImplicitGemmILS5_2ELi6ELi3ELi1ELi2EN4cute5tupleIJNSA_1CILi1EEESD_SD_EEEEENSB_IJNSC_ILi128EEENSB_IJSG_EEENSB_IJNSC_ILi32EEEEEEEEENS_10tfloat32_tESL_NSA_8TiledMMAINSA_8MMA_AtomIJNSA_17SM100_MMA_TF32_SSISL_SL_fLi128ELi128ELNSA_4UMMA5MajorE1ELSQ_1ELNSP_7ScaleInE0ELSR_0EEEEEENSA_6LayoutISE_NSB_IJNSC_ILi0EEESV_SV_EEEEENSB_IJNSA_10UnderscoreESY_SY_EEEEENS7_6detail27Sm100ImplicitGemmTileTraitsINSA_13SM90_TMA_LOADENSA_14ComposedLayoutINSA_7SwizzleILi2ELi5ELi2EEENSA_18smem_ptr_flag_bitsILi32EEENSU_INSB_IJSI_NSC_ILi4EEEEEENSB_IJSD_SI_EEEEEEEvEENS12_INSA_20SM90_TMA_LOAD_IM2COLES1D_vEEEENS_8epilogue10collective18CollectiveEpilogueINS1I_23Sm100TmaWarpSpecializedILi4ELi2ELi16ELb1ELb0EEEJSK_NSB_IJNSU_ISG_SD_EENSU_INSC_ILi16EEESD_EEEEESL_NSB_IJlNSB_IJSD_lllEEESV_EEESL_S1S_NS1I_6fusion15FusionCallbacksIS1M_NS1T_17LinearCombinationISL_fSL_fLNS_15FloatRoundStyleE2EEESK_S1Q_JEEENSA_5SM1004TMEM4LOAD26SM100_TMEM_LOAD_32dp32b16xES13_NS14_INS15_ILi2ELi4ELi3EEES18_NSU_INSB_IJNSC_ILi8EEES1O_EEENSB_IJS1O_SD_EEEEEEENSA_39AutoVectorizingCopyWithAssumedAlignmentILi128EEENSA_14SM90_TMA_STOREES28_S2A_S2A_EEEvvEEEEvNT_6ParamsE)
        /*0044*/ 	.word	0x00000008
.L_29:


//--------------------- .nv.compat                --------------------------
	.section	.nv.compat,"",@"SHT_CUDA_COMPAT_INFO"
	.align	4
        /*0000*/ 	.byte	0x02, 0x09, 0x01, 0x00, 0x02, 0x02, 0x02, 0x00, 0x02, 0x05, 0x05, 0x00, 0x03, 0x07, 0x01, 0x01
        /*0010*/ 	.byte	0x02, 0x03, 0x01, 0x00, 0x02, 0x06, 0x01, 0x00, 0x04, 0x0b, 0x08, 0x00, 0x09, 0x00, 0x00, 0x00
        /*0020*/ 	.byte	0x00, 0x00, 0x00, 0x00


//--------------------- .nv.info._ZN7cutlass13device_kernelINS_4conv6kernel13ConvUniversalINS1_16ConvProblemShapeILNS1_8OperatorE2ELi3EEENS1_10collective14CollectiveConvINS1_47MainloopSm100TmaUmmaWarpSpecializedImplicitGemmILS5_2ELi6ELi3ELi1ELi2EN4cute5tupleIJNSA_1CILi1EEESD_SD_EEEEENSB_IJNSC_ILi128EEENSB_IJSG_EEENSB_IJNSC_ILi32EEEEEEEEENS_10tfloat32_tESL_NSA_8TiledMMAINSA_8MMA_AtomIJNSA_17SM100_MMA_TF32_SSISL_SL_fLi128ELi128ELNSA_4UMMA5MajorE1ELSQ_1ELNSP_7ScaleInE0ELSR_0EEEEEENSA_6LayoutISE_NSB_IJNSC_ILi0EEESV_SV_EEEEENSB_IJNSA_10UnderscoreESY_SY_EEEEENS7_6detail27Sm100ImplicitGemmTileTraitsINSA_13SM90_TMA_LOADENSA_14ComposedLayoutINSA_7SwizzleILi2ELi5ELi2EEENSA_18smem_ptr_flag_bitsILi32EEENSU_INSB_IJSI_NSC_ILi4EEEEEENSB_IJSD_SI_EEEEEEEvEENS12_INSA_20SM90_TMA_LOAD_IM2COLES1D_vEEEENS_8epilogue10collective18CollectiveEpilogueINS1I_23Sm100TmaWarpSpecializedILi4ELi2ELi16ELb1ELb0EEEJSK_NSB_IJNSU_ISG_SD_EENSU_INSC_ILi16EEESD_EEEEESL_NSB_IJlNSB_IJSD_lllEEESV_EEESL_S1S_NS1I_6fusion15FusionCallbacksIS1M_NS1T_17LinearCombinationISL_fSL_fLNS_15FloatRoundStyleE2EEESK_S1Q_JEEENSA_5SM1004TMEM4LOAD26SM100_TMEM_LOAD_32dp32b16xES13_NS14_INS15_ILi2ELi4ELi3EEES18_NSU_INSB_IJNSC_ILi8EEES1O_EEENSB_IJS1O_SD_EEEEEEENSA_39AutoVectorizingCopyWithAssumedAlignmentILi128EEENSA_14SM90_TMA_STOREES28_S2A_S2A_EEEvvEEEEvNT_6ParamsE --------------------------
	.section	.nv.info._ZN7cutlass13device_kernelINS_4conv6kernel13ConvUniversalINS1_16ConvProblemShapeILNS1_8OperatorE2ELi3EEENS1_10collective14CollectiveConvINS1_47MainloopSm100TmaUmmaWarpSpecializedImplicitGemmILS5_2ELi6ELi3ELi1ELi2EN4cute5tupleIJNSA_1CILi1EEESD_SD_EEEEENSB_IJNSC_ILi128EEENSB_IJSG_EEENSB_IJNSC_ILi32EEEEEEEEENS_10tfloat32_tESL_NSA_8TiledMMAINSA_8MMA_AtomIJNSA_17SM100_MMA_TF32_SSISL_SL_fLi128ELi128ELNSA_4UMMA5MajorE1ELSQ_1ELNSP_7ScaleInE0ELSR_0EEEEEENSA_6LayoutISE_NSB_IJNSC_ILi0EEESV_SV_EEEEENSB_IJNSA_10UnderscoreESY_SY_EEEEENS7_6detail27Sm100ImplicitGemmTileTraitsINSA_13SM90_TMA_LOADENSA_14ComposedLayoutINSA_7SwizzleILi2ELi5ELi2EEENSA_18smem_ptr_flag_bitsILi32EEENSU_INSB_IJSI_NSC_ILi4EEEEEENSB_IJSD_SI_EEEEEEEvEENS12_INSA_20SM90_TMA_LOAD_IM2COLES1D_vEEEENS_8epilogue10collective18CollectiveEpilogueINS1I_23Sm100TmaWarpSpecializedILi4ELi2ELi16ELb1ELb0EEEJSK_NSB_IJNSU_ISG_SD_EENSU_INSC_ILi16EEESD_EEEEESL_NSB_IJlNSB_IJSD_lllEEESV_EEESL_S1S_NS1I_6fusion15FusionCallbacksIS1M_NS1T_17LinearCombinationISL_fSL_fLNS_15FloatRoundStyleE2EEESK_S1Q_JEEENSA_5SM1004TMEM4LOAD26SM100_TMEM_LOAD_32dp32b16xES13_NS14_INS15_ILi2ELi4ELi3EEES18_NSU_INSB_IJNSC_ILi8EEES1O_EEENSB_IJS1O_SD_EEEEEEENSA_39AutoVectorizingCopyWithAssumedAlignmentILi128EEENSA_14SM90_TMA_STOREES28_S2A_S2A_EEEvvEEEEvNT_6ParamsE,"",@"SHT_CUDA_INFO"
	.sectionflags	@""
	.align	4


	//----- nvinfo : EIATTR_CUDA_API_VERSION
	.align		4
        /*0000*/ 	.byte	0x04, 0x37
        /*0002*/ 	.short	(.L_31 - .L_30)
.L_30:
        /*0004*/ 	.word	0x00000082


	//----- nvinfo : EIATTR_KPARAM_INFO
	.align		4
.L_31:
        /*0008*/ 	.byte	0x04, 0x17
        /*000a*/ 	.short	(.L_33 - .L_32)
.L_32:
        /*000c*/ 	.word	0x00000000
        /*0010*/ 	.short	0x0000
        /*0012*/ 	.short	0x0000
        /*0014*/ 	.byte	0x00, 0xf0, 0x01, 0x24


	//----- nvinfo : EIATTR_AT_ENTRY_FRAGMENTS
	.align		4
.L_33:
        /*0018*/ 	.byte	0x04, 0x4f
        /*001a*/ 	.short	(.L_35 - .L_34)


	//   ....[0]....
.L_34:
        /*001c*/ 	.word	0x00000006


	//----- nvinfo : EIATTR_RESERVED_SMEM_USED
	.align		4
.L_35:
        /*0020*/ 	.byte	0x01, 0x41
	.zero		2


	//----- nvinfo : EIATTR_SPARSE_MMA_MASK
	.align		4
        /*0024*/ 	.byte	0x03, 0x50
        /*0026*/ 	.short	0x0000


	//----- nvinfo : EIATTR_TCGEN05_1CTA_USED
	.align		4
        /*0028*/ 	.byte	0x01, 0x51
	.zero		2


	//----- nvinfo : EIATTR_MAXREG_COUNT
	.align		4
        /*002c*/ 	.byte	0x03, 0x1b
        /*002e*/ 	.short	0x00ff


	//----- nvinfo : EIATTR_NUM_BARRIERS
	.align		4
        /*0030*/ 	.byte	0x02, 0x4c
        /*0032*/ 	.byte	0x07
	.zero		1


	//----- nvinfo : EIATTR_EXTERNS
	.align		4
        /*0034*/ 	.byte	0x04, 0x0f
        /*0036*/ 	.short	(.L_37 - .L_36)


	//   ....[0]....
	.align		4
.L_36:
        /*0038*/ 	.word	index@(__assertfail)


	//----- nvinfo : EIATTR_MERCURY_ISA_VERSION
	.align		4
.L_37:
        /*003c*/ 	.byte	0x03, 0x5f
        /*003e*/ 	.short	0x0101


	//----- nvinfo : EIATTR_INT_WARP_WIDE_INSTR_OFFSETS
	.align		4
        /*0040*/ 	.byte	0x04, 0x31
        /*0042*/ 	.short	(.L_39 - .L_38)


	//   ....[0]....
.L_38:
        /*0044*/ 	.word	0x00004880


	//   ....[1]....
        /*0048*/ 	.word	0x000048a0


	//   ....[2]....
        /*004c*/ 	.word	0x000048d0


	//   ....[3]....
        /*0050*/ 	.word	0x00005b40


	//   ....[4]....
        /*0054*/ 	.word	0x00005ba0


	//   ....[5]....
        /*0058*/ 	.word	0x00005ca0


	//   ....[6]....
        /*005c*/ 	.word	0x00005d20


	//   ....[7]....
        /*0060*/ 	.word	0x00005e30


	//   ....[8]....
        /*0064*/ 	.word	0x00005eb0


	//   ....[9]....
        /*0068*/ 	.word	0x00005fc0


	//   ....[10]....
        /*006c*/ 	.word	0x00006050


	//   ....[11]....
        /*0070*/ 	.word	0x00006160


	//   ....[12]....
        /*0074*/ 	.word	0x000061e0


	//   ....[13]....
        /*0078*/ 	.word	0x000062c0


	//   ....[14]....
        /*007c*/ 	.word	0x00006340


	//   ....[15]....
        /*0080*/ 	.word	0x00006420


	//   ....[16]....
        /*0084*/ 	.word	0x000064b0


	//   ....[17]....
        /*0088*/ 	.word	0x000065a0


	//   ....[18]....
        /*008c*/ 	.word	0x00006630


	//----- nvinfo : EIATTR_COOP_GROUP_MASK_REGIDS
	.align		4
.L_39:
        /*0090*/ 	.byte	0x04, 0x29
        /*0092*/ 	.short	(.L_41 - .L_40)


	//   ....[0]....
.L_40:
        /*0094*/ 	.word	0xffffffff


	//   ....[1]....
        /*0098*/ 	.word	0xffffffff


	//   ....[2]....
        /*009c*/ 	.word	0xffffffff


	//   ....[3]....
        /*00a0*/ 	.word	0xffffffff


	//   ....[4]....
        /*00a4*/ 	.word	0xffffffff


	//   ....[5]....
        /*00a8*/ 	.word	0xffffffff


	//   ....[6]....
        /*00ac*/ 	.word	0xffffffff


	//   ....[7]....
        /*00b0*/ 	.word	0xffffffff


	//   ....[8]....
        /*00b4*/ 	.word	0xffffffff


	//   ....[9]....
        /*00b8*/ 	.word	0xffffffff


	//   ....[10]....
        /*00bc*/ 	.word	0xffffffff


	//   ....[11]....
        /*00c0*/ 	.word	0xffffffff


	//----- nvinfo : EIATTR_COOP_GROUP_INSTR_OFFSETS
	.align		4
.L_41:
        /*00c4*/ 	.byte	0x04, 0x28
        /*00c6*/ 	.short	(.L_43 - .L_42)


	//   ....[0]....
.L_42:
        /*00c8*/ 	.word	0x00000090


	//   ....[1]....
        /*00cc*/ 	.word	0x00000500


	//   ....[2]....
        /*00d0*/ 	.word	0x000006b0


	//   ....[3]....
        /*00d4*/ 	.word	0x00000850


	//   ....[4]....
        /*00d8*/ 	.word	0x00000950


	//   ....[5]....
        /*00dc*/ 	.word	0x00000aa0


	//   ....[6]....
        /*00e0*/ 	.word	0x00002d40


	//   ....[7]....
        /*00e4*/ 	.word	0x00003bd0


	//   ....[8]....
        /*00e8*/ 	.word	0x00003de0


	//   ....[9]....
        /*00ec*/ 	.word	0x00003e10


	//   ....[10]....
        /*00f0*/ 	.word	0x00004760


	//   ....[11]....
        /*00f4*/ 	.word	0x000049a0


	//----- nvinfo : EIATTR_VRC_CTA_INIT_COUNT
	.align		4
.L_43:
        /*00f8*/ 	.byte	0x02, 0x4a
        /*00fa*/ 	.byte	0x80
	.zero		1


	//----- nvinfo : EIATTR_SYSCALL_OFFSETS
	.align		4
        /*00fc*/ 	.byte	0x04, 0x46
        /*00fe*/ 	.short	(.L_45 - .L_44)


	//   ....[0]....
.L_44:
        /*0100*/ 	.word	0x000078d0


	//   ....[1]....
        /*0104*/ 	.word	0x000079c0


	//   ....[2]....
        /*0108*/ 	.word	0x00008180


	//   ....[3]....
        /*010c*/ 	.word	0x00008b00


	//   ....[4]....
        /*0110*/ 	.word	0x00009430


	//   ....[5]....
        /*0114*/ 	.word	0x00009da0


	//   ....[6]....
        /*0118*/ 	.word	0x0000a710


	//   ....[7]....
        /*011c*/ 	.word	0x0000b0b0


	//   ....[8]....
        /*0120*/ 	.word	0x0000ba20


	//   ....[9]....
        /*0124*/ 	.word	0x0000c340


	//----- nvinfo : EIATTR_MBARRIER_INSTR_OFFSETS
	.align		4
.L_45:
        /*0128*/ 	.byte	0x04, 0x39
        /*012a*/ 	.short	(.L_47 - .L_46)


	//   ....[0]....
.L_46:
        /*012c*/ 	.word	0x000005e0
        /*0130*/ 	.word	0x000000ff
        /*0134*/ 	.word	0x00000000
        /*0138*/ 	.short	0x0100
        /*013a*/ 	.byte	0x04
	.zero		1


	//   ....[1]....
        /*013c*/ 	.word	0x000005f0
        /*0140*/ 	.word	0x000000ff
        /*0144*/ 	.word	0x00000030
        /*0148*/ 	.short	0x0100
        /*014a*/ 	.byte	0x04
	.zero		1


	//   ....[2]....
        /*014c*/ 	.word	0x00000600
        /*0150*/ 	.word	0x000000ff
        /*0154*/ 	.word	0x00000008
        /*0158*/ 	.short	0x0100
        /*015a*/ 	.byte	0x04
	.zero		1


	//   ....[3]....
        /*015c*/ 	.word	0x00000610
        /*0160*/ 	.word	0x000000ff
        /*0164*/ 	.word	0x00000038
        /*0168*/ 	.short	0x0100
        /*016a*/ 	.byte	0x04
	.zero		1


	//   ....[4]....
        /*016c*/ 	.word	0x00000620
        /*0170*/ 	.word	0x000000ff
        /*0174*/ 	.word	0x00000010
        /*0178*/ 	.short	0x0100
        /*017a*/ 	.byte	0x04
	.zero		1


	//   ....[5]....
        /*017c*/ 	.word	0x00000630
        /*0180*/ 	.word	0x000000ff
        /*0184*/ 	.word	0x00000040
        /*0188*/ 	.short	0x0100
        /*018a*/ 	.byte	0x04
	.zero		1


	//   ....[6]....
        /*018c*/ 	.word	0x00000640
        /*0190*/ 	.word	0x000000ff
        /*0194*/ 	.word	0x00000018
        /*0198*/ 	.short	0x0100
        /*019a*/ 	.byte	0x04
	.zero		1


	//   ....[7]....
        /*019c*/ 	.word	0x00000650
        /*01a0*/ 	.word	0x000000ff
        /*01a4*/ 	.word	0x00000048
        /*01a8*/ 	.short	0x0100
        /*01aa*/ 	.byte	0x04
	.zero		1


	//   ....[8]....
        /*01ac*/ 	.word	0x00000660
        /*01b0*/ 	.word	0x000000ff
        /*01b4*/ 	.word	0x00000020
        /*01b8*/ 	.short	0x0100
        /*01ba*/ 	.byte	0x04
	.zero		1


	//   ....[9]....
        /*01bc*/ 	.word	0x00000670
        /*01c0*/ 	.word	0x000000ff
        /*01c4*/ 	.word	0x00000050
        /*01c8*/ 	.short	0x0100
        /*01ca*/ 	.byte	0x04
	.zero		1


	//   ....[10]....
        /*01cc*/ 	.word	0x00000680
        /*01d0*/ 	.word	0x000000ff
        /*01d4*/ 	.word	0x00000028
        /*01d8*/ 	.short	0x0100
        /*01da*/ 	.byte	0x04
	.zero		1


	//   ....[11]....
        /*01dc*/ 	.word	0x00000690
        /*01e0*/ 	.word	0x000000ff
        /*01e4*/ 	.word	0x00000058
        /*01e8*/ 	.short	0x0100
        /*01ea*/ 	.byte	0x04
	.zero		1


	//   ....[12]....
        /*01ec*/ 	.word	0x000007c0
        /*01f0*/ 	.word	0x000000ff
        /*01f4*/ 	.word	0x00000060
        /*01f8*/ 	.short	0x0100
        /*01fa*/ 	.byte	0x04
	.zero		1


	//   ....[13]....
        /*01fc*/ 	.word	0x000007d0
        /*0200*/ 	.word	0x000000ff
        /*0204*/ 	.word	0x00000080
        /*0208*/ 	.short	0x0100
        /*020a*/ 	.byte	0x04
	.zero		1


	//   ....[14]....
        /*020c*/ 	.word	0x000007e0
        /*0210*/ 	.word	0x000000ff
        /*0214*/ 	.word	0x00000068
        /*0218*/ 	.short	0x0100
        /*021a*/ 	.byte	0x04
	.zero		1


	//   ....[15]....
        /*021c*/ 	.word	0x000007f0
        /*0220*/ 	.word	0x000000ff
        /*0224*/ 	.word	0x00000088
        /*0228*/ 	.short	0x0100
        /*022a*/ 	.byte	0x04
	.zero		1


	//   ....[16]....
        /*022c*/ 	.word	0x00000800
        /*0230*/ 	.word	0x000000ff
        /*0234*/ 	.word	0x00000070
        /*0238*/ 	.short	0x0100
        /*023a*/ 	.byte	0x04
	.zero		1


	//   ....[17]....
        /*023c*/ 	.word	0x00000810
        /*0240*/ 	.word	0x000000ff
        /*0244*/ 	.word	0x00000090
        /*0248*/ 	.short	0x0100
        /*024a*/ 	.byte	0x04
	.zero		1


	//   ....[18]....
        /*024c*/ 	.word	0x00000820
        /*0250*/ 	.word	0x000000ff
        /*0254*/ 	.word	0x00000078
        /*0258*/ 	.short	0x0100
        /*025a*/ 	.byte	0x04
	.zero		1


	//   ....[19]....
        /*025c*/ 	.word	0x00000830
        /*0260*/ 	.word	0x000000ff
        /*0264*/ 	.word	0x00000098
        /*0268*/ 	.short	0x0100
        /*026a*/ 	.byte	0x04
	.zero		1


	//   ....[20]....
        /*026c*/ 	.word	0x00000920
        /*0270*/ 	.word	0x000000ff
        /*0274*/ 	.word	0x000000a0
        /*0278*/ 	.short	0x0100
        /*027a*/ 	.byte	0x06
	.zero		1


	//   ....[21]....
        /*027c*/ 	.word	0x00000930
        /*0280*/ 	.word	0x000000ff
        /*0284*/ 	.word	0x000000a8
        /*0288*/ 	.short	0x0100
        /*028a*/ 	.byte	0x06
	.zero		1


	//   ....[22]....
        /*028c*/ 	.word	0x00000a70
        /*0290*/ 	.word	0x000000ff
        /*0294*/ 	.word	0x000000b0
        /*0298*/ 	.short	0x0100
        /*029a*/ 	.byte	0x06
	.zero		1


	//   ....[23]....
        /*029c*/ 	.word	0x00000a80
        /*02a0*/ 	.word	0x000000ff
        /*02a4*/ 	.word	0x000000b8
        /*02a8*/ 	.short	0x0100
        /*02aa*/ 	.byte	0x06
	.zero		1


	//   ....[24]....
        /*02ac*/ 	.word	0x00000bd0
        /*02b0*/ 	.word	0x000000ff
        /*02b4*/ 	.word	0x000000c0
        /*02b8*/ 	.short	0x0100
        /*02ba*/ 	.byte	0x04
	.zero		1


	//   ....[25]....
        /*02bc*/ 	.word	0x00000be0
        /*02c0*/ 	.word	0x000000ff
        /*02c4*/ 	.word	0x000000d0
        /*02c8*/ 	.short	0x0100
        /*02ca*/ 	.byte	0x04
	.zero		1


	//   ....[26]....
        /*02cc*/ 	.word	0x00000bf0
        /*02d0*/ 	.word	0x000000ff
        /*02d4*/ 	.word	0x000000c8
        /*02d8*/ 	.short	0x0100
        /*02da*/ 	.byte	0x04
	.zero		1


	//   ....[27]....
        /*02dc*/ 	.word	0x00000c00
        /*02e0*/ 	.word	0x000000ff
        /*02e4*/ 	.word	0x000000d8
        /*02e8*/ 	.short	0x0100
        /*02ea*/ 	.byte	0x04
	.zero		1


	//   ....[28]....
        /*02ec*/ 	.word	0x00001a80
        /*02f0*/ 	.word	0x000000ff
        /*02f4*/ 	.word	0x00000030
        /*02f8*/ 	.short	0x010a
        /*02fa*/ 	.byte	0x08
	.zero		1


	//   ....[29]....
        /*02fc*/ 	.word	0x00001ea0
        /*0300*/ 	.word	0x000000ff
        /*0304*/ 	.word	0x00000030
        /*0308*/ 	.short	0x010a
        /*030a*/ 	.byte	0x35
	.zero		1


	//   ....[30]....
        /*030c*/ 	.word	0x00002030
        /*0310*/ 	.word	0x000000ff
        /*0314*/ 	.word	0x00000030
        /*0318*/ 	.short	0x010a
        /*031a*/ 	.byte	0x08
	.zero		1


	//   ....[31]....
        /*031c*/ 	.word	0x000024b0
        /*0320*/ 	.word	0x000000ff
        /*0324*/ 	.word	0x000000a8
        /*0328*/ 	.short	0x0101
        /*032a*/ 	.byte	0x3a
	.zero		1


	//   ....[32]....
        /*032c*/ 	.word	0x000024f0
        /*0330*/ 	.word	0x000000ff
        /*0334*/ 	.word	0x00000030
        /*0338*/ 	.short	0x010a
        /*033a*/ 	.byte	0x04
	.zero		1


	//   ....[33]....
        /*033c*/ 	.word	0x00002750
        /*0340*/ 	.word	0x000000ff
        /*0344*/ 	.word	0x00000030
        /*0348*/ 	.short	0x010a
        /*034a*/ 	.byte	0x35
	.zero		1


	//   ....[34]....
        /*034c*/ 	.word	0x000028d0
        /*0350*/ 	.word	0x000000ff
        /*0354*/ 	.word	0x00000030
        /*0358*/ 	.short	0x010a
        /*035a*/ 	.byte	0x08
	.zero		1


	//   ....[35]....
        /*035c*/ 	.word	0x00002d50
        /*0360*/ 	.word	0x000000ff
        /*0364*/ 	.word	0x000000b0
        /*0368*/ 	.short	0x010a
        /*036a*/ 	.byte	0x3a
	.zero		1


	//   ....[36]....
        /*036c*/ 	.word	0x00002e30
        /*0370*/ 	.word	0x000000ff
        /*0374*/ 	.word	0x00000000
        /*0378*/ 	.short	0x0101
        /*037a*/ 	.byte	0x04
	.zero		1


	//   ....[37]....
        /*037c*/ 	.word	0x00003500
        /*0380*/ 	.word	0x000000ff
        /*0384*/ 	.word	0x00000000
        /*0388*/ 	.short	0x010a
        /*038a*/ 	.byte	0x04
	.zero		1


	//   ....[38]....
        /*038c*/ 	.word	0x000035a0
        /*0390*/ 	.word	0x000000ff
        /*0394*/ 	.word	0x00000000
        /*0398*/ 	.short	0x010a
        /*039a*/ 	.byte	0x05
	.zero		1


	//   ....[39]....
        /*039c*/ 	.word	0x00003640
        /*03a0*/ 	.word	0x000000ff
        /*03a4*/ 	.word	0x00000000
        /*03a8*/ 	.short	0x010a
        /*03aa*/ 	.byte	0x05
	.zero		1


	//   ....[40]....
        /*03ac*/ 	.word	0x000036e0
        /*03b0*/ 	.word	0x000000ff
        /*03b4*/ 	.word	0x00000000
        /*03b8*/ 	.short	0x010a
        /*03ba*/ 	.byte	0x05
	.zero		1


	//   ....[41]....
        /*03bc*/ 	.word	0x00003780
        /*03c0*/ 	.word	0x000000ff
        /*03c4*/ 	.word	0x00000000
        /*03c8*/ 	.short	0x010a
        /*03ca*/ 	.byte	0x05
	.zero		1


	//   ....[42]....
        /*03cc*/ 	.word	0x00003830
        /*03d0*/ 	.word	0x00000000
        /*03d4*/ 	.word	0x00000000
        /*03d8*/ 	.short	0x010a
        /*03da*/ 	.byte	0xff
	.zero		1


	//   ....[43]....
        /*03dc*/ 	.word	0x00003980
        /*03e0*/ 	.word	0x000000ff
        /*03e4*/ 	.word	0x000000b8
        /*03e8*/ 	.short	0x010a
        /*03ea*/ 	.byte	0x04
	.zero		1


	//   ....[44]....
        /*03ec*/ 	.word	0x00003a20
        /*03f0*/ 	.word	0x000000ff
        /*03f4*/ 	.word	0x000000b0
        /*03f8*/ 	.short	0x010a
        /*03fa*/ 	.byte	0x04
	.zero		1


	//   ....[45]....
        /*03fc*/ 	.word	0x00003ac0
        /*0400*/ 	.word	0x000000ff
        /*0404*/ 	.word	0x00000000
        /*0408*/ 	.short	0x0101
        /*040a*/ 	.byte	0x05
	.zero		1


	//   ....[46]....
        /*040c*/ 	.word	0x00003b00
        /*0410*/ 	.word	0x000000ff
        /*0414*/ 	.word	0x000000b8
        /*0418*/ 	.short	0x0106
        /*041a*/ 	.byte	0x04
	.zero		1


	//   ....[47]....
        /*041c*/ 	.word	0x00003b40
        /*0420*/ 	.word	0x00000000
        /*0424*/ 	.word	0x000000b8
        /*0428*/ 	.short	0x010a
        /*042a*/ 	.byte	0xff
	.zero		1


	//   ....[48]....
        /*042c*/ 	.word	0x000040a0
        /*0430*/ 	.word	0x000000ff
        /*0434*/ 	.word	0x000000b0
        /*0438*/ 	.short	0x010a
        /*043a*/ 	.byte	0x15
	.zero		1


	//   ....[49]....
        /*043c*/ 	.word	0x00004150
        /*0440*/ 	.word	0x000000ff
        /*0444*/ 	.word	0x00000000
        /*0448*/ 	.short	0x0101
        /*044a*/ 	.byte	0x23
	.zero		1


	//   ....[50]....
        /*044c*/ 	.word	0x00004160
        /*0450*/ 	.word	0x000000ff
        /*0454*/ 	.word	0x000000d0
        /*0458*/ 	.short	0x010a
        /*045a*/ 	.byte	0x19
	.zero		1


	//   ....[51]....
        /*045c*/ 	.word	0x000041f0
        /*0460*/ 	.word	0x000000ff
        /*0464*/ 	.word	0x00000000
        /*0468*/ 	.short	0x010a
        /*046a*/ 	.byte	0x04
	.zero		1


	//   ....[52]....
        /*046c*/ 	.word	0x00004290
        /*0470*/ 	.word	0x000000ff
        /*0474*/ 	.word	0x00000000
        /*0478*/ 	.short	0x010a
        /*047a*/ 	.byte	0x11
	.zero		1


	//   ....[53]....
        /*047c*/ 	.word	0x000043e0
        /*0480*/ 	.word	0x000000ff
        /*0484*/ 	.word	0x00000000
        /*0488*/ 	.short	0x010a
        /*048a*/ 	.byte	0x04
	.zero		1


	//   ....[54]....
        /*048c*/ 	.word	0x000046b0
        /*0490*/ 	.word	0x000000ff
        /*0494*/ 	.word	0x00000000
        /*0498*/ 	.short	0x010a
        /*049a*/ 	.byte	0x04
	.zero		1


	//   ....[55]....
        /*049c*/ 	.word	0x00004740
        /*04a0*/ 	.word	0x000000ff
        /*04a4*/ 	.word	0x00000000
        /*04a8*/ 	.short	0x010a
        /*04aa*/ 	.byte	0x04
	.zero		1


	//   ....[56]....
        /*04ac*/ 	.word	0x00004f20
        /*04b0*/ 	.word	0x000000ff
        /*04b4*/ 	.word	0x000000b0
        /*04b8*/ 	.short	0x010a
        /*04ba*/ 	.byte	0x2a
	.zero		1


	//   ....[57]....
        /*04bc*/ 	.word	0x00004fc0
        /*04c0*/ 	.word	0x000000ff
        /*04c4*/ 	.word	0x00000000
        /*04c8*/ 	.short	0x0101
        /*04ca*/ 	.byte	0x43
	.zero		1


	//   ....[58]....
        /*04cc*/ 	.word	0x000054e0
        /*04d0*/ 	.word	0x000000ff
        /*04d4*/ 	.word	0x000000a8
        /*04d8*/ 	.short	0x010a
        /*04da*/ 	.byte	0x2a
	.zero		1


	//   ....[59]....
        /*04dc*/ 	.word	0x00005ae0
        /*04e0*/ 	.word	0x000000ff
        /*04e4*/ 	.word	0x00000080
        /*04e8*/ 	.short	0x010a
        /*04ea*/ 	.byte	0x2a
	.zero		1


	//   ....[60]....
        /*04ec*/ 	.word	0x00005c50
        /*04f0*/ 	.word	0x000000ff
        /*04f4*/ 	.word	0x00000060
        /*04f8*/ 	.short	0x010b
        /*04fa*/ 	.byte	0x2a
	.zero		1


	//   ....[61]....
        /*04fc*/ 	.word	0x00005c60
        /*0500*/ 	.word	0x000000ff
        /*0504*/ 	.word	0x00000000
        /*0508*/ 	.short	0x0101
        /*050a*/ 	.byte	0x33
	.zero		1


	//   ....[62]....
        /*050c*/ 	.word	0x00005c70
        /*0510*/ 	.word	0x000000ff
        /*0514*/ 	.word	0x00000088
        /*0518*/ 	.short	0x010a
        /*051a*/ 	.byte	0x2a
	.zero		1


	//   ....[63]....
        /*051c*/ 	.word	0x00005de0
        /*0520*/ 	.word	0x000000ff
        /*0524*/ 	.word	0x00000068
        /*0528*/ 	.short	0x010b
        /*052a*/ 	.byte	0x2a
	.zero		1


	//   ....[64]....
        /*052c*/ 	.word	0x00005df0
        /*0530*/ 	.word	0x000000ff
        /*0534*/ 	.word	0x00000000
        /*0538*/ 	.short	0x0101
        /*053a*/ 	.byte	0x31
	.zero		1


	//   ....[65]....
        /*053c*/ 	.word	0x00005e00
        /*0540*/ 	.word	0x000000ff
        /*0544*/ 	.word	0x00000090
        /*0548*/ 	.short	0x010a
        /*054a*/ 	.byte	0x2a
	.zero		1


	//   ....[66]....
        /*054c*/ 	.word	0x00005f70
        /*0550*/ 	.word	0x000000ff
        /*0554*/ 	.word	0x00000070
        /*0558*/ 	.short	0x010b
        /*055a*/ 	.byte	0x2a
	.zero		1


	//   ....[67]....
        /*055c*/ 	.word	0x00005f80
        /*0560*/ 	.word	0x000000ff
        /*0564*/ 	.word	0x00000000
        /*0568*/ 	.short	0x0101
        /*056a*/ 	.byte	0x30
	.zero		1


	//   ....[68]....
        /*056c*/ 	.word	0x00005f90
        /*0570*/ 	.word	0x000000ff
        /*0574*/ 	.word	0x00000098
        /*0578*/ 	.short	0x010a
        /*057a*/ 	.byte	0x2a
	.zero		1


	//   ....[69]....
        /*057c*/ 	.word	0x00006110
        /*0580*/ 	.word	0x000000ff
        /*0584*/ 	.word	0x00000078
        /*0588*/ 	.short	0x010b
        /*058a*/ 	.byte	0x2a
	.zero		1


	//   ....[70]....
        /*058c*/ 	.word	0x00006120
        /*0590*/ 	.word	0x000000ff
        /*0594*/ 	.word	0x00000000
        /*0598*/ 	.short	0x0101
        /*059a*/ 	.byte	0x2f
	.zero		1


	//   ....[71]....
        /*059c*/ 	.word	0x00006130
        /*05a0*/ 	.word	0x000000ff
        /*05a4*/ 	.word	0x00000080
        /*05a8*/ 	.short	0x010a
        /*05aa*/ 	.byte	0x2a
	.zero		1


	//   ....[72]....
        /*05ac*/ 	.word	0x00006270
        /*05b0*/ 	.word	0x000000ff
        /*05b4*/ 	.word	0x00000060
        /*05b8*/ 	.short	0x010b
        /*05ba*/ 	.byte	0x2a
	.zero		1


	//   ....[73]....
        /*05bc*/ 	.word	0x00006280
        /*05c0*/ 	.word	0x000000ff
        /*05c4*/ 	.word	0x00000000
        /*05c8*/ 	.short	0x0101
        /*05ca*/ 	.byte	0x33
	.zero		1


	//   ....[74]....
        /*05cc*/ 	.word	0x00006290
        /*05d0*/ 	.word	0x000000ff
        /*05d4*/ 	.word	0x00000088
        /*05d8*/ 	.short	0x010a
        /*05da*/ 	.byte	0x2a
	.zero		1


	//   ....[75]....
        /*05dc*/ 	.word	0x000063d0
        /*05e0*/ 	.word	0x000000ff
        /*05e4*/ 	.word	0x00000068
        /*05e8*/ 	.short	0x010b
        /*05ea*/ 	.byte	0x2a
	.zero		1


	//   ....[76]....
        /*05ec*/ 	.word	0x000063e0
        /*05f0*/ 	.word	0x000000ff
        /*05f4*/ 	.word	0x00000000
        /*05f8*/ 	.short	0x0101
        /*05fa*/ 	.byte	0x31
	.zero		1


	//   ....[77]....
        /*05fc*/ 	.word	0x000063f0
        /*0600*/ 	.word	0x000000ff
        /*0604*/ 	.word	0x00000090
        /*0608*/ 	.short	0x010a
        /*060a*/ 	.byte	0x2a
	.zero		1


	//   ....[78]....
        /*060c*/ 	.word	0x00006550
        /*0610*/ 	.word	0x000000ff
        /*0614*/ 	.word	0x00000070
        /*0618*/ 	.short	0x010b
        /*061a*/ 	.byte	0x2a
	.zero		1


	//   ....[79]....
        /*061c*/ 	.word	0x00006560
        /*0620*/ 	.word	0x000000ff
        /*0624*/ 	.word	0x00000000
        /*0628*/ 	.short	0x0101
        /*062a*/ 	.byte	0x30
	.zero		1


	//   ....[80]....
        /*062c*/ 	.word	0x00006570
        /*0630*/ 	.word	0x000000ff
        /*0634*/ 	.word	0x00000098
        /*0638*/ 	.short	0x010a
        /*063a*/ 	.byte	0x2a
	.zero		1


	//   ....[81]....
        /*063c*/ 	.word	0x000066e0
        /*0640*/ 	.word	0x000000ff
        /*0644*/ 	.word	0x00000078
        /*0648*/ 	.short	0x010b
        /*064a*/ 	.byte	0x2a
	.zero		1


	//   ....[82]....
        /*064c*/ 	.word	0x000066f0
        /*0650*/ 	.word	0x000000ff
        /*0654*/ 	.word	0x00000000
        /*0658*/ 	.short	0x0101
        /*065a*/ 	.byte	0x2f
	.zero		1


	//   ....[83]....
        /*065c*/ 	.word	0x00006710
        /*0660*/ 	.word	0x000000ff
        /*0664*/ 	.word	0x00000080
        /*0668*/ 	.short	0x010a
        /*066a*/ 	.byte	0x2a
	.zero		1


	//   ....[84]....
        /*066c*/ 	.word	0x00006730
        /*0670*/ 	.word	0x000000ff
        /*0674*/ 	.word	0x00000088
        /*0678*/ 	.short	0x010a
        /*067a*/ 	.byte	0x2a
	.zero		1


	//   ....[85]....
        /*067c*/ 	.word	0x00006750
        /*0680*/ 	.word	0x000000ff
        /*0684*/ 	.word	0x00000090
        /*0688*/ 	.short	0x010a
        /*068a*/ 	.byte	0x2a
	.zero		1


	//   ....[86]....
        /*068c*/ 	.word	0x000067a0
        /*0690*/ 	.word	0x00000002
        /*0694*/ 	.word	0x00000098
        /*0698*/ 	.short	0x010a
        /*069a*/ 	.byte	0xff
	.zero		1


	//   ....[87]....
        /*069c*/ 	.word	0x00006b20
        /*06a0*/ 	.word	0x000000ff
        /*06a4*/ 	.word	0x000000b0
        /*06a8*/ 	.short	0x010a
        /*06aa*/ 	.byte	0x31
	.zero		1


	//   ....[88]....
        /*06ac*/ 	.word	0x00006c90
        /*06b0*/ 	.word	0x000000ff
        /*06b4*/ 	.word	0x00000000
        /*06b8*/ 	.short	0x0101
        /*06ba*/ 	.byte	0x04
	.zero		1


	//   ....[89]....
        /*06bc*/ 	.word	0x00007e50
        /*06c0*/ 	.word	0x000000ff
        /*06c4*/ 	.word	0x00000060
        /*06c8*/ 	.short	0x010a
        /*06ca*/ 	.byte	0x31
	.zero		1


	//   ....[90]....
        /*06cc*/ 	.word	0x00007e80
        /*06d0*/ 	.word	0x00000054
        /*06d4*/ 	.word	0x000000c0
        /*06d8*/ 	.short	0x010a
        /*06da*/ 	.byte	0xff
	.zero		1


	//   ....[91]....
        /*06dc*/ 	.word	0x00007f70
        /*06e0*/ 	.word	0x000000ff
        /*06e4*/ 	.word	0x00000060
        /*06e8*/ 	.short	0x010a
        /*06ea*/ 	.byte	0x31
	.zero		1


	//   ....[92]....
        /*06ec*/ 	.word	0x00008060
        /*06f0*/ 	.word	0x00000054
        /*06f4*/ 	.word	0x000000c0
        /*06f8*/ 	.short	0x010a
        /*06fa*/ 	.byte	0xff
	.zero		1


	//   ....[93]....
        /*06fc*/ 	.word	0x00008830
        /*0700*/ 	.word	0x00000000
        /*0704*/ 	.word	0x00000000
        /*0708*/ 	.short	0x0101
        /*070a*/ 	.byte	0xff
	.zero		1


	//   ....[94]....
        /*070c*/ 	.word	0x00008840
        /*0710*/ 	.word	0x00000003
        /*0714*/ 	.word	0x00000060
        /*0718*/ 	.short	0x010a
        /*071a*/ 	.byte	0xff
	.zero		1


	//   ....[95]....
        /*071c*/ 	.word	0x00008920
        /*0720*/ 	.word	0x00000003
        /*0724*/ 	.word	0x00000060
        /*0728*/ 	.short	0x010a
        /*072a*/ 	.byte	0xff
	.zero		1


	//   ....[96]....
        /*072c*/ 	.word	0x00009160
        /*0730*/ 	.word	0x00000059
        /*0734*/ 	.word	0x00000000
        /*0738*/ 	.short	0x0101
        /*073a*/ 	.byte	0xff
	.zero		1


	//   ....[97]....
        /*073c*/ 	.word	0x00009180
        /*0740*/ 	.word	0x00000028
        /*0744*/ 	.word	0x00000060
        /*0748*/ 	.short	0x010a
        /*074a*/ 	.byte	0xff
	.zero		1


	//   ....[98]....
        /*074c*/ 	.word	0x00009250
        /*0750*/ 	.word	0x00000028
        /*0754*/ 	.word	0x00000060
        /*0758*/ 	.short	0x010a
        /*075a*/ 	.byte	0xff
	.zero		1


	//   ....[99]....
        /*075c*/ 	.word	0x00009a80
        /*0760*/ 	.word	0x00000059
        /*0764*/ 	.word	0x00000000
        /*0768*/ 	.short	0x0101
        /*076a*/ 	.byte	0xff
	.zero		1


	//   ....[100]....
        /*076c*/ 	.word	0x00009aa0
        /*0770*/ 	.word	0x0000005a
        /*0774*/ 	.word	0x00000060
        /*0778*/ 	.short	0x010a
        /*077a*/ 	.byte	0xff
	.zero		1


	//   ....[101]....
        /*077c*/ 	.word	0x00009b80
        /*0780*/ 	.word	0x0000005a
        /*0784*/ 	.word	0x00000060
        /*0788*/ 	.short	0x010a
        /*078a*/ 	.byte	0xff
	.zero		1


	//   ....[102]....
        /*078c*/ 	.word	0x0000a3f0
        /*0790*/ 	.word	0x0000005b
        /*0794*/ 	.word	0x00000000
        /*0798*/ 	.short	0x0101
        /*079a*/ 	.byte	0xff
	.zero		1


	//   ....[103]....
        /*079c*/ 	.word	0x0000a410
        /*07a0*/ 	.word	0x0000005a
        /*07a4*/ 	.word	0x00000060
        /*07a8*/ 	.short	0x010a
        /*07aa*/ 	.byte	0xff
	.zero		1


	//   ....[104]....
        /*07ac*/ 	.word	0x0000a4e0
        /*07b0*/ 	.word	0x0000005a
        /*07b4*/ 	.word	0x00000060
        /*07b8*/ 	.short	0x010a
        /*07ba*/ 	.byte	0xff
	.zero		1


	//   ....[105]....
        /*07bc*/ 	.word	0x0000ad90
        /*07c0*/ 	.word	0x0000005b
        /*07c4*/ 	.word	0x00000000
        /*07c8*/ 	.short	0x0101
        /*07ca*/ 	.byte	0xff
	.zero		1


	//   ....[106]....
        /*07cc*/ 	.word	0x0000adb0
        /*07d0*/ 	.word	0x0000005a
        /*07d4*/ 	.word	0x00000060
        /*07d8*/ 	.short	0x010a
        /*07da*/ 	.byte	0xff
	.zero		1


	//   ....[107]....
        /*07dc*/ 	.word	0x0000ae80
        /*07e0*/ 	.word	0x0000005a
        /*07e4*/ 	.word	0x00000060
        /*07e8*/ 	.short	0x010a
        /*07ea*/ 	.byte	0xff
	.zero		1


	//   ....[108]....
        /*07ec*/ 	.word	0x0000b700
        /*07f0*/ 	.word	0x0000005b
        /*07f4*/ 	.word	0x00000000
        /*07f8*/ 	.short	0x0101
        /*07fa*/ 	.byte	0xff
	.zero		1


	//   ....[109]....
        /*07fc*/ 	.word	0x0000b720
        /*0800*/ 	.word	0x0000005a
        /*0804*/ 	.word	0x00000060
        /*0808*/ 	.short	0x010a
        /*080a*/ 	.byte	0xff
	.zero		1


	//   ....[110]....
        /*080c*/ 	.word	0x0000b7f0
        /*0810*/ 	.word	0x0000005a
        /*0814*/ 	.word	0x00000060
        /*0818*/ 	.short	0x010a
        /*081a*/ 	.byte	0xff
	.zero		1


	//   ....[111]....
        /*081c*/ 	.word	0x0000c070
        /*0820*/ 	.word	0x0000005b
        /*0824*/ 	.word	0x00000000
        /*0828*/ 	.short	0x0101
        /*082a*/ 	.byte	0xff
	.zero		1


	//   ....[112]....
        /*082c*/ 	.word	0x0000c090
        /*0830*/ 	.word	0x0000005a
        /*0834*/ 	.word	0x00000060
        /*0838*/ 	.short	0x010a
        /*083a*/ 	.byte	0xff
	.zero		1


	//   ....[113]....
        /*083c*/ 	.word	0x0000c160
        /*0840*/ 	.word	0x0000005a
        /*0844*/ 	.word	0x00000060
        /*0848*/ 	.short	0x010a
        /*084a*/ 	.byte	0xff
	.zero		1


	//   ....[114]....
        /*084c*/ 	.word	0x0000c640
        /*0850*/ 	.word	0x000000ff
        /*0854*/ 	.word	0x00000000
        /*0858*/ 	.short	0x0101
        /*085a*/ 	.byte	0x04
	.zero		1


	//   ....[115]....
        /*085c*/ 	.word	0x0000ca00
        /*0860*/ 	.word	0x00000003
        /*0864*/ 	.word	0x00000000
        /*0868*/ 	.short	0x0101
        /*086a*/ 	.byte	0xff
	.zero		1


	//   ....[116]....
        /*086c*/ 	.word	0x0000cc90
        /*0870*/ 	.word	0x000000ff
        /*0874*/ 	.word	0x00000000
        /*0878*/ 	.short	0x0101
        /*087a*/ 	.byte	0x04
	.zero		1


	//   ....[117]....
        /*087c*/ 	.word	0x0000ccc0
        /*0880*/ 	.word	0x00000004
        /*0884*/ 	.word	0x00000030
        /*0888*/ 	.short	0x010a
        /*088a*/ 	.byte	0xff
	.zero		1


	//   ....[118]....
        /*088c*/ 	.word	0x0000cd20
        /*0890*/ 	.word	0x00000004
        /*0894*/ 	.word	0x00000030
        /*0898*/ 	.short	0x010a
        /*089a*/ 	.byte	0xff
	.zero		1


	//   ....[119]....
        /*089c*/ 	.word	0x0000cd80
        /*08a0*/ 	.word	0x00000004
        /*08a4*/ 	.word	0x000000b0
        /*08a8*/ 	.short	0x010a
        /*08aa*/ 	.byte	0xff
	.zero		1


	//   ....[120]....
        /*08ac*/ 	.word	0x0000cde0
        /*08b0*/ 	.word	0x00000000
        /*08b4*/ 	.word	0x00000000
        /*08b8*/ 	.short	0x010a
        /*08ba*/ 	.byte	0xff
	.zero		1


	//   ....[121]....
        /*08bc*/ 	.word	0x0000ce40
        /*08c0*/ 	.word	0x00000000
        /*08c4*/ 	.word	0x00000000
        /*08c8*/ 	.short	0x010a
        /*08ca*/ 	.byte	0xff
	.zero		1


	//   ....[122]....
        /*08cc*/ 	.word	0x0000cea0
        /*08d0*/ 	.word	0x00000000
        /*08d4*/ 	.word	0x00000000
        /*08d8*/ 	.short	0x010a
        /*08da*/ 	.byte	0xff
	.zero		1


	//   ....[123]....
        /*08dc*/ 	.word	0x0000cf00
        /*08e0*/ 	.word	0x00000000
        /*08e4*/ 	.word	0x00000000
        /*08e8*/ 	.short	0x010a
        /*08ea*/ 	.byte	0xff
	.zero		1


	//   ....[124]....
        /*08ec*/ 	.word	0x0000cf60
        /*08f0*/ 	.word	0x00000000
        /*08f4*/ 	.word	0x00000000
        /*08f8*/ 	.short	0x010a
        /*08fa*/ 	.byte	0xff
	.zero		1


	//   ....[125]....
        /*08fc*/ 	.word	0x0000cfc0
        /*0900*/ 	.word	0x00000004
        /*0904*/ 	.word	0x000000b8
        /*0908*/ 	.short	0x010a
        /*090a*/ 	.byte	0xff
	.zero		1


	//   ....[126]....
        /*090c*/ 	.word	0x0000d020
        /*0910*/ 	.word	0x00000004
        /*0914*/ 	.word	0x000000b0
        /*0918*/ 	.short	0x010a
        /*091a*/ 	.byte	0xff
	.zero		1


	//   ....[127]....
        /*091c*/ 	.word	0x0000d080
        /*0920*/ 	.word	0x00000000
        /*0924*/ 	.word	0x000000b0
        /*0928*/ 	.short	0x010a
        /*092a*/ 	.byte	0xff
	.zero		1


	//   ....[128]....
        /*092c*/ 	.word	0x0000d0e0
        /*0930*/ 	.word	0x00000005
        /*0934*/ 	.word	0x000000d0
        /*0938*/ 	.short	0x010a
        /*093a*/ 	.byte	0xff
	.zero		1


	//   ....[129]....
        /*093c*/ 	.word	0x0000d140
        /*0940*/ 	.word	0x00000000
        /*0944*/ 	.word	0x00000000
        /*0948*/ 	.short	0x010a
        /*094a*/ 	.byte	0xff
	.zero		1


	//   ....[130]....
        /*094c*/ 	.word	0x0000d1a0
        /*0950*/ 	.word	0x00000000
        /*0954*/ 	.word	0x00000000
        /*0958*/ 	.short	0x010a
        /*095a*/ 	.byte	0xff
	.zero		1


	//   ....[131]....
        /*095c*/ 	.word	0x0000d200
        /*0960*/ 	.word	0x00000000
        /*0964*/ 	.word	0x00000000
        /*0968*/ 	.short	0x010a
        /*096a*/ 	.byte	0xff
	.zero		1


	//   ....[132]....
        /*096c*/ 	.word	0x0000d260
        /*0970*/ 	.word	0x00000000
        /*0974*/ 	.word	0x000000b0
        /*0978*/ 	.short	0x010a
        /*097a*/ 	.byte	0xff
	.zero		1


	//   ....[133]....
        /*097c*/ 	.word	0x0000d2c0
        /*0980*/ 	.word	0x00000003
        /*0984*/ 	.word	0x000000a8
        /*0988*/ 	.short	0x010a
        /*098a*/ 	.byte	0xff
	.zero		1


	//   ....[134]....
        /*098c*/ 	.word	0x0000d320
        /*0990*/ 	.word	0x00000003
        /*0994*/ 	.word	0x00000080
        /*0998*/ 	.short	0x010a
        /*099a*/ 	.byte	0xff
	.zero		1


	//   ....[135]....
        /*099c*/ 	.word	0x0000d380
        /*09a0*/ 	.word	0x00000003
        /*09a4*/ 	.word	0x00000088
        /*09a8*/ 	.short	0x010a
        /*09aa*/ 	.byte	0xff
	.zero		1


	//   ....[136]....
        /*09ac*/ 	.word	0x0000d3e0
        /*09b0*/ 	.word	0x00000003
        /*09b4*/ 	.word	0x00000090
        /*09b8*/ 	.short	0x010a
        /*09ba*/ 	.byte	0xff
	.zero		1


	//   ....[137]....
        /*09bc*/ 	.word	0x0000d440
        /*09c0*/ 	.word	0x00000003
        /*09c4*/ 	.word	0x00000098
        /*09c8*/ 	.short	0x010a
        /*09ca*/ 	.byte	0xff
	.zero		1


	//   ....[138]....
        /*09cc*/ 	.word	0x0000d4a0
        /*09d0*/ 	.word	0x00000000
        /*09d4*/ 	.word	0x00000080
        /*09d8*/ 	.short	0x010a
        /*09da*/ 	.byte	0xff
	.zero		1


	//   ....[139]....
        /*09dc*/ 	.word	0x0000d500
        /*09e0*/ 	.word	0x00000000
        /*09e4*/ 	.word	0x00000088
        /*09e8*/ 	.short	0x010a
        /*09ea*/ 	.byte	0xff
	.zero		1


	//   ....[140]....
        /*09ec*/ 	.word	0x0000d560
        /*09f0*/ 	.word	0x00000000
        /*09f4*/ 	.word	0x00000090
        /*09f8*/ 	.short	0x010a
        /*09fa*/ 	.byte	0xff
	.zero		1


	//   ....[141]....
        /*09fc*/ 	.word	0x0000d5c0
        /*0a00*/ 	.word	0x00000000
        /*0a04*/ 	.word	0x00000098
        /*0a08*/ 	.short	0x010a
        /*0a0a*/ 	.byte	0xff
	.zero		1


	//   ....[142]....
        /*0a0c*/ 	.word	0x0000d620
        /*0a10*/ 	.word	0x00000003
        /*0a14*/ 	.word	0x00000080
        /*0a18*/ 	.short	0x010a
        /*0a1a*/ 	.byte	0xff
	.zero		1


	//   ....[143]....
        /*0a1c*/ 	.word	0x0000d680
        /*0a20*/ 	.word	0x00000003
        /*0a24*/ 	.word	0x00000088
        /*0a28*/ 	.short	0x010a
        /*0a2a*/ 	.byte	0xff
	.zero		1


	//   ....[144]....
        /*0a2c*/ 	.word	0x0000d6e0
        /*0a30*/ 	.word	0x00000003
        /*0a34*/ 	.word	0x00000090
        /*0a38*/ 	.short	0x010a
        /*0a3a*/ 	.byte	0xff
	.zero		1


	//   ....[145]....
        /*0a3c*/ 	.word	0x0000d740
        /*0a40*/ 	.word	0x00000000
        /*0a44*/ 	.word	0x000000b0
        /*0a48*/ 	.short	0x010a
        /*0a4a*/ 	.byte	0xff
	.zero		1


	//   ....[146]....
        /*0a4c*/ 	.word	0x0000d7a0
        /*0a50*/ 	.word	0x00000000
        /*0a54*/ 	.word	0x00000060
        /*0a58*/ 	.short	0x010a
        /*0a5a*/ 	.byte	0xff
	.zero		1


	//   ....[147]....
        /*0a5c*/ 	.word	0x0000d7f0
        /*0a60*/ 	.word	0x00000054
        /*0a64*/ 	.word	0x000000c0
        /*0a68*/ 	.short	0x010a
        /*0a6a*/ 	.byte	0xff
	.zero		1


	//   ....[148]....
        /*0a6c*/ 	.word	0x0000d840
        /*0a70*/ 	.word	0x00000003
        /*0a74*/ 	.word	0x00000060
        /*0a78*/ 	.short	0x010a
        /*0a7a*/ 	.byte	0xff
	.zero		1


	//   ....[149]....
        /*0a7c*/ 	.word	0x0000d890
        /*0a80*/ 	.word	0x00000028
        /*0a84*/ 	.word	0x00000060
        /*0a88*/ 	.short	0x010a
        /*0a8a*/ 	.byte	0xff
	.zero		1


	//   ....[150]....
        /*0a8c*/ 	.word	0x0000d8e0
        /*0a90*/ 	.word	0x0000005a
        /*0a94*/ 	.word	0x00000060
        /*0a98*/ 	.short	0x010a
        /*0a9a*/ 	.byte	0xff
	.zero		1


	//   ....[151]....
        /*0a9c*/ 	.word	0x0000d930
        /*0aa0*/ 	.word	0x0000005a
        /*0aa4*/ 	.word	0x00000060
        /*0aa8*/ 	.short	0x010a
        /*0aaa*/ 	.byte	0xff
	.zero		1


	//   ....[152]....
        /*0aac*/ 	.word	0x0000d980
        /*0ab0*/ 	.word	0x0000005a
        /*0ab4*/ 	.word	0x00000060
        /*0ab8*/ 	.short	0x010a
        /*0aba*/ 	.byte	0xff
	.zero		1


	//   ....[153]....
        /*0abc*/ 	.word	0x0000d9d0
        /*0ac0*/ 	.word	0x0000005a
        /*0ac4*/ 	.word	0x00000060
        /*0ac8*/ 	.short	0x010a
        /*0aca*/ 	.byte	0xff
	.zero		1


	//   ....[154]....
        /*0acc*/ 	.word	0x0000da20
        /*0ad0*/ 	.word	0x0000005a
        /*0ad4*/ 	.word	0x00000060
        /*0ad8*/ 	.short	0x010a
        /*0ada*/ 	.byte	0xff
	.zero		1


	//----- nvinfo : EIATTR_NUM_MBARRIERS
	.align		4
.L_47:
        /*0adc*/ 	.byte	0x03, 0x38
        /*0ade*/ 	.short	0x001c


	//----- nvinfo : EIATTR_EXIT_INSTR_OFFSETS
	.align		4
        /*0ae0*/ 	.byte	0x04, 0x1c
        /*0ae2*/ 	.short	(.L_49 - .L_48)


	//   ....[0]....
.L_48:
        /*0ae4*/ 	.word	0x00003860


	//   ....[1]....
        /*0ae8*/ 	.word	0x00003b10


	//   ....[2]....
        /*0aec*/ 	.word	0x00003b70


	//   ....[3]....
        /*0af0*/ 	.word	0x000049b0


	//   ....[4]....
        /*0af4*/ 	.word	0x000067d0


	//   ....[5]....
        /*0af8*/ 	.word	0x00006810


	//   ....[6]....
        /*0afc*/ 	.word	0x0000cb70


	//   ....[7]....
        /*0b00*/ 	.word	0x0000cbf0


	//   ....[8]....
        /*0b04*/ 	.word	0x0000cc20


	//   ....[9]....
        /*0b08*/ 	.word	0x0000cca0


	//----- nvinfo : EIATTR_MAX_THREADS
	.align		4
.L_49:
        /*0b0c*/ 	.byte	0x04, 0x05
        /*0b0e*/ 	.short	(.L_51 - .L_50)
.L_50:
        /*0b10*/ 	.word	0x00000100
        /*0b14*/ 	.word	0x00000001
        /*0b18*/ 	.word	0x00000001


	//----- nvinfo : EIATTR_CRS_STACK_SIZE
	.align		4
.L_51:
        /*0b1c*/ 	.byte	0x04, 0x1e
        /*0b1e*/ 	.short	(.L_53 - .L_52)
.L_52:
        /*0b20*/ 	.word	0x00000000


	//----- nvinfo : EIATTR_CBANK_PARAM_SIZE
	.align		4
.L_53:
        /*0b24*/ 	.byte	0x03, 0x19
        /*0b26*/ 	.short	0x0900


	//----- nvinfo : EIATTR_PARAM_CBANK
	.align		4
        /*0b28*/ 	.byte	0x04, 0x0a
        /*0b2a*/ 	.short	(.L_55 - .L_54)
	.align		4
.L_54:
        /*0b2c*/ 	.word	index@(.nv.constant0._ZN7cutlass13device_kernelINS_4conv6kernel13ConvUniversalINS1_16ConvProblemShapeILNS1_8OperatorE2ELi3EEENS1_10collective14CollectiveConvINS1_47MainloopSm100TmaUmmaWarpSpecializedImplicitGemmILS5_2ELi6ELi3ELi1ELi2EN4cute5tupleIJNSA_1CILi1EEESD_SD_EEEEENSB_IJNSC_ILi128EEENSB_IJSG_EEENSB_IJNSC_ILi32EEEEEEEEENS_10tfloat32_tESL_NSA_8TiledMMAINSA_8MMA_AtomIJNSA_17SM100_MMA_TF32_SSISL_SL_fLi128ELi128ELNSA_4UMMA5MajorE1ELSQ_1ELNSP_7ScaleInE0ELSR_0EEEEEENSA_6LayoutISE_NSB_IJNSC_ILi0EEESV_SV_EEEEENSB_IJNSA_10UnderscoreESY_SY_EEEEENS7_6detail27Sm100ImplicitGemmTileTraitsINSA_13SM90_TMA_LOADENSA_14ComposedLayoutINSA_7SwizzleILi2ELi5ELi2EEENSA_18smem_ptr_flag_bitsILi32EEENSU_INSB_IJSI_NSC_ILi4EEEEEENSB_IJSD_SI_EEEEEEEvEENS12_INSA_20SM90_TMA_LOAD_IM2COLES1D_vEEEENS_8epilogue10collective18CollectiveEpilogueINS1I_23Sm100TmaWarpSpecializedILi4ELi2ELi16ELb1ELb0EEEJSK_NSB_IJNSU_ISG_SD_EENSU_INSC_ILi16EEESD_EEEEESL_NSB_IJlNSB_IJSD_lllEEESV_EEESL_S1S_NS1I_6fusion15FusionCallbacksIS1M_NS1T_17LinearCombinationISL_fSL_fLNS_15FloatRoundStyleE2EEESK_S1Q_JEEENSA_5SM1004TMEM4LOAD26SM100_TMEM_LOAD_32dp32b16xES13_NS14_INS15_ILi2ELi4ELi3EEES18_NSU_INSB_IJNSC_ILi8EEES1O_EEENSB_IJS1O_SD_EEEEEEENSA_39AutoVectorizingCopyWithAssumedAlignmentILi128EEENSA_14SM90_TMA_STOREES28_S2A_S2A_EEEvvEEEEvNT_6ParamsE)
        /*0b30*/ 	.short	0x0380
        /*0b32*/ 	.short	0x0900


	//----- nvinfo : EIATTR_SW_WAR
	.align		4
.L_55:
        /*0b34*/ 	.byte	0x04, 0x36
        /*0b36*/ 	.short	(.L_57 - .L_56)
.L_56:
        /*0b38*/ 	.word	0x00000008
.L_57:


//--------------------- .nv.callgraph             --------------------------
	.section	.nv.callgraph,"",@"SHT_CUDA_CALLGRAPH"
	.align	4
	.sectionentsize	8
	.align		4
        /*0000*/ 	.word	0x00000000
	.align		4
        /*0004*/ 	.word	0xffffffff
	.align		4
        /*0008*/ 	.word	index@(_ZN7cutlass13device_kernelINS_4conv6kernel13ConvUniversalINS1_16ConvProblemShapeILNS1_8OperatorE2ELi3EEENS1_10collective14CollectiveConvINS1_47MainloopSm100TmaUmmaWarpSpecializedImplicitGemmILS5_2ELi6ELi3ELi1ELi2EN4cute5tupleIJNSA_1CILi1EEESD_SD_EEEEENSB_IJNSC_ILi128EEENSB_IJSG_EEENSB_IJNSC_ILi32EEEEEEEEENS_10tfloat32_tESL_NSA_8TiledMMAINSA_8MMA_AtomIJNSA_17SM100_MMA_TF32_SSISL_SL_fLi128ELi128ELNSA_4UMMA5MajorE1ELSQ_1ELNSP_7ScaleInE0ELSR_0EEEEEENSA_6LayoutISE_NSB_IJNSC_ILi0EEESV_SV_EEEEENSB_IJNSA_10UnderscoreESY_SY_EEEEENS7_6detail27Sm100ImplicitGemmTileTraitsINSA_13SM90_TMA_LOADENSA_14ComposedLayoutINSA_7SwizzleILi2ELi5ELi2EEENSA_18smem_ptr_flag_bitsILi32EEENSU_INSB_IJSI_NSC_ILi4EEEEEENSB_IJSD_SI_EEEEEEEvEENS12_INSA_20SM90_TMA_LOAD_IM2COLES1D_vEEEENS_8epilogue10collective18CollectiveEpilogueINS1I_23Sm100TmaWarpSpecializedILi4ELi2ELi16ELb1ELb0EEEJSK_NSB_IJNSU_ISG_SD_EENSU_INSC_ILi16EEESD_EEEEESL_NSB_IJlNSB_IJSD_lllEEESV_EEESL_S1S_NS1I_6fusion15FusionCallbacksIS1M_NS1T_17LinearCombinationISL_fSL_fLNS_15FloatRoundStyleE2EEESK_S1Q_JEEENSA_5SM1004TMEM4LOAD26SM100_TMEM_LOAD_32dp32b16xES13_NS14_INS15_ILi2ELi4ELi3EEES18_NSU_INSB_IJNSC_ILi8EEES1O_EEENSB_IJS1O_SD_EEEEEEENSA_39AutoVectorizingCopyWithAssumedAlignmentILi128EEENSA_14SM90_TMA_STOREES28_S2A_S2A_EEEvvEEEEvNT_6ParamsE)
	.align		4
        /*000c*/ 	.word	index@(__assertfail)
	.align		4
        /*0010*/ 	.word	0x00000000
	.align		4
        /*0014*/ 	.word	0xfffffffe
	.align		4
        /*0018*/ 	.word	0x00000000
	.align		4
        /*001c*/ 	.word	0xfffffffd
	.align		4
        /*0020*/ 	.word	0x00000000
	.align		4
        /*0024*/ 	.word	0xfffffffc


//--------------------- .nv.constant4             --------------------------
	.section	.nv.constant4,"a",@progbits
	.align	8
	.align		8
.nv.constant4:
        /*0000*/ 	.dword	__assertfail
	.align		8
        /*0008*/ 	.dword	__unnamed_1
	.align		8
        /*0010*/ 	.dword	__unnamed_2
	.align		8
        /*0018*/ 	.dword	_ZN39_INTERNAL_c5596130_4_k_cu_8d8f8ce1_46764cuda3std3__45__cpo5beginE
	.align		8
        /*0020*/ 	.dword	_ZN39_INTERNAL_c5596130_4_k_cu_8d8f8ce1_46764cuda3std3__45__cpo3endE
	.align		8
        /*0028*/ 	.dword	_ZN39_INTERNAL_c5596130_4_k_cu_8d8f8ce1_46764cuda3std3__45__cpo6cbeginE
	.align		8
        /*0030*/ 	.dword	_ZN39_INTERNAL_c5596130_4_k_cu_8d8f8ce1_46764cuda3std3__45__cpo4cendE
	.align		8
        /*0038*/ 	.dword	_ZN39_INTERNAL_c5596130_4_k_cu_8d8f8ce1_46764cuda3std3__441_GLOBAL__N__c5596130_4_k_cu_8d8f8ce1_46766ignoreE
	.align		8
        /*0040*/ 	.dword	_ZN39_INTERNAL_c5596130_4_k_cu_8d8f8ce1_46764cuda3std3__419piecewise_constructE
	.align		8
        /*0048*/ 	.dword	_ZN39_INTERNAL_c5596130_4_k_cu_8d8f8ce1_46764cuda3std3__48in_placeE
	.align		8
        /*0050*/ 	.dword	_ZN39_INTERNAL_c5596130_4_k_cu_8d8f8ce1_46764cuda3std6ranges3__45__cpo4swapE
	.align		8
        /*0058*/ 	.dword	_ZN39_INTERNAL_c5596130_4_k_cu_8d8f8ce1_46764cuda3std6ranges3__45__cpo9iter_moveE
	.align		8
        /*0060*/ 	.dword	_ZN39_INTERNAL_c5596130_4_k_cu_8d8f8ce1_46764cute7productE
	.align		8
        /*0068*/ 	.dword	_ZN39_INTERNAL_c5596130_4_k_cu_8d8f8ce1_46764cute1_E
	.align		8
        /*0070*/ 	.dword	$str$27
	.align		8
        /*0078*/ 	.dword	$str$28
	.align		8
        /*0080*/ 	.dword	$str$29
	.align		8
        /*0088*/ 	.dword	$str$30


//--------------------- .text._ZN7cutlass13device_kernelINS_4conv6kernel13ConvUniversalINS1_16ConvProblemShapeILNS1_8OperatorE2ELi3EEENS1_10collective14CollectiveConvINS1_47MainloopSm100TmaUmmaWarpSpecializedImplicitGemmILS5_2ELi6ELi3ELi1ELi2EN4cute5tupleIJNSA_1CILi1EEESD_SD_EEEEENSB_IJNSC_ILi128EEENSB_IJSG_EEENSB_IJNSC_ILi32EEEEEEEEENS_10tfloat32_tESL_NSA_8TiledMMAINSA_8MMA_AtomIJNSA_17SM100_MMA_TF32_SSISL_SL_fLi128ELi128ELNSA_4UMMA5MajorE1ELSQ_1ELNSP_7ScaleInE0ELSR_0EEEEEENSA_6LayoutISE_NSB_IJNSC_ILi0EEESV_SV_EEEEENSB_IJNSA_10UnderscoreESY_SY_EEEEENS7_6detail27Sm100ImplicitGemmTileTraitsINSA_13SM90_TMA_LOADENSA_14ComposedLayoutINSA_7SwizzleILi2ELi5ELi2EEENSA_18smem_ptr_flag_bitsILi32EEENSU_INSB_IJSI_NSC_ILi4EEEEEENSB_IJSD_SI_EEEEEEEvEENS12_INSA_20SM90_TMA_LOAD_IM2COLES1D_vEEEENS_8epilogue10collective18CollectiveEpilogueINS1I_23Sm100TmaWarpSpecializedILi4ELi2ELi16ELb1ELb0EEEJSK_NSB_IJNSU_ISG_SD_EENSU_INSC_ILi16EEESD_EEEEESL_NSB_IJlNSB_IJSD_lllEEESV_EEESL_S1S_NS1I_6fusion15FusionCallbacksIS1M_NS1T_17LinearCombinationISL_fSL_fLNS_15FloatRoundStyleE2EEESK_S1Q_JEEENSA_5SM1004TMEM4LOAD26SM100_TMEM_LOAD_32dp32b16xES13_NS14_INS15_ILi2ELi4ELi3EEES18_NSU_INSB_IJNSC_ILi8EEES1O_EEENSB_IJS1O_SD_EEEEEEENSA_39AutoVectorizingCopyWithAssumedAlignmentILi128EEENSA_14SM90_TMA_STOREES28_S2A_S2A_EEEvvEEEEvNT_6ParamsE --------------------------
	.section	.text._ZN7cutlass13device_kernelINS_4conv6kernel13ConvUniversalINS1_16ConvProblemShapeILNS1_8OperatorE2ELi3EEENS1_10collective14CollectiveConvINS1_47MainloopSm100TmaUmmaWarpSpecializedImplicitGemmILS5_2ELi6ELi3ELi1ELi2EN4cute5tupleIJNSA_1CILi1EEESD_SD_EEEEENSB_IJNSC_ILi128EEENSB_IJSG_EEENSB_IJNSC_ILi32EEEEEEEEENS_10tfloat32_tESL_NSA_8TiledMMAINSA_8MMA_AtomIJNSA_17SM100_MMA_TF32_SSISL_SL_fLi128ELi128ELNSA_4UMMA5MajorE1ELSQ_1ELNSP_7ScaleInE0ELSR_0EEEEEENSA_6LayoutISE_NSB_IJNSC_ILi0EEESV_SV_EEEEENSB_IJNSA_10UnderscoreESY_SY_EEEEENS7_6detail27Sm100ImplicitGemmTileTraitsINSA_13SM90_TMA_LOADENSA_14ComposedLayoutINSA_7SwizzleILi2ELi5ELi2EEENSA_18smem_ptr_flag_bitsILi32EEENSU_INSB_IJSI_NSC_ILi4EEEEEENSB_IJSD_SI_EEEEEEEvEENS12_INSA_20SM90_TMA_LOAD_IM2COLES1D_vEEEENS_8epilogue10collective18CollectiveEpilogueINS1I_23Sm100TmaWarpSpecializedILi4ELi2ELi16ELb1ELb0EEEJSK_NSB_IJNSU_ISG_SD_EENSU_INSC_ILi16EEESD_EEEEESL_NSB_IJlNSB_IJSD_lllEEESV_EEESL_S1S_NS1I_6fusion15FusionCallbacksIS1M_NS1T_17LinearCombinationISL_fSL_fLNS_15FloatRoundStyleE2EEESK_S1Q_JEEENSA_5SM1004TMEM4LOAD26SM100_TMEM_LOAD_32dp32b16xES13_NS14_INS15_ILi2ELi4ELi3EEES18_NSU_INSB_IJNSC_ILi8EEES1O_EEENSB_IJS1O_SD_EEEEEEENSA_39AutoVectorizingCopyWithAssumedAlignmentILi128EEENSA_14SM90_TMA_STOREES28_S2A_S2A_EEEvvEEEEvNT_6ParamsE,"ax",@progbits
	.align	128
.text._ZN7cutlass13device_kernelINS_4conv6kernel13ConvUniversalINS1_16ConvProblemShapeILNS1_8OperatorE2ELi3EEENS1_10collective14CollectiveConvINS1_47MainloopSm100TmaUmmaWarpSpecializedImplicitGemmILS5_2ELi6ELi3ELi1ELi2EN4cute5tupleIJNSA_1CILi1EEESD_SD_EEEEENSB_IJNSC_ILi128EEENSB_IJSG_EEENSB_IJNSC_ILi32EEEEEEEEENS_10tfloat32_tESL_NSA_8TiledMMAINSA_8MMA_AtomIJNSA_17SM100_MMA_TF32_SSISL_SL_fLi128ELi128ELNSA_4UMMA5MajorE1ELSQ_1ELNSP_7ScaleInE0ELSR_0EEEEEENSA_6LayoutISE_NSB_IJNSC_ILi0EEESV_SV_EEEEENSB_IJNSA_10UnderscoreESY_SY_EEEEENS7_6detail27Sm100ImplicitGemmTileTraitsINSA_13SM90_TMA_LOADENSA_14ComposedLayoutINSA_7SwizzleILi2ELi5ELi2EEENSA_18smem_ptr_flag_bitsILi32EEENSU_INSB_IJSI_NSC_ILi4EEEEEENSB_IJSD_SI_EEEEEEEvEENS12_INSA_20SM90_TMA_LOAD_IM2COLES1D_vEEEENS_8epilogue10collective18CollectiveEpilogueINS1I_23Sm100TmaWarpSpecializedILi4ELi2ELi16ELb1ELb0EEEJSK_NSB_IJNSU_ISG_SD_EENSU_INSC_ILi16EEESD_EEEEESL_NSB_IJlNSB_IJSD_lllEEESV_EEESL_S1S_NS1I_6fusion15FusionCallbacksIS1M_NS1T_17LinearCombinationISL_fSL_fLNS_15FloatRoundStyleE2EEESK_S1Q_JEEENSA_5SM1004TMEM4LOAD26SM100_TMEM_LOAD_32dp32b16xES13_NS14_INS15_ILi2ELi4ELi3EEES18_NSU_INSB_IJNSC_ILi8EEES1O_EEENSB_IJS1O_SD_EEEEEEENSA_39AutoVectorizingCopyWithAssumedAlignmentILi128EEENSA_14SM90_TMA_STOREES28_S2A_S2A_EEEvvEEEEvNT_6ParamsE:
        .type           _ZN7cutlass13device_kernelINS_4conv6kernel13ConvUniversalINS1_16ConvProblemShapeILNS1_8OperatorE2ELi3EEENS1_10collective14CollectiveConvINS1_47MainloopSm100TmaUmmaWarpSpecializedImplicitGemmILS5_2ELi6ELi3ELi1ELi2EN4cute5tupleIJNSA_1CILi1EEESD_SD_EEEEENSB_IJNSC_ILi128EEENSB_IJSG_EEENSB_IJNSC_ILi32EEEEEEEEENS_10tfloat32_tESL_NSA_8TiledMMAINSA_8MMA_AtomIJNSA_17SM100_MMA_TF32_SSISL_SL_fLi128ELi128ELNSA_4UMMA5MajorE1ELSQ_1ELNSP_7ScaleInE0ELSR_0EEEEEENSA_6LayoutISE_NSB_IJNSC_ILi0EEESV_SV_EEEEENSB_IJNSA_10UnderscoreESY_SY_EEEEENS7_6detail27Sm100ImplicitGemmTileTraitsINSA_13SM90_TMA_LOADENSA_14ComposedLayoutINSA_7SwizzleILi2ELi5ELi2EEENSA_18smem_ptr_flag_bitsILi32EEENSU_INSB_IJSI_NSC_ILi4EEEEEENSB_IJSD_SI_EEEEEEEvEENS12_INSA_20SM90_TMA_LOAD_IM2COLES1D_vEEEENS_8epilogue10collective18CollectiveEpilogueINS1I_23Sm100TmaWarpSpecializedILi4ELi2ELi16ELb1ELb0EEEJSK_NSB_IJNSU_ISG_SD_EENSU_INSC_ILi16EEESD_EEEEESL_NSB_IJlNSB_IJSD_lllEEESV_EEESL_S1S_NS1I_6fusion15FusionCallbacksIS1M_NS1T_17LinearCombinationISL_fSL_fLNS_15FloatRoundStyleE2EEESK_S1Q_JEEENSA_5SM1004TMEM4LOAD26SM100_TMEM_LOAD_32dp32b16xES13_NS14_INS15_ILi2ELi4ELi3EEES18_NSU_INSB_IJNSC_ILi8EEES1O_EEENSB_IJS1O_SD_EEEEEEENSA_39AutoVectorizingCopyWithAssumedAlignmentILi128EEENSA_14SM90_TMA_STOREES28_S2A_S2A_EEEvvEEEEvNT_6ParamsE,@function
        .size           _ZN7cutlass13device_kernelINS_4conv6kernel13ConvUniversalINS1_16ConvProblemShapeILNS1_8OperatorE2ELi3EEENS1_10collective14CollectiveConvINS1_47MainloopSm100TmaUmmaWarpSpecializedImplicitGemmILS5_2ELi6ELi3ELi1ELi2EN4cute5tupleIJNSA_1CILi1EEESD_SD_EEEEENSB_IJNSC_ILi128EEENSB_IJSG_EEENSB_IJNSC_ILi32EEEEEEEEENS_10tfloat32_tESL_NSA_8TiledMMAINSA_8MMA_AtomIJNSA_17SM100_MMA_TF32_SSISL_SL_fLi128ELi128ELNSA_4UMMA5MajorE1ELSQ_1ELNSP_7ScaleInE0ELSR_0EEEEEENSA_6LayoutISE_NSB_IJNSC_ILi0EEESV_SV_EEEEENSB_IJNSA_10UnderscoreESY_SY_EEEEENS7_6detail27Sm100ImplicitGemmTileTraitsINSA_13SM90_TMA_LOADENSA_14ComposedLayoutINSA_7SwizzleILi2ELi5ELi2EEENSA_18smem_ptr_flag_bitsILi32EEENSU_INSB_IJSI_NSC_ILi4EEEEEENSB_IJSD_SI_EEEEEEEvEENS12_INSA_20SM90_TMA_LOAD_IM2COLES1D_vEEEENS_8epilogue10collective18CollectiveEpilogueINS1I_23Sm100TmaWarpSpecializedILi4ELi2ELi16ELb1ELb0EEEJSK_NSB_IJNSU_ISG_SD_EENSU_INSC_ILi16EEESD_EEEEESL_NSB_IJlNSB_IJSD_lllEEESV_EEESL_S1S_NS1I_6fusion15FusionCallbacksIS1M_NS1T_17LinearCombinationISL_fSL_fLNS_15FloatRoundStyleE2EEESK_S1Q_JEEENSA_5SM1004TMEM4LOAD26SM100_TMEM_LOAD_32dp32b16xES13_NS14_INS15_ILi2ELi4ELi3EEES18_NSU_INSB_IJNSC_ILi8EEES1O_EEENSB_IJS1O_SD_EEEEEEENSA_39AutoVectorizingCopyWithAssumedAlignmentILi128EEENSA_14SM90_TMA_STOREES28_S2A_S2A_EEEvvEEEEvNT_6ParamsE,(.L_x_216 - _ZN7cutlass13device_kernelINS_4conv6kernel13ConvUniversalINS1_16ConvProblemShapeILNS1_8OperatorE2ELi3EEENS1_10collective14CollectiveConvINS1_47MainloopSm100TmaUmmaWarpSpecializedImplicitGemmILS5_2ELi6ELi3ELi1ELi2EN4cute5tupleIJNSA_1CILi1EEESD_SD_EEEEENSB_IJNSC_ILi128EEENSB_IJSG_EEENSB_IJNSC_ILi32EEEEEEEEENS_10tfloat32_tESL_NSA_8TiledMMAINSA_8MMA_AtomIJNSA_17SM100_MMA_TF32_SSISL_SL_fLi128ELi128ELNSA_4UMMA5MajorE1ELSQ_1ELNSP_7ScaleInE0ELSR_0EEEEEENSA_6LayoutISE_NSB_IJNSC_ILi0EEESV_SV_EEEEENSB_IJNSA_10UnderscoreESY_SY_EEEEENS7_6detail27Sm100ImplicitGemmTileTraitsINSA_13SM90_TMA_LOADENSA_14ComposedLayoutINSA_7SwizzleILi2ELi5ELi2EEENSA_18smem_ptr_flag_bitsILi32EEENSU_INSB_IJSI_NSC_ILi4EEEEEENSB_IJSD_SI_EEEEEEEvEENS12_INSA_20SM90_TMA_LOAD_IM2COLES1D_vEEEENS_8epilogue10collective18CollectiveEpilogueINS1I_23Sm100TmaWarpSpecializedILi4ELi2ELi16ELb1ELb0EEEJSK_NSB_IJNSU_ISG_SD_EENSU_INSC_ILi16EEESD_EEEEESL_NSB_IJlNSB_IJSD_lllEEESV_EEESL_S1S_NS1I_6fusion15FusionCallbacksIS1M_NS1T_17LinearCombinationISL_fSL_fLNS_15FloatRoundStyleE2EEESK_S1Q_JEEENSA_5SM1004TMEM4LOAD26SM100_TMEM_LOAD_32dp32b16xES13_NS14_INS15_ILi2ELi4ELi3EEES18_NSU_INSB_IJNSC_ILi8EEES1O_EEENSB_IJS1O_SD_EEEEEEENSA_39AutoVectorizingCopyWithAssumedAlignmentILi128EEENSA_14SM90_TMA_STOREES28_S2A_S2A_EEEvvEEEEvNT_6ParamsE)
        .other          _ZN7cutlass13device_kernelINS_4conv6kernel13ConvUniversalINS1_16ConvProblemShapeILNS1_8OperatorE2ELi3EEENS1_10collective14CollectiveConvINS1_47MainloopSm100TmaUmmaWarpSpecializedImplicitGemmILS5_2ELi6ELi3ELi1ELi2EN4cute5tupleIJNSA_1CILi1EEESD_SD_EEEEENSB_IJNSC_ILi128EEENSB_IJSG_EEENSB_IJNSC_ILi32EEEEEEEEENS_10tfloat32_tESL_NSA_8TiledMMAINSA_8MMA_AtomIJNSA_17SM100_MMA_TF32_SSISL_SL_fLi128ELi128ELNSA_4UMMA5MajorE1ELSQ_1ELNSP_7ScaleInE0ELSR_0EEEEEENSA_6LayoutISE_NSB_IJNSC_ILi0EEESV_SV_EEEEENSB_IJNSA_10UnderscoreESY_SY_EEEEENS7_6detail27Sm100ImplicitGemmTileTraitsINSA_13SM90_TMA_LOADENSA_14ComposedLayoutINSA_7SwizzleILi2ELi5ELi2EEENSA_18smem_ptr_flag_bitsILi32EEENSU_INSB_IJSI_NSC_ILi4EEEEEENSB_IJSD_SI_EEEEEEEvEENS12_INSA_20SM90_TMA_LOAD_IM2COLES1D_vEEEENS_8epilogue10collective18CollectiveEpilogueINS1I_23Sm100TmaWarpSpecializedILi4ELi2ELi16ELb1ELb0EEEJSK_NSB_IJNSU_ISG_SD_EENSU_INSC_ILi16EEESD_EEEEESL_NSB_IJlNSB_IJSD_lllEEESV_EEESL_S1S_NS1I_6fusion15FusionCallbacksIS1M_NS1T_17LinearCombinationISL_fSL_fLNS_15FloatRoundStyleE2EEESK_S1Q_JEEENSA_5SM1004TMEM4LOAD26SM100_TMEM_LOAD_32dp32b16xES13_NS14_INS15_ILi2ELi4ELi3EEES18_NSU_INSB_IJNSC_ILi8EEES1O_EEENSB_IJS1O_SD_EEEEEEENSA_39AutoVectorizingCopyWithAssumedAlignmentILi128EEENSA_14SM90_TMA_STOREES28_S2A_S2A_EEEvvEEEEvNT_6ParamsE,@"STO_CUDA_ENTRY STV_DEFAULT"
_ZN7cutlass13device_kernelINS_4conv6kernel13ConvUniversalINS1_16ConvProblemShapeILNS1_8OperatorE2ELi3EEENS1_10collective14CollectiveConvINS1_47MainloopSm100TmaUmmaWarpSpecializedImplicitGemmILS5_2ELi6ELi3ELi1ELi2EN4cute5tupleIJNSA_1CILi1EEESD_SD_EEEEENSB_IJNSC_ILi128EEENSB_IJSG_EEENSB_IJNSC_ILi32EEEEEEEEENS_10tfloat32_tESL_NSA_8TiledMMAINSA_8MMA_AtomIJNSA_17SM100_MMA_TF32_SSISL_SL_fLi128ELi128ELNSA_4UMMA5MajorE1ELSQ_1ELNSP_7ScaleInE0ELSR_0EEEEEENSA_6LayoutISE_NSB_IJNSC_ILi0EEESV_SV_EEEEENSB_IJNSA_10UnderscoreESY_SY_EEEEENS7_6detail27Sm100ImplicitGemmTileTraitsINSA_13SM90_TMA_LOADENSA_14ComposedLayoutINSA_7SwizzleILi2ELi5ELi2EEENSA_18smem_ptr_flag_bitsILi32EEENSU_INSB_IJSI_NSC_ILi4EEEEEENSB_IJSD_SI_EEEEEEEvEENS12_INSA_20SM90_TMA_LOAD_IM2COLES1D_vEEEENS_8epilogue10collective18CollectiveEpilogueINS1I_23Sm100TmaWarpSpecializedILi4ELi2ELi16ELb1ELb0EEEJSK_NSB_IJNSU_ISG_SD_EENSU_INSC_ILi16EEESD_EEEEESL_NSB_IJlNSB_IJSD_lllEEESV_EEESL_S1S_NS1I_6fusion15FusionCallbacksIS1M_NS1T_17LinearCombinationISL_fSL_fLNS_15FloatRoundStyleE2EEESK_S1Q_JEEENSA_5SM1004TMEM4LOAD26SM100_TMEM_LOAD_32dp32b16xES13_NS14_INS15_ILi2ELi4ELi3EEES18_NSU_INSB_IJNSC_ILi8EEES1O_EEENSB_IJS1O_SD_EEEEEEENSA_39AutoVectorizingCopyWithAssumedAlignmentILi128EEENSA_14SM90_TMA_STOREES28_S2A_S2A_EEEvvEEEEvNT_6ParamsE:
[----:B------:R-:W1:Y:S01]  /*0000*/  LDC R1, c[0x0][0x37c] ;  /* 0x0000df00ff017b82 */ /* 0x000e620000000800 */
[----:B------:R-:W2:Y:S01]  /*0010*/  S2R R68, SR_TID.X ;  /* 0x0000000000447919 */ /* 0x000ea20000002100 */
[----:B------:R-:W3:Y:S01]  /*0020*/  LDCU.64 UR8, c[0x0][0x990] ;  /* 0x00013200ff0877ac */ /* 0x000ee20008000a00 */
[----:B-1----:R-:W-:Y:S01]  /*0030*/  VIADD R1, R1, 0xfffffff8 ;  /* 0xfffffff801017836 */ /* 0x002fe20000000000 */
[----:B------:R-:W-:Y:S02]  /*0040*/  PRMT R70, RZ, 0x7610, R70 ;  /* 0x00007610ff467816 */ /* 0x000fe40000000046 */
[----:B------:R-:W-:Y:S01]  /*0050*/  ELECT P3, URZ, PT ;  /* 0x0000000000ff782f */ /* 0x000fe20003860000 */
[----:B---3--:R-:W-:-:S04]  /*0060*/  UISETP.NE.U32.AND UP0, UPT, UR8, URZ, UPT ;  /* 0x000000ff0800728c */ /* 0x008fc8000bf05070 */
[----:B------:R-:W-:Y:S01]  /*0070*/  UISETP.NE.AND.EX UP0, UPT, UR9, URZ, UPT, UP0 ;  /* 0x000000ff0900728c */ /* 0x000fe2000bf05300 */
[----:B--2---:R-:W-:-:S05]  /*0080*/  SHF.R.U32.HI R71, RZ, 0x5, R68 ;  /* 0x00000005ff477819 */ /* 0x004fca0000011644 */
[----:B------:R-:W1:Y:S02]  /*0090*/  SHFL.IDX PT, R0, R71, RZ, 0x1f ;  /* 0x00001fff47007589 */ /* 0x000e6400000e0000 */
[----:B-1----:R-:W-:Y:S01]  /*00a0*/  R2UR UR17, R0 ;  /* 0x00000000001172ca */ /* 0x002fe200000e0000 */
[----:B------:R-:W-:-:S14]  /*00b0*/  BRA.U UP0, `(.L_x_0) ;  /* 0x0000000100307547 */ /* 0x000fdc000b800000 */
[----:B------:R-:W1:Y:S02]  /*00c0*/  LDCU.64 UR4, c[0x0][0x988] ;  /* 0x00013100ff0477ac */ /* 0x000e640008000a00 */
[----:B-1----:R-:W-:-:S04]  /*00d0*/  UISETP.NE.U32.AND UP0, UPT, UR4, URZ, UPT ;  /* 0x000000ff0400728c */ /* 0x002fc8000bf05070 */
[----:B------:R-:W-:-:S09]  /*00e0*/  UISETP.NE.AND.EX UP0, UPT, UR5, URZ, UPT, UP0 ;  /* 0x000000ff0500728c */ /* 0x000fd2000bf05300 */
[----:B------:R-:W-:Y:S05]  /*00f0*/  BRA.U !UP0, `(.L_x_1) ;  /* 0x0000000108147547 */ /* 0x000fea000b800000 */
[----:B------:R-:W1:Y:S01]  /*0100*/  LDC.64 R2, c[0x0][0x988] ;  /* 0x00026200ff027b82 */ /* 0x000e620000000a00 */
[----:B------:R-:W1:Y:S02]  /*0110*/  LDCU.64 UR4, c[0x0][0x358] ;  /* 0x00006b00ff0477ac */ /* 0x000e640008000a00 */
[----:B-1----:R1:W5:Y:S01]  /*0120*/  LDG.E R27, desc[UR4][R2.64] ;  /* 0x00000004021b7981 */ /* 0x002362000c1e1900 */
[----:B------:R-:W-:Y:S01]  /*0130*/  HFMA2 R70, -RZ, RZ, 0, 5.9604644775390625e-08 ;  /* 0x00000001ff467431 */ /* 0x000fe200000001ff */
[----:B------:R-:W-:Y:S05]  /*0140*/  BRA `(.L_x_0) ;  /* 0x00000000000c7947 */ /* 0x000fea0003800000 */
.L_x_1:
[----:B------:R-:W1:Y:S01]  /*0150*/  LDCU UR4, c[0x0][0x980] ;  /* 0x00013000ff0477ac */ /* 0x000e620008000800 */
[----:B------:R-:W-:Y:S01]  /*0160*/  HFMA2 R70, -RZ, RZ, 0, 5.9604644775390625e-08 ;  /* 0x00000001ff467431 */ /* 0x000fe200000001ff */
[----:B-1----:R-:W-:-:S07]  /*0170*/  MOV R27, UR4 ;  /* 0x00000004001b7c02 */ /* 0x002fce0008000f00 */
.L_x_0:
[----:B------:R-:W2:Y:S02]  /*0180*/  LDCU.64 UR4, c[0x0][0x9b0] ;  /* 0x00013600ff0477ac */ /* 0x000ea40008000a00 */
[----:B--2---:R-:W-:-:S04]  /*0190*/  UISETP.NE.U32.AND UP0, UPT, UR4, URZ, UPT ;  /* 0x000000ff0400728c */ /* 0x004fc8000bf05070 */
[----:B------:R-:W-:-:S09]  /*01a0*/  UISETP.NE.AND.EX UP0, UPT, UR5, URZ, UPT, UP0 ;  /* 0x000000ff0500728c */ /* 0x000fd2000bf05300 */
[----:B------:R-:W-:Y:S05]  /*01b0*/  BRA.U UP0, `(.L_x_2) ;  /* 0x0000000100287547 */ /* 0x000fea000b800000 */
[----:B------:R-:W2:Y:S02]  /*01c0*/  LDCU.64 UR4, c[0x0][0x9a8] ;  /* 0x00013500ff0477ac */ /* 0x000ea40008000a00 */
[----:B--2---:R-:W-:-:S04]  /*01d0*/  UISETP.NE.U32.AND UP0, UPT, UR4, URZ, UPT ;  /* 0x000000ff0400728c */ /* 0x004fc8000bf05070 */
[----:B------:R-:W-:-:S09]  /*01e0*/  UISETP.NE.AND.EX UP0, UPT, UR5, URZ, UPT, UP0 ;  /* 0x000000ff0500728c */ /* 0x000fd2000bf05300 */
[----:B------:R-:W-:Y:S05]  /*01f0*/  BRA.U !UP0, `(.L_x_3) ;  /* 0x0000000108107547 */ /* 0x000fea000b800000 */
[----:B------:R-:W2:Y:S01]  /*0200*/  LDC.64 R24, c[0x0][0x9a8] ;  /* 0x00026a00ff187b82 */ /* 0x000ea20000000a00 */
[----:B------:R-:W2:Y:S02]  /*0210*/  LDCU.64 UR4, c[0x0][0x358] ;  /* 0x00006b00ff0477ac */ /* 0x000ea40008000a00 */
[----:B--2---:R2:W5:Y:S01]  /*0220*/  LDG.E R24, desc[UR4][R24.64] ;  /* 0x0000000418187981 */ /* 0x004562000c1e1900 */
[----:B------:R-:W-:Y:S05]  /*0230*/  BRA `(.L_x_2) ;  /* 0x0000000000087947 */ /* 0x000fea0003800000 */
.L_x_3:
[----:B------:R-:W2:Y:S02]  /*0240*/  LDCU UR4, c[0x0][0x9a0] ;  /* 0x00013400ff0477ac */ /* 0x000ea40008000800 */
[----:B--2---:R-:W-:Y:S02]  /*0250*/  MOV R24, UR4 ;  /* 0x0000000400187c02 */ /* 0x004fe40008000f00 */
.L_x_2:
[----:B------:R-:W-:Y:S01]  /*0260*/  IMAD.U32 R0, RZ, RZ, UR17 ;  /* 0x00000011ff007e24 */ /* 0x000fe2000f8e00ff */
[----:B------:R-:W-:Y:S04]  /*0270*/  BSSY.RECONVERGENT B0, `(.L_x_4) ;  /* 0x000000c000007945 */ /* 0x000fe80003800200 */
[C---:B------:R-:W-:Y:S02]  /*0280*/  ISETP.NE.OR P1, PT, R0.reuse, 0x1, !P3 ;  /* 0x000000010000780c */ /* 0x040fe40005f25670 */
[----:B------:R-:W-:-:S11]  /*0290*/  ISETP.NE.OR P0, PT, R0, 0x3, !P3 ;  /* 0x000000030000780c */ /* 0x000fd60005f05670 */
[----:B------:R-:W-:Y:S05]  /*02a0*/  @P1 BRA `(.L_x_5) ;  /* 0x0000000000201947 */ /* 0x000fea0003800000 */
[----:B------:R-:W3:Y:S02]  /*02b0*/  LDCU.64 UR4, c[0x0][0x348] ;  /* 0x00006900ff0477ac */ /* 0x000ee40008000a00 */
[----:B---3--:R-:W-:Y:S02]  /*02c0*/  UIADD3 UR6, UP1, UPT, UR4, 0x80, URZ ;  /* 0x0000008004067890 */ /* 0x008fe4000ff3e0ff */
[----:B------:R-:W-:Y:S02]  /*02d0*/  UIADD3 UR4, UP0, UPT, UR4, 0x180, URZ ;  /* 0x0000018004047890 */ /* 0x000fe4000ff1e0ff */
[----:B------:R-:W-:Y:S02]  /*02e0*/  UIADD3.X UR7, UPT, UPT, URZ, UR5, URZ, UP1, !UPT ;  /* 0x00000005ff077290 */ /* 0x000fe40008ffe4ff */
[----:B------:R-:W-:-:S07]  /*02f0*/  UIADD3.X UR5, UPT, UPT, URZ, UR5, URZ, UP0, !UPT ;  /* 0x00000005ff057290 */ /* 0x000fce00087fe4ff */
[----:B------:R3:W-:Y:S02]  /*0300*/  UTMACCTL.PF [UR6] ;  /* 0x00000000060079b9 */ /* 0x0007e40008040000 */
[----:B------:R3:W-:Y:S02]  /*0310*/  UTMACCTL.PF [UR4] ;  /* 0x00000000040079b9 */ /* 0x0007e40008040000 */
[----:B---3--:R-:W-:Y:S01]  /*0320*/  NOP ;  /* 0x0000000000007918 */ /* 0x008fe20000000000 */
.L_x_5:
[----:B------:R-:W-:Y:S05]  /*0330*/  BSYNC.RECONVERGENT B0 ;  /* 0x0000000000007941 */ /* 0x000fea0003800200 */
.L_x_4:
[----:B------:R-:W-:Y:S04]  /*0340*/  BSSY.RECONVERGENT B0, `(.L_x_6) ;  /* 0x000000a000007945 */ /* 0x000fe80003800200 */
        /* <DEDUP_REMOVED lines=9> */
.L_x_7:
[----:B------:R-:W-:Y:S05]  /*03e0*/  BSYNC.RECONVERGENT B0 ;  /* 0x0000000000007941 */ /* 0x000fea0003800200 */
.L_x_6:
[----:B------:R-:W3:Y:S01]  /*03f0*/  LDCU.64 UR4, c[0x0][0x988] ;  /* 0x00013100ff0477ac */ /* 0x000ee20008000a00 */
[----:B------:R-:W-:Y:S02]  /*0400*/  UISETP.EQ.U32.AND UP1, UPT, UR8, URZ, UPT ;  /* 0x000000ff0800728c */ /* 0x000fe4000bf22070 */
[----:B------:R-:W-:Y:S02]  /*0410*/  UPLOP3.LUT UP3, UPT, UPT, UPT, UPT, 0x80, 0x8 ;  /* 0x000000000008789c */ /* 0x000fe40003f6f070 */
[----:B---3--:R-:W-:-:S04]  /*0420*/  UISETP.NE.U32.AND UP0, UPT, UR4, URZ, UPT ;  /* 0x000000ff0400728c */ /* 0x008fc8000bf05070 */
[----:B------:R-:W-:-:S04]  /*0430*/  UISETP.NE.AND.EX UP2, UPT, UR5, URZ, UPT, UP0 ;  /* 0x000000ff0500728c */ /* 0x000fc8000bf45300 */
[----:B------:R-:W-:-:S04]  /*0440*/  UISETP.EQ.OR.EX UP4, UPT, UR9, URZ, !UP2, UP1 ;  /* 0x000000ff0900728c */ /* 0x000fc8000d782710 */
[----:B------:R-:W-:-:S06]  /*0450*/  UP2UR UR4, UPR, URZ, 0x10 ;  /* 0x00000010ff047883 */ /* 0x000fcc0008000000 */
[----:B------:R-:W-:Y:S01]  /*0460*/  MOV R76, UR4 ;  /* 0x00000004004c7c02 */ /* 0x000fe20008000f00 */
[----:B------:R-:W-:Y:S06]  /*0470*/  BRA.U !UP4, `(.L_x_8) ;  /* 0x000000010c207547 */ /* 0x000fec000b800000 */
[----:B------:R-:W-:Y:S01]  /*0480*/  UISETP.NE.U32.AND UP0, UPT, UR8, URZ, UPT ;  /* 0x000000ff0800728c */ /* 0x000fe2000bf05070 */
[----:B-----5:R-:W-:Y:S01]  /*0490*/  FSETP.NEU.AND P0, PT, R27, RZ, PT ;  /* 0x000000ff1b00720b */ /* 0x020fe20003f0d000 */
[----:B------:R-:W-:Y:S02]  /*04a0*/  USEL UR4, URZ, 0xffffffff, UP2 ;  /* 0xffffffffff047887 */ /* 0x000fe40009000000 */
[----:B------:R-:W-:-:S10]  /*04b0*/  UISETP.NE.AND.EX UP1, UPT, UR9, URZ, UPT, UP0 ;  /* 0x000000ff0900728c */ /* 0x000fd4000bf25300 */
[----:B------:R-:W-:Y:S01]  /*04c0*/  VOTEU.ANY UP0, P0 ;  /* 0x0000000000ff7886 */ /* 0x000fe20000000100 */
[----:B------:R-:W-:-:S04]  /*04d0*/  @!UP1 USEL UR4, URZ, 0xffffffff, UP0 ;  /* 0xffffffffff049887 */ /* 0x000fc80008000000 */
[----:B------:R-:W-:-:S04]  /*04e0*/  ULOP3.LUT UR4, UR4, 0x1, URZ, 0xc0, !UPT ;  /* 0x0000000104047892 */ /* 0x000fc8000f8ec0ff */
[----:B------:R-:W-:-:S11]  /*04f0*/  UISETP.NE.U32.AND UP3, UPT, UR4, 0x1, UPT ;  /* 0x000000010400788c */ /* 0x000fd6000bf65070 */
.L_x_8:
[----:B-1----:R-:W1:Y:S01]  /*0500*/  SHFL.IDX PT, R2, R71, RZ, 0x1f ;  /* 0x00001fff47027589 */ /* 0x002e6200000e0000 */
[----:B------:R-:W-:-:S04]  /*0510*/  UISETP.NE.AND UP0, UPT, UR17, 0x2, UPT ;  /* 0x000000021100788c */ /* 0x000fc8000bf05270 */
[----:B------:R-:W-:Y:S01]  /*0520*/  USEL UR70, URZ, 0x1, UP0 ;  /* 0x00000001ff467887 */ /* 0x000fe20008000000 */
[----:B-1----:R-:W-:-:S13]  /*0530*/  ISETP.NE.AND P0, PT, R2, RZ, PT ;  /* 0x000000ff0200720c */ /* 0x002fda0003f05270 */
[----:B------:R-:W-:Y:S05]  /*0540*/  @P0 BRA `(.L_x_9) ;  /* 0x0000000000580947 */ /* 0x000fea0003800000 */
[----:B------:R-:W1:Y:S01]  /*0550*/  S2UR UR4, SR_CgaCtaId ;  /* 0x00000000000479c3 */ /* 0x000e620000008800 */
[----:B------:R-:W-:Y:S01]  /*0560*/  UMOV UR5, 0x400 ;  /* 0x0000040000057882 */ /* 0x000fe20000000000 */
[----:B------:R-:W-:Y:S01]  /*0570*/  UMOV UR6, 0x1 ;  /* 0x0000000100067882 */ /* 0x000fe20000000000 */
[----:B------:R-:W-:Y:S01]  /*0580*/  ELECT P0, URZ, PT ;  /* 0x0000000000ff782f */ /* 0x000fe20003800000 */
[----:B------:R-:W-:-:S04]  /*0590*/  UIADD3 UR6, UPT, UPT, -UR6, 0x100000, URZ ;  /* 0x0010000006067890 */ /* 0x000fc8000fffe1ff */
[----:B------:R-:W-:Y:S02]  /*05a0*/  USHF.L.U32 UR7, UR6, 0xb, URZ ;  /* 0x0000000b06077899 */ /* 0x000fe400080006ff */
[----:B------:R-:W-:Y:S02]  /*05b0*/  USHF.L.U32 UR6, UR6, 0x1, URZ ;  /* 0x0000000106067899 */ /* 0x000fe400080006ff */
[----:B-1----:R-:W-:Y:S01]  /*05c0*/  ULEA UR4, UR4, UR5, 0x18 ;  /* 0x0000000504047291 */ /* 0x002fe2000f8ec0ff */
[----:B------:R-:W1:Y:S11]  /*05d0*/  FENCE.VIEW.ASYNC.S ;  /* 0x00000000000073c6 */ /* 0x000e760000000000 */
[----:B-1----:R1:W3:Y:S01]  /*05e0*/  SYNCS.EXCH.64 URZ, [UR4], UR6 ;  /* 0x0000000604ff75b2 */ /* 0x0022e20008000100 */
[----:B------:R1:W4:Y:S01]  /*05f0*/  SYNCS.EXCH.64 URZ, [UR4+0x30], UR6 ;  /* 0x0000300604ff75b2 */ /* 0x0003220008000100 */
[----:B------:R1:W1:Y:S01]  /*0600*/  SYNCS.EXCH.64 URZ, [UR4+0x8], UR6 ;  /* 0x0000080604ff75b2 */ /* 0x0002620008000100 */
        /* <DEDUP_REMOVED lines=9> */
[----:B------:R-:W-:Y:S01]  /*06a0*/  NOP ;  /* 0x0000000000007918 */ /* 0x000fe20000000000 */
.L_x_9:
[----:B------:R-:W2:Y:S01]  /*06b0*/  SHFL.IDX PT, R2, R71, RZ, 0x1f ;  /* 0x00001fff47027589 */ /* 0x000ea200000e0000 */
[----:B------:R-:W-:Y:S01]  /*06c0*/  NOP ;  /* 0x0000000000007918 */ /* 0x000fe20000000000 */
[----:B--2---:R-:W-:-:S13]  /*06d0*/  ISETP.NE.AND P0, PT, R2, 0x1, PT ;  /* 0x000000010200780c */ /* 0x004fda0003f05270 */
[----:B------:R-:W-:Y:S05]  /*06e0*/  @P0 BRA `(.L_x_10) ;  /* 0x0000000000580947 */ /* 0x000fea0003800000 */
[----:B-1----:R-:W1:Y:S01]  /*06f0*/  S2UR UR4, SR_CgaCtaId ;  /* 0x00000000000479c3 */ /* 0x002e620000008800 */
[----:B------:R-:W-:Y:S01]  /*0700*/  UMOV UR5, 0x400 ;  /* 0x0000040000057882 */ /* 0x000fe20000000000 */
[----:B------:R-:W-:Y:S01]  /*0710*/  UMOV UR8, 0x20 ;  /* 0x0000002000087882 */ /* 0x000fe20000000000 */
[----:B------:R-:W-:Y:S01]  /*0720*/  UMOV UR6, 0x80 ;  /* 0x0000008000067882 */ /* 0x000fe20000000000 */
[----:B------:R-:W-:-:S04]  /*0730*/  UIADD3 UR8, UPT, UPT, -UR8, 0x100000, URZ ;  /* 0x0010000008087890 */ /* 0x000fc8000fffe1ff */
[----:B------:R-:W-:Y:S02]  /*0740*/  USHF.L.U32 UR9, UR8, 0xb, URZ ;  /* 0x0000000b08097899 */ /* 0x000fe400080006ff */
[----:B------:R-:W-:Y:S02]  /*0750*/  USHF.L.U32 UR8, UR8, 0x1, URZ ;  /* 0x0000000108087899 */ /* 0x000fe400080006ff */
[----:B------:R-:W-:-:S04]  /*0760*/  UIADD3 UR6, UPT, UPT, -UR6, 0x100000, URZ ;  /* 0x0010000006067890 */ /* 0x000fc8000fffe1ff */
[----:B------:R-:W-:Y:S02]  /*0770*/  USHF.L.U32 UR7, UR6, 0xb, URZ ;  /* 0x0000000b06077899 */ /* 0x000fe400080006ff */
[----:B------:R-:W-:Y:S01]  /*0780*/  USHF.L.U32 UR6, UR6, 0x1, URZ ;  /* 0x0000000106067899 */ /* 0x000fe200080006ff */
[----:B------:R-:W-:Y:S01]  /*0790*/  ELECT P0, URZ, PT ;  /* 0x0000000000ff782f */ /* 0x000fe20003800000 */
[----:B-1----:R-:W-:Y:S01]  /*07a0*/  ULEA UR4, UR4, UR5, 0x18 ;  /* 0x0000000504047291 */ /* 0x002fe2000f8ec0ff */
[----:B------:R-:W1:Y:S11]  /*07b0*/  FENCE.VIEW.ASYNC.S ;  /* 0x00000000000073c6 */ /* 0x000e760000000000 */
[----:B-1----:R2:W1:Y:S01]  /*07c0*/  SYNCS.EXCH.64 URZ, [UR4+0x60], UR8 ;  /* 0x0000600804ff75b2 */ /* 0x0024620008000100 */
[----:B------:R2:W1:Y:S01]  /*07d0*/  SYNCS.EXCH.64 URZ, [UR4+0x80], UR6 ;  /* 0x0000800604ff75b2 */ /* 0x0004620008000100 */
[----:B------:R2:W1:Y:S01]  /*07e0*/  SYNCS.EXCH.64 URZ, [UR4+0x68], UR8 ;  /* 0x0000680804ff75b2 */ /* 0x0004620008000100 */
[----:B------:R2:W1:Y:S01]  /*07f0*/  SYNCS.EXCH.64 URZ, [UR4+0x88], UR6 ;  /* 0x0000880604ff75b2 */ /* 0x0004620008000100 */
[----:B------:R2:W1:Y:S01]  /*0800*/  SYNCS.EXCH.64 URZ, [UR4+0x70], UR8 ;  /* 0x0000700804ff75b2 */ /* 0x0004620008000100 */
[----:B------:R2:W1:Y:S01]  /*0810*/  SYNCS.EXCH.64 URZ, [UR4+0x90], UR6 ;  /* 0x0000900604ff75b2 */ /* 0x0004620008000100 */
[----:B------:R2:W1:Y:S01]  /*0820*/  SYNCS.EXCH.64 URZ, [UR4+0x78], UR8 ;  /* 0x0000780804ff75b2 */ /* 0x0004620008000100 */
[----:B------:R2:W1:Y:S02]  /*0830*/  SYNCS.EXCH.64 URZ, [UR4+0x98], UR6 ;  /* 0x0000980604ff75b2 */ /* 0x0004640008000100 */
[----:B--2---:R-:W-:Y:S01]  /*0840*/  NOP ;  /* 0x0000000000007918 */ /* 0x004fe20000000000 */
.L_x_10:
[----:B------:R-:W2:Y:S01]  /*0850*/  SHFL.IDX PT, R2, R71, RZ, 0x1f ;  /* 0x00001fff47027589 */ /* 0x000ea200000e0000 */
[----:B------:R-:W-:Y:S01]  /*0860*/  NOP ;  /* 0x0000000000007918 */ /* 0x000fe20000000000 */
[----:B--2---:R-:W-:-:S13]  /*0870*/  ISETP.NE.AND P0, PT, R2, 0x3, PT ;  /* 0x000000030200780c */ /* 0x004fda0003f05270 */
[----:B------:R-:W-:Y:S05]  /*0880*/  @P0 BRA `(.L_x_11) ;  /* 0x0000000000300947 */ /* 0x000fea0003800000 */
[----:B-1----:R-:W1:Y:S01]  /*0890*/  S2UR UR4, SR_CgaCtaId ;  /* 0x00000000000479c3 */ /* 0x002e620000008800 */
[----:B------:R-:W-:Y:S01]  /*08a0*/  UMOV UR6, 0x400 ;  /* 0x0000040000067882 */ /* 0x000fe20000000000 */
[----:B------:R-:W-:Y:S01]  /*08b0*/  UMOV UR5, 0x20 ;  /* 0x0000002000057882 */ /* 0x000fe20000000000 */
[----:B------:R-:W-:Y:S01]  /*08c0*/  ELECT P0, URZ, PT ;  /* 0x0000000000ff782f */ /* 0x000fe20003800000 */
[----:B-1----:R-:W-:Y:S02]  /*08d0*/  ULEA UR6, UR4, UR6, 0x18 ;  /* 0x0000000604067291 */ /* 0x002fe4000f8ec0ff */
[----:B------:R-:W-:-:S04]  /*08e0*/  UIADD3 UR4, UPT, UPT, -UR5, 0x100000, URZ ;  /* 0x0010000005047890 */ /* 0x000fc8000fffe1ff */
[----:B------:R-:W-:Y:S02]  /*08f0*/  USHF.L.U32 UR5, UR4, 0xb, URZ ;  /* 0x0000000b04057899 */ /* 0x000fe400080006ff */
[----:B------:R-:W-:Y:S01]  /*0900*/  USHF.L.U32 UR4, UR4, 0x1, URZ ;  /* 0x0000000104047899 */ /* 0x000fe200080006ff */
[----:B------:R-:W1:Y:S11]  /*0910*/  FENCE.VIEW.ASYNC.S ;  /* 0x00000000000073c6 */ /* 0x000e760000000000 */
[----:B-1----:R2:W1:Y:S01]  /*0920*/  SYNCS.EXCH.64 URZ, [UR6+0xa0], UR4 ;  /* 0x0000a00406ff75b2 */ /* 0x0024620008000100 */
[----:B------:R2:W1:Y:S02]  /*0930*/  SYNCS.EXCH.64 URZ, [UR6+0xa8], UR4 ;  /* 0x0000a80406ff75b2 */ /* 0x0004640008000100 */
[----:B--2---:R-:W-:Y:S01]  /*0940*/  NOP ;  /* 0x0000000000007918 */ /* 0x004fe20000000000 */
.L_x_11:
[----:B------:R-:W2:Y:S01]  /*0950*/  SHFL.IDX PT, R2, R71, RZ, 0x1f ;  /* 0x00001fff47027589 */ /* 0x000ea200000e0000 */
[----:B------:R-:W-:Y:S01]  /*0960*/  NOP ;  /* 0x0000000000007918 */ /* 0x000fe20000000000 */
[----:B--2---:R-:W-:-:S13]  /*0970*/  ISETP.NE.AND P0, PT, R2, 0x4, PT ;  /* 0x000000040200780c */ /* 0x004fda0003f05270 */
[----:B------:R-:W-:Y:S05]  /*0980*/  @P0 BRA `(.L_x_12) ;  /* 0x0000000000440947 */ /* 0x000fea0003800000 */
[----:B-1----:R-:W1:Y:S01]  /*0990*/  S2UR UR6, SR_CgaCtaId ;  /* 0x00000000000679c3 */ /* 0x002e620000008800 */
[----:B------:R-:W-:Y:S01]  /*09a0*/  UMOV UR4, 0x100 ;  /* 0x0000010000047882 */ /* 0x000fe20000000000 */
[----:B------:R-:W-:Y:S01]  /*09b0*/  UMOV UR5, 0x400 ;  /* 0x0000040000057882 */ /* 0x000fe20000000000 */
[----:B------:R-:W-:Y:S01]  /*09c0*/  USEL UR4, UR4, 0xe0, UP3 ;  /* 0x000000e004047887 */ /* 0x000fe20009800000 */
[----:B------:R-:W-:Y:S01]  /*09d0*/  UMOV UR8, 0x1 ;  /* 0x0000000100087882 */ /* 0x000fe20000000000 */
[----:B------:R-:W-:Y:S01]  /*09e0*/  ELECT P0, URZ, PT ;  /* 0x0000000000ff782f */ /* 0x000fe20003800000 */
[----:B------:R-:W-:-:S04]  /*09f0*/  UIADD3 UR8, UPT, UPT, -UR8, 0x100000, URZ ;  /* 0x0010000008087890 */ /* 0x000fc8000fffe1ff */
[----:B------:R-:W-:Y:S02]  /*0a00*/  USHF.L.U32 UR9, UR8, 0xb, URZ ;  /* 0x0000000b08097899 */ /* 0x000fe400080006ff */
[----:B------:R-:W-:Y:S02]  /*0a10*/  USHF.L.U32 UR8, UR8, 0x1, URZ ;  /* 0x0000000108087899 */ /* 0x000fe400080006ff */
[----:B-1----:R-:W-:Y:S02]  /*0a20*/  ULEA UR6, UR6, UR5, 0x18 ;  /* 0x0000000506067291 */ /* 0x002fe4000f8ec0ff */
[----:B------:R-:W-:-:S04]  /*0a30*/  UIADD3 UR4, UPT, UPT, -UR4, 0x100000, URZ ;  /* 0x0010000004047890 */ /* 0x000fc8000fffe1ff */
[----:B------:R-:W-:Y:S02]  /*0a40*/  USHF.L.U32 UR5, UR4, 0xb, URZ ;  /* 0x0000000b04057899 */ /* 0x000fe400080006ff */
[----:B------:R-:W-:Y:S01]  /*0a50*/  USHF.L.U32 UR4, UR4, 0x1, URZ ;  /* 0x0000000104047899 */ /* 0x000fe200080006ff */
[----:B------:R-:W1:Y:S03]  /*0a60*/  FENCE.VIEW.ASYNC.S ;  /* 0x00000000000073c6 */ /* 0x000e660000000000 */
[----:B-1----:R2:W1:Y:S08]  /*0a70*/  SYNCS.EXCH.64 URZ, [UR6+0xb0], UR8 ;  /* 0x0000b00806ff75b2 */ /* 0x0024700008000100 */
[----:B------:R2:W1:Y:S02]  /*0a80*/  SYNCS.EXCH.64 URZ, [UR6+0xb8], UR4 ;  /* 0x0000b80406ff75b2 */ /* 0x0004640008000100 */
[----:B--2---:R-:W-:Y:S01]  /*0a90*/  NOP ;  /* 0x0000000000007918 */ /* 0x004fe20000000000 */
.L_x_12:
[----:B------:R-:W2:Y:S01]  /*0aa0*/  SHFL.IDX PT, R2, R71, RZ, 0x1f ;  /* 0x00001fff47027589 */ /* 0x000ea200000e0000 */
[----:B------:R-:W1:Y:S01]  /*0ab0*/  S2UR UR21, SR_CTAID.X ;  /* 0x00000000001579c3 */ /* 0x000e620000002500 */
[----:B------:R-:W-:-:S07]  /*0ac0*/  NOP ;  /* 0x0000000000007918 */ /* 0x000fce0000000000 */
[----:B------:R-:W1:Y:S01]  /*0ad0*/  S2UR UR16, SR_CTAID.Y ;  /* 0x00000000001079c3 */ /* 0x000e620000002600 */
[----:B--2---:R-:W-:-:S13]  /*0ae0*/  ISETP.NE.AND P0, PT, R2, 0x5, PT ;  /* 0x000000050200780c */ /* 0x004fda0003f05270 */
[----:B-1----:R-:W-:Y:S05]  /*0af0*/  @P0 BRA `(.L_x_13) ;  /* 0x0000000000480947 */ /* 0x002fea0003800000 */
[----:B------:R-:W1:Y:S01]  /*0b00*/  S2UR UR4, SR_CgaCtaId ;  /* 0x00000000000479c3 */ /* 0x000e620000008800 */
        /* <DEDUP_REMOVED lines=12> */
[----:B-1----:R1:W2:Y:S01]  /*0bd0*/  SYNCS.EXCH.64 URZ, [UR4+0xc0], UR8 ;  /* 0x0000c00804ff75b2 */ /* 0x0022a20008000100 */
[----:B------:R1:W1:Y:S01]  /*0be0*/  SYNCS.EXCH.64 URZ, [UR4+0xd0], UR6 ;  /* 0x0000d00604ff75b2 */ /* 0x0002620008000100 */
[----:B------:R1:W1:Y:S01]  /*0bf0*/  SYNCS.EXCH.64 URZ, [UR4+0xc8], UR8 ;  /* 0x0000c80804ff75b2 */ /* 0x0002620008000100 */
[----:B------:R1:W1:Y:S01]  /*0c00*/  SYNCS.EXCH.64 URZ, [UR4+0xd8], UR6 ;  /* 0x0000d80604ff75b2 */ /* 0x0002620008000100 */
[----:B------:R-:W-:Y:S01]  /*0c10*/  NOP ;  /* 0x0000000000007918 */ /* 0x000fe20000000000 */
.L_x_13:
[----:B------:R-:W-:-:S05]  /*0c20*/  CS2R.32 R64, SR_CgaSize ;  /* 0x0000000000407805 */ /* 0x000fca0000008a00 */
[----:B------:R-:W-:-:S05]  /*0c30*/  IMAD R64, R64, -0xa0, RZ ;  /* 0xffffff6040407824 */ /* 0x000fca00078e02ff */
[----:B------:R-:W-:-:S14]  /*0c40*/  R2UR UR5, R64 ;  /* 0x00000000400572ca */ /* 0x000fdc00000e0000 */
[----:B------:R-:W3:Y:S01]  /*0c50*/  LDCU UR5, c[0x0][UR5+0x2b0] ;  /* 0x00005600050577ac */ /* 0x000ee20008000800 */
[----:B------:R-:W-:Y:S02]  /*0c60*/  I2FP.F32.U32 R5, UR21 ;  /* 0x0000001500057c45 */ /* 0x000fe40008201000 */
[----:B------:R-:W-:-:S05]  /*0c70*/  CS2R.32 R3, SR_CgaSize ;  /* 0x0000000000037805 */ /* 0x000fca0000008a00 */
[----:B------:R-:W-:-:S06]  /*0c80*/  IMAD R3, R3, -0xa0, RZ ;  /* 0xffffff6003037824 */ /* 0x000fcc00078e02ff */
[----:B------:R-:W4:Y:S01]  /*0c90*/  LDC R3, c[0x0][R3+0x2a0] ;  /* 0x0000a80003037b82 */ /* 0x000f220000000800 */
[----:B------:R-:W-:Y:S02]  /*0ca0*/  I2FP.F32.U32 R4, UR16 ;  /* 0x0000001000047c45 */ /* 0x000fe40008201000 */
[----:B------:R-:W-:-:S05]  /*0cb0*/  CS2R.32 R64, SR_CgaSize ;  /* 0x0000000000407805 */ /* 0x000fca0000008a00 */
[----:B------:R-:W-:-:S05]  /*0cc0*/  IMAD R64, R64, -0xa0, RZ ;  /* 0xffffff6040407824 */ /* 0x000fca00078e02ff */
[----:B-1----:R-:W-:-:S14]  /*0cd0*/  R2UR UR4, R64 ;  /* 0x00000000400472ca */ /* 0x002fdc00000e0000 */
[----:B------:R-:W1:Y:S01]  /*0ce0*/  LDCU UR4, c[0x0][UR4+0x2b4] ;  /* 0x00005680040477ac */ /* 0x000e620008000800 */
[----:B------:R-:W-:Y:S01]  /*0cf0*/  NOP ;  /* 0x0000000000007918 */ /* 0x000fe20000000000 */
[----:B------:R-:W2:Y:S01]  /*0d00*/  LDCU UR20, c[0x0][0xc24] ;  /* 0x00018480ff1477ac */ /* 0x000ea20008000800 */
[----:B------:R-:W-:-:S05]  /*0d10*/  CS2R.32 R2, SR_CgaSize ;  /* 0x0000000000027805 */ /* 0x000fca0000008a00 */
[----:B------:R-:W-:-:S06]  /*0d20*/  IMAD R2, R2, -0xa0, RZ ;  /* 0xffffff6002027824 */ /* 0x000fcc00078e02ff */
[----:B------:R-:W4:Y:S01]  /*0d30*/  LDC R2, c[0x0][R2+0x2a4] ;  /* 0x0000a90002027b82 */ /* 0x000f220000000800 */
[----:B---3--:R-:W-:-:S07]  /*0d40*/  FMUL R5, R5, UR5 ;  /* 0x0000000505057c20 */ /* 0x008fce0008400000 */
[----:B------:R-:W3:Y:S01]  /*0d50*/  S2UR UR50, SR_CTAID.Z ;  /* 0x00000000003279c3 */ /* 0x000ee20000002700 */
[----:B-1----:R-:W-:Y:S01]  /*0d60*/  FMUL R4, R4, UR4 ;  /* 0x0000000404047c20 */ /* 0x002fe20008400000 */
[----:B------:R-:W1:Y:S01]  /*0d70*/  F2I.U32.TRUNC.NTZ R64, R5 ;  /* 0x0000000500407305 */ /* 0x000e62000020f000 */
[----:B--2---:R-:W-:-:S07]  /*0d80*/  UISETP.GE.AND UP0, UPT, UR20, 0x1, UPT ;  /* 0x000000011400788c */ /* 0x004fce000bf06270 */
[----:B------:R-:W2:Y:S01]  /*0d90*/  F2I.U32.TRUNC.NTZ R63, R4 ;  /* 0x00000004003f7305 */ /* 0x000ea2000020f000 */
[----:B-1----:R-:W-:-:S05]  /*0da0*/  IADD3 R64, PT, PT, -R64, RZ, RZ ;  /* 0x000000ff40407210 */ /* 0x002fca0007ffe1ff */
[----:B----4-:R-:W-:Y:S01]  /*0db0*/  IMAD R64, R3, R64, UR21 ;  /* 0x0000001503407e24 */ /* 0x010fe2000f8e0240 */
[----:B--2---:R-:W-:-:S05]  /*0dc0*/  IADD3 R63, PT, PT, -R63, RZ, RZ ;  /* 0x000000ff3f3f7210 */ /* 0x004fca0007ffe1ff */
[----:B------:R-:W-:Y:S01]  /*0dd0*/  IMAD R63, R2, R63, UR16 ;  /* 0x00000010023f7e24 */ /* 0x000fe2000f8e023f */
[----:B------:R-:W-:Y:S06]  /*0de0*/  BAR.SYNC.DEFER_BLOCKING 0x0 ;  /* 0x0000000000007b1d */ /* 0x000fec0000010000 */
[----:B---3--:R-:W-:Y:S05]  /*0df0*/  BRA.U !UP0, `(.L_x_14) ;  /* 0x0000000108d47547 */ /* 0x008fea000b800000 */
[----:B------:R-:W1:Y:S01]  /*0e00*/  LDCU.128 UR24, c[0x0][0xc10] ;  /* 0x00018200ff1877ac */ /* 0x000e620008000c00 */
[----:B------:R-:W2:Y:S01]  /*0e10*/  LDCU UR6, c[0x0][0x370] ;  /* 0x00006e00ff0677ac */ /* 0x000ea20008000800 */
[----:B------:R-:W3:Y:S01]  /*0e20*/  LDCU UR4, c[0x0][0x374] ;  /* 0x00006e80ff0477ac */ /* 0x000ee20008000800 */
[----:B------:R-:W4:Y:S01]  /*0e30*/  LDCU UR22, c[0x0][0xc0c] ;  /* 0x00018180ff1677ac */ /* 0x000f220008000800 */
[----:B------:R-:W4:Y:S01]  /*0e40*/  LDCU UR5, c[0x0][0xc20] ;  /* 0x00018400ff0577ac */ /* 0x000f220008000800 */
[----:B------:R-:W4:Y:S01]  /*0e50*/  LDCU.64 UR18, c[0x0][0xc28] ;  /* 0x00018500ff1277ac */ /* 0x000f220008000a00 */
[----:B-1----:R-:W-:Y:S02]  /*0e60*/  UISETP.NE.AND UP0, UPT, UR26, 0x1, UPT ;  /* 0x000000011a00788c */ /* 0x002fe4000bf05270 */
[----:B---3--:R-:W-:Y:S02]  /*0e70*/  UIMAD.WIDE.U32 UR8, UR4, UR27, URZ ;  /* 0x0000001b040872a5 */ /* 0x008fe4000f8e00ff */
[----:B--2---:R-:W-:-:S02]  /*0e80*/  UIMAD.WIDE.U32 UR10, UR6, UR24, URZ ;  /* 0x00000018060a72a5 */ /* 0x004fc4000f8e00ff */
[----:B----4-:R-:W-:Y:S02]  /*0e90*/  UISETP.NE.AND UP1, UPT, UR22, 0x1, UPT ;  /* 0x000000011600788c */ /* 0x010fe4000bf25270 */
[----:B------:R-:W-:Y:S01]  /*0ea0*/  UISETP.NE.AND UP4, UPT, UR20, 0x1, UPT ;  /* 0x000000011400788c */ /* 0x000fe2000bf85270 */
[----:B------:R-:W-:Y:S02]  /*0eb0*/  UMOV UR8, UR9 ;  /* 0x0000000900087c82 */ /* 0x000fe40008000000 */
[----:B------:R-:W-:Y:S01]  /*0ec0*/  UMOV UR10, UR11 ;  /* 0x0000000b000a7c82 */ /* 0x000fe20008000000 */
[----:B------:R-:W-:Y:S02]  /*0ed0*/  @UP0 USHF.R.U32.HI UR4, URZ, UR5, UR8 ;  /* 0x00000005ff040299 */ /* 0x000fe40008011608 */
[----:B------:R-:W-:Y:S02]  /*0ee0*/  UIMAD.WIDE.U32 UR12, UR16, UR27, URZ ;  /* 0x0000001b100c72a5 */ /* 0x000fe4000f8e00ff */
[----:B------:R-:W-:-:S02]  /*0ef0*/  UIMAD.WIDE.U32 UR8, UR4, UR18, URZ ;  /* 0x00000012040872a5 */ /* 0x000fc4000f8e00ff */
[----:B------:R-:W-:Y:S02]  /*0f00*/  @UP1 USHF.R.U32.HI UR6, URZ, UR25, UR10 ;  /* 0x00000019ff061299 */ /* 0x000fe4000801160a */
[----:B------:R-:W-:Y:S02]  /*0f10*/  UIMAD.WIDE.U32 UR14, UR21, UR24, URZ ;  /* 0x00000018150e72a5 */ /* 0x000fe4000f8e00ff */
[----:B------:R-:W-:Y:S01]  /*0f20*/  UIMAD.WIDE.U32 UR10, UR6, UR18, URZ ;  /* 0x00000012060a72a5 */ /* 0x000fe2000f8e00ff */
[----:B------:R-:W-:Y:S01]  /*0f30*/  UMOV UR12, UR13 ;  /* 0x0000000d000c7c82 */ /* 0x000fe20008000000 */
[----:B------:R-:W-:Y:S01]  /*0f40*/  UMOV UR8, UR9 ;  /* 0x0000000900087c82 */ /* 0x000fe20008000000 */
[----:B------:R-:W-:Y:S02]  /*0f50*/  USHF.R.U32.HI UR12, URZ, UR5, UR12 ;  /* 0x00000005ff0c7299 */ /* 0x000fe4000801160c */
[----:B------:R-:W-:Y:S01]  /*0f60*/  @UP4 USHF.R.U32.HI UR4, URZ, UR19, UR8 ;  /* 0x00000013ff044299 */ /* 0x000fe20008011608 */
[----:B------:R-:W-:Y:S01]  /*0f70*/  UMOV UR14, UR15 ;  /* 0x0000000f000e7c82 */ /* 0x000fe20008000000 */
[----:B------:R-:W-:Y:S01]  /*0f80*/  UMOV UR10, UR11 ;  /* 0x0000000b000a7c82 */ /* 0x000fe20008000000 */
[----:B------:R-:W-:-:S02]  /*0f90*/  USHF.R.U32.HI UR14, URZ, UR25, UR14 ;  /* 0x00000019ff0e7299 */ /* 0x000fc4000801160e */
[----:B------:R-:W-:Y:S02]  /*0fa0*/  USEL UR5, UR16, UR12, !UP0 ;  /* 0x0000000c10057287 */ /* 0x000fe4000c000000 */
[----:B------:R-:W-:Y:S02]  /*0fb0*/  @UP4 USHF.R.U32.HI UR6, URZ, UR19, UR10 ;  /* 0x00000013ff064299 */ /* 0x000fe4000801160a */
[----:B------:R-:W-:Y:S02]  /*0fc0*/  UIMAD UR7, UR4, UR20, URZ ;  /* 0x00000014040772a4 */ /* 0x000fe4000f8e02ff */
[----:B------:R-:W-:Y:S02]  /*0fd0*/  USEL UR4, UR21, UR14, !UP1 ;  /* 0x0000000e15047287 */ /* 0x000fe4000c800000 */
[----:B------:R-:W-:Y:S02]  /*0fe0*/  UIMAD UR10, UR6, UR20, URZ ;  /* 0x00000014060a72a4 */ /* 0x000fe4000f8e02ff */
[----:B------:R-:W-:-:S02]  /*0ff0*/  UISETP.GE.AND UP0, UPT, UR5, UR7, UPT ;  /* 0x000000070500728c */ /* 0x000fc4000bf06270 */
[----:B------:R-:W-:Y:S02]  /*1000*/  UIMAD.WIDE.U32 UR8, UR5, UR18, URZ ;  /* 0x00000012050872a5 */ /* 0x000fe4000f8e00ff */
[----:B------:R-:W-:Y:S02]  /*1010*/  UISETP.GE.OR UP0, UPT, UR4, UR10, UP0 ;  /* 0x0000000a0400728c */ /* 0x000fe40008706670 */
[----:B------:R-:W-:Y:S02]  /*1020*/  UIMAD.WIDE.U32 UR10, UR4, UR18, URZ ;  /* 0x00000012040a72a5 */ /* 0x000fe4000f8e00ff */
[----:B------:R-:W-:Y:S01]  /*1030*/  UIADD3 UR10, UPT, UPT, -UR4, URZ, URZ ;  /* 0x000000ff040a7290 */ /* 0x000fe2000fffe1ff */
[----:B------:R-:W-:Y:S01]  /*1040*/  UMOV UR8, UR9 ;  /* 0x0000000900087c82 */ /* 0x000fe20008000000 */
[----:B------:R-:W-:Y:S02]  /*1050*/  UIADD3 UR9, UPT, UPT, -UR5, URZ, URZ ;  /* 0x000000ff05097290 */ /* 0x000fe4000fffe1ff */
[----:B------:R-:W-:-:S03]  /*1060*/  USHF.R.U32.HI UR8, URZ, UR19, UR8 ;  /* 0x00000013ff087299 */ /* 0x000fc60008011608 */
[----:B------:R-:W-:Y:S01]  /*1070*/  @!UP0 UMOV UR7, UR11 ;  /* 0x0000000b00078c82 */ /* 0x000fe20008000000 */
[----:B------:R-:W-:Y:S02]  /*1080*/  UIMAD UR16, UR26, UR9, UR16 ;  /* 0x000000091a1072a4 */ /* 0x000fe4000f8e0210 */
[----:B------:R-:W-:Y:S02]  /*1090*/  USEL UR8, UR5, UR8, !UP4 ;  /* 0x0000000805087287 */ /* 0x000fe4000e000000 */
[----:B------:R-:W-:Y:S02]  /*10a0*/  @!UP0 USHF.R.U32.HI UR7, URZ, UR19, UR7 ;  /* 0x00000013ff078299 */ /* 0x000fe40008011607 */
[----:B------:R-:W-:Y:S02]  /*10b0*/  UIADD3 UR9, UPT, UPT, -UR8, URZ, URZ ;  /* 0x000000ff08097290 */ /* 0x000fe4000fffe1ff */
[----:B------:R-:W-:Y:S02]  /*10c0*/  @!UP0 USEL UR7, UR4, UR7, !UP4 ;  /* 0x0000000704078287 */ /* 0x000fe4000e000000 */
[----:B------:R-:W-:-:S02]  /*10d0*/  UIMAD UR9, UR20, UR9, UR5 ;  /* 0x00000009140972a4 */ /* 0x000fc4000f8e0205 */
[----:B------:R-:W-:Y:S02]  /*10e0*/  @!UP0 UIADD3 UR8, UPT, UPT, UR8, -UR7, URZ ;  /* 0x8000000708088290 */ /* 0x000fe4000fffe0ff */
[----:B------:R-:W-:Y:S02]  /*10f0*/  @!UP0 UIMAD UR7, UR9, UR6, UR7 ;  /* 0x00000006090782a4 */ /* 0x000fe4000f8e0207 */
[----:B------:R-:W-:Y:S02]  /*1100*/  @!UP0 UIMAD UR5, UR8, UR20, UR4 ;  /* 0x00000014080582a4 */ /* 0x000fe4000f8e0204 */
[----:B------:R-:W-:Y:S02]  /*1110*/  UIMAD UR6, UR22, UR10, UR21 ;  /* 0x0000000a160672a4 */ /* 0x000fe4000f8e0215 */
[----:B------:R-:W-:Y:S01]  /*1120*/  UIMAD UR16, UR5, UR26, UR16 ;  /* 0x0000001a051072a4 */ /* 0x000fe2000f8e0210 */
[----:B------:R-:W-:Y:S02]  /*1130*/  @!UP0 UMOV UR4, UR7 ;  /* 0x0000000700048c82 */ /* 0x000fe40008000000 */
[----:B------:R-:W-:-:S12]  /*1140*/  UIMAD UR21, UR4, UR22, UR6 ;  /* 0x00000016041572a4 */ /* 0x000fd8000f8e0206 */
.L_x_14:
[----:B------:R-:W1:Y:S02]  /*1150*/  LDCU UR4, c[0x0][0xc30] ;  /* 0x00018600ff0477ac */ /* 0x000e640008000800 */
[----:B-1----:R-:W-:-:S09]  /*1160*/  UISETP.NE.AND UP0, UPT, UR4, 0x1, UPT ;  /* 0x000000010400788c */ /* 0x002fd2000bf05270 */
[----:B------:R-:W-:Y:S05]  /*1170*/  BRA.U UP0, `(.L_x_15) ;  /* 0x0000000100447547 */ /* 0x000fea000b800000 */
[----:B------:R-:W1:Y:S01]  /*1180*/  LDCU.128 UR8, c[0x0][0xc10] ;  /* 0x00018200ff0877ac */ /* 0x000e620008000c00 */
[----:B------:R-:W2:Y:S01]  /*1190*/  LDCU UR12, c[0x0][0xc0c] ;  /* 0x00018180ff0c77ac */ /* 0x000ea20008000800 */
[----:B------:R-:W3:Y:S01]  /*11a0*/  LDCU UR13, c[0x0][0xc20] ;  /* 0x00018400ff0d77ac */ /* 0x000ee20008000800 */
[----:B-1----:R-:W-:Y:S02]  /*11b0*/  UIMAD.WIDE.U32 UR6, UR21, UR8, URZ ;  /* 0x00000008150672a5 */ /* 0x002fe4000f8e00ff */
[----:B------:R-:W-:Y:S02]  /*11c0*/  UIMAD.WIDE.U32 UR4, UR16, UR11, URZ ;  /* 0x0000000b100472a5 */ /* 0x000fe4000f8e00ff */
[----:B--2---:R-:W-:Y:S02]  /*11d0*/  UISETP.NE.AND UP1, UPT, UR12, 0x1, UPT ;  /* 0x000000010c00788c */ /* 0x004fe4000bf25270 */
[----:B------:R-:W-:Y:S01]  /*11e0*/  UISETP.NE.AND UP0, UPT, UR10, 0x1, UPT ;  /* 0x000000010a00788c */ /* 0x000fe2000bf05270 */
[----:B------:R-:W-:-:S02]  /*11f0*/  UMOV UR6, UR7 ;  /* 0x0000000700067c82 */ /* 0x000fc40008000000 */
[----:B------:R-:W-:Y:S01]  /*1200*/  UMOV UR4, UR5 ;  /* 0x0000000500047c82 */ /* 0x000fe20008000000 */
[----:B------:R-:W-:Y:S02]  /*1210*/  USHF.R.U32.HI UR6, URZ, UR9, UR6 ;  /* 0x00000009ff067299 */ /* 0x000fe40008011606 */
[----:B---3--:R-:W-:Y:S02]  /*1220*/  USHF.R.U32.HI UR4, URZ, UR13, UR4 ;  /* 0x0000000dff047299 */ /* 0x008fe40008011604 */
[----:B------:R-:W-:Y:S02]  /*1230*/  USEL UR5, UR21, UR6, !UP1 ;  /* 0x0000000615057287 */ /* 0x000fe4000c800000 */
[----:B------:R-:W-:-:S04]  /*1240*/  USEL UR4, UR16, UR4, !UP0 ;  /* 0x0000000410047287 */ /* 0x000fc8000c000000 */
[----:B------:R-:W-:Y:S02]  /*1250*/  UIADD3 UR6, UPT, UPT, UR5, -UR4, URZ ;  /* 0x8000000405067290 */ /* 0x000fe4000fffe0ff */
[----:B------:R-:W-:Y:S02]  /*1260*/  UIADD3 UR4, UPT, UPT, -UR5, UR4, URZ ;  /* 0x0000000405047290 */ /* 0x000fe4000fffe1ff */
[----:B------:R-:W-:Y:S02]  /*1270*/  UIMAD UR16, UR6, UR10, UR16 ;  /* 0x0000000a061072a4 */ /* 0x000fe4000f8e0210 */
[----:B------:R-:W-:-:S12]  /*1280*/  UIMAD UR21, UR4, UR12, UR21 ;  /* 0x0000000c041572a4 */ /* 0x000fd8000f8e0215 */
.L_x_15:
[----:B------:R-:W-:Y:S01]  /*1290*/  BAR.SYNC.DEFER_BLOCKING 0x0 ;  /* 0x0000000000007b1d */ /* 0x000fe20000010000 */
[----:B------:R-:W-:Y:S01]  /*12a0*/  UISETP.NE.AND UP0, UPT, UR17, 0x2, UPT ;  /* 0x000000021100788c */ /* 0x000fe2000bf05270 */
[----:B------:R-:W-:Y:S02]  /*12b0*/  ISETP.NE.OR P3, PT, R0, 0x2, !P3 ;  /* 0x000000020000780c */ /* 0x000fe40005f65670 */
[----:B------:R-:W-:Y:S02]  /*12c0*/  LOP3.LUT R0, R68, 0x1f, RZ, 0xc0, !PT ;  /* 0x0000001f44007812 */ /* 0x000fe400078ec0ff */
[----:B------:R-:W1:Y:S04]  /*12d0*/  LDCU UR39, c[0x0][0xc24] ;  /* 0x00018480ff2777ac */ /* 0x000e680008000800 */
[----:B------:R-:W-:Y:S05]  /*12e0*/  BRA.U UP0, `(.L_x_16) ;  /* 0x0000002500647547 */ /* 0x000fea000b800000 */
[----:B------:R-:W2:Y:S01]  /*12f0*/  LDCU UR7, c[0x0][0x394] ;  /* 0x00007280ff0777ac */ /* 0x000ea20008000800 */
[----:B------:R-:W-:Y:S02]  /*1300*/  PLOP3.LUT P1, PT, PT, PT, UP3, 0x80, 0x8 ;  /* 0x000000000008781c */ /* 0x000fe40003f2f038 */
[----:B------:R-:W-:Y:S01]  /*1310*/  ISETP.EQ.OR P2, PT, R0, RZ, P3 ;  /* 0x000000ff0000720c */ /* 0x000fe20001f42670 */
[----:B------:R-:W3:Y:S01]  /*1320*/  LDCU UR8, c[0x0][0x370] ;  /* 0x00006e00ff0877ac */ /* 0x000ee20008000800 */
[----:B------:R-:W-:Y:S01]  /*1330*/  PLOP3.LUT P1, PT, P1, PT, PT, 0x8, 0x80 ;  /* 0x000000000080781c */ /* 0x000fe20000f2e170 */
[----:B------:R-:W-:Y:S01]  /*1340*/  IMAD.MOV.U32 R0, RZ, RZ, RZ ;  /* 0x000000ffff007224 */ /* 0x000fe200078e00ff */
[----:B------:R-:W4:Y:S01]  /*1350*/  LDCU UR6, c[0x0][0x5d8] ;  /* 0x0000bb00ff0677ac */ /* 0x000f220008000800 */
[----:B------:R-:W-:Y:S01]  /*1360*/  UMOV UR56, 0x1 ;  /* 0x0000000100387882 */ /* 0x000fe20000000000 */
[----:B------:R-:W-:Y:S01]  /*1370*/  UMOV UR57, URZ ;  /* 0x000000ff00397c82 */ /* 0x000fe20008000000 */
[----:B--2---:R-:W-:-:S02]  /*1380*/  UIADD3 UR5, UPT, UPT, UR7, 0x1f, URZ ;  /* 0x0000001f07057890 */ /* 0x004fc4000fffe0ff */
[----:B------:R-:W-:Y:S02]  /*1390*/  UIADD3 UR9, UPT, UPT, UR7, 0x3e, URZ ;  /* 0x0000003e07097890 */ /* 0x000fe4000fffe0ff */
[----:B------:R-:W-:Y:S01]  /*13a0*/  USHF.R.S32.HI UR4, URZ, 0x1f, UR5 ;  /* 0x0000001fff047899 */ /* 0x000fe20008011405 */
[----:B---3--:R-:W-:-:S03]  /*13b0*/  IMAD.U32 R3, RZ, RZ, UR8 ;  /* 0x00000008ff037e24 */ /* 0x008fc6000f8e00ff */
[----:B------:R-:W-:Y:S01]  /*13c0*/  ULEA.HI UR4, UR4, UR5, URZ, 0x5 ;  /* 0x0000000504047291 */ /* 0x000fe2000f8f28ff */
[----:B------:R-:W-:Y:S01]  /*13d0*/  IMAD.U32 R9, RZ, RZ, UR9 ;  /* 0x00000009ff097e24 */ /* 0x000fe2000f8e00ff */
[----:B----4-:R-:W-:Y:S02]  /*13e0*/  UIADD3 UR6, UPT, UPT, UR6, 0x7f, URZ ;  /* 0x0000007f06067890 */ /* 0x010fe4000fffe0ff */
[----:B------:R-:W-:Y:S02]  /*13f0*/  USHF.R.S32.HI UR8, URZ, 0x5, UR4 ;  /* 0x00000005ff087899 */ /* 0x000fe40008011404 */
[----:B------:R-:W-:Y:S02]  /*1400*/  UIADD3 UR5, UPT, UPT, UR7, -0x1, URZ ;  /* 0xffffffff07057890 */ /* 0x000fe4000fffe0ff */
[----:B------:R-:W-:Y:S02]  /*1410*/  UISETP.LT.U32.AND UP0, UPT, UR8, 0x6, UPT ;  /* 0x000000060800788c */ /* 0x000fe4000bf01070 */
[----:B------:R-:W-:Y:S01]  /*1420*/  UISETP.GE.U32.AND UP1, UPT, UR5, -0x3f, UPT ;  /* 0xffffffc10500788c */ /* 0x000fe2000bf26070 */
[----:B------:R-:W-:Y:S01]  /*1430*/  MOV R11, UR8 ;  /* 0x00000008000b7c02 */ /* 0x000fe20008000f00 */
[----:B------:R-:W2:Y:S01]  /*1440*/  LDCU UR4, c[0x0][0x374] ;  /* 0x00006e80ff0477ac */ /* 0x000ea20008000800 */
[----:B------:R-:W-:-:S04]  /*1450*/  USEL UR7, UR8, 0x6, UP0 ;  /* 0x0000000608077887 */ /* 0x000fc80008000000 */
[----:B------:R-:W-:-:S04]  /*1460*/  UIADD3 UR76, UPT, UPT, UR7, -0x1, URZ ;  /* 0xffffffff074c7890 */ /* 0x000fc8000fffe0ff */
[----:B------:R-:W-:Y:S01]  /*1470*/  @UP1 UIADD3 UR76, UPT, UPT, UR7, URZ, URZ ;  /* 0x000000ff074c1290 */ /* 0x000fe2000fffe0ff */
[----:B------:R-:W-:-:S03]  /*1480*/  MOV R10, UR7 ;  /* 0x00000007000a7c02 */ /* 0x000fc60008000f00 */
[----:B------:R-:W-:Y:S01]  /*1490*/  UIADD3 UR76, UPT, UPT, UR76, 0x1, URZ ;  /* 0x000000014c4c7890 */ /* 0x000fe2000fffe0ff */
[----:B--2---:R-:W-:Y:S01]  /*14a0*/  IMAD.U32 R2, RZ, RZ, UR4 ;  /* 0x00000004ff027e24 */ /* 0x004fe2000f8e00ff */
[----:B------:R-:W-:-:S04]  /*14b0*/  USHF.R.S32.HI UR4, URZ, 0x1f, UR6 ;  /* 0x0000001fff047899 */ /* 0x000fc80008011406 */
[----:B------:R-:W-:-:S04]  /*14c0*/  ULEA.HI UR4, UR4, UR6, URZ, 0x7 ;  /* 0x0000000604047291 */ /* 0x000fc8000f8f38ff */
[----:B------:R-:W-:-:S06]  /*14d0*/  USHF.R.S32.HI UR4, URZ, 0x7, UR4 ;  /* 0x00000007ff047899 */ /* 0x000fcc0008011404 */
[----:B------:R-:W-:Y:S01]  /*14e0*/  IMAD.U32 R12, RZ, RZ, UR4 ;  /* 0x00000004ff0c7e24 */ /* 0x000fe2000f8e00ff */
[----:B------:R-:W-:-:S06]  /*14f0*/  UIADD3 UR4, UPT, UPT, UR8, -UR7, URZ ;  /* 0x8000000708047290 */ /* 0x000fcc000fffe0ff */
[----:B------:R-:W-:-:S07]  /*1500*/  MOV R8, UR4 ;  /* 0x0000000400087c02 */ /* 0x000fce0008000f00 */
.L_x_32:
[----:B------:R-:W-:Y:S01]  /*1510*/  R2UR UR14, R12 ;  /* 0x000000000c0e72ca */ /* 0x000fe200000e0000 */
[----:B------:R-:W2:Y:S01]  /*1520*/  LDCU UR12, c[0x0][0x5dc] ;  /* 0x0000bb80ff0c77ac */ /* 0x000ea20008000800 */
[----:B------:R-:W-:Y:S01]  /*1530*/  R2UR UR13, R9 ;  /* 0x00000000090d72ca */ /* 0x000fe200000e0000 */
[----:B------:R-:W3:Y:S01]  /*1540*/  LDCU UR11, c[0x0][0x5e0] ;  /* 0x0000bc00ff0b77ac */ /* 0x000ee20008000800 */
[----:B------:R-:W-:Y:S01]  /*1550*/  UMOV UR58, 0x400 ;  /* 0x00000400003a7882 */ /* 0x000fe20000000000 */
[----:B------:R-:W-:Y:S01]  /*1560*/  USHF.L.U32 UR54, UR21, 0x7, URZ ;  /* 0x0000000715367899 */ /* 0x000fe200080006ff */
[----:B------:R-:W-:-:S07]  /*1570*/  UMOV UR23, URZ ;  /* 0x000000ff00177c82 */ /* 0x000fce0008000000 */
[----:B------:R-:W-:-:S05]  /*1580*/  IMAD.U32 R6, RZ, RZ, UR14 ;  /* 0x0000000eff067e24 */ /* 0x000fca000f8e00ff */
[-C--:B------:R-:W-:Y:S01]  /*1590*/  IABS R4, R6.reuse ;  /* 0x0000000600047213 */ /* 0x080fe20000000000 */
[----:B--2---:R-:W-:Y:S01]  /*15a0*/  IMAD.U32 R5, RZ, RZ, UR12 ;  /* 0x0000000cff057e24 */ /* 0x004fe2000f8e00ff */
[----:B------:R-:W-:Y:S02]  /*15b0*/  IABS R6, R6 ;  /* 0x0000000600067213 */ /* 0x000fe40000000000 */
[----:B------:R-:W-:-:S13]  /*15c0*/  R2UR UR6, R4 ;  /* 0x00000000040672ca */ /* 0x000fda00000e0000 */
[----:B------:R-:W2:Y:S08]  /*15d0*/  I2F.RP R13, UR6 ;  /* 0x00000006000d7d06 */ /* 0x000eb00008209400 */
[----:B--2---:R-:W2:Y:S02]  /*15e0*/  MUFU.RCP R7, R13 ;  /* 0x0000000d00077308 */ /* 0x004ea40000001000 */
[----:B--2---:R-:W-:-:S06]  /*15f0*/  VIADD R7, R7, 0xffffffe ;  /* 0x0ffffffe07077836 */ /* 0x004fcc0000000000 */
[----:B------:R-:W2:Y:S02]  /*1600*/  F2I.FTZ.U32.TRUNC.NTZ R4, R7 ;  /* 0x0000000700047305 */ /* 0x000ea4000021f000 */
[----:B--2---:R-:W-:Y:S02]  /*1610*/  R2UR UR5, R4 ;  /* 0x00000000040572ca */ /* 0x004fe400000e0000 */
[----:B------:R-:W-:Y:S01]  /*1620*/  IABS R4, R5 ;  /* 0x0000000500047213 */ /* 0x000fe20000000000 */
[----:B------:R-:W-:-:S03]  /*1630*/  IMAD.U32 R5, RZ, RZ, UR16 ;  /* 0x00000010ff057e24 */ /* 0x000fc6000f8e00ff */
[----:B------:R-:W-:Y:S01]  /*1640*/  R2UR UR8, R4 ;  /* 0x00000000040872ca */ /* 0x000fe200000e0000 */
[----:B------:R-:W-:Y:S01]  /*1650*/  IMAD.MOV R4, RZ, RZ, -R6 ;  /* 0x000000ffff047224 */ /* 0x000fe200078e0a06 */
[----:B------:R-:W-:-:S04]  /*1660*/  IABS R5, R5 ;  /* 0x0000000500057213 */ /* 0x000fc80000000000 */
[----:B------:R-:W-:Y:S01]  /*1670*/  R2UR UR9, R5 ;  /* 0x00000000050972ca */ /* 0x000fe200000e0000 */
[----:B------:R-:W-:-:S04]  /*1680*/  UIADD3 UR4, UPT, UPT, URZ, -UR5, URZ ;  /* 0x80000005ff047290 */ /* 0x000fc8000fffe0ff */
[----:B------:R-:W-:Y:S02]  /*1690*/  UIMAD UR7, UR4, UR6, URZ ;  /* 0x00000006040772a4 */ /* 0x000fe4000f8e02ff */
[----:B------:R-:W2:Y:S01]  /*16a0*/  I2F.RP R5, UR8 ;  /* 0x0000000800057d06 */ /* 0x000ea20008209400 */
[----:B------:R-:W-:Y:S02]  /*16b0*/  UMOV UR4, URZ ;  /* 0x000000ff00047c82 */ /* 0x000fe40008000000 */
[----:B------:R-:W-:Y:S02]  /*16c0*/  UIMAD.WIDE.U32 UR4, UR5, UR7, UR4 ;  /* 0x00000007050472a5 */ /* 0x000fe4000f8e0004 */
[----:B------:R-:W-:-:S05]  /*16d0*/  R2UR UR7, R4 ;  /* 0x00000000040772ca */ /* 0x000fca00000e0000 */
[----:B------:R-:W-:Y:S02]  /*16e0*/  UMOV UR4, UR5 ;  /* 0x0000000500047c82 */ /* 0x000fe40008000000 */
[----:B------:R-:W-:Y:S01]  /*16f0*/  UIMAD.WIDE.U32 UR4, UR4, UR9, URZ ;  /* 0x00000009040472a5 */ /* 0x000fe2000f8e00ff */
[----:B--2---:R-:W2:Y:S06]  /*1700*/  MUFU.RCP R5, R5 ;  /* 0x0000000500057308 */ /* 0x004eac0000001000 */
[----:B------:R-:W-:Y:S02]  /*1710*/  UMOV UR4, UR5 ;  /* 0x0000000500047c82 */ /* 0x000fe40008000000 */
[----:B------:R-:W-:-:S04]  /*1720*/  UIMAD UR5, UR4, UR7, UR9 ;  /* 0x00000007040572a4 */ /* 0x000fc8000f8e0209 */
[----:B------:R-:W-:Y:S01]  /*1730*/  UISETP.GT.U32.AND UP0, UPT, UR6, UR5, UPT ;  /* 0x000000050600728c */ /* 0x000fe2000bf04070 */
[----:B--2---:R-:W-:-:S10]  /*1740*/  VIADD R6, R5, 0xffffffe ;  /* 0x0ffffffe05067836 */ /* 0x004fd40000000000 */
[----:B------:R-:W-:Y:S01]  /*1750*/  @!UP0 UIADD3 UR5, UPT, UPT, UR5, -UR6, URZ ;  /* 0x8000000605058290 */ /* 0x000fe2000fffe0ff */
[----:B------:R-:W2:Y:S01]  /*1760*/  F2I.FTZ.U32.TRUNC.NTZ R4, R6 ;  /* 0x0000000600047305 */ /* 0x000ea2000021f000 */
[----:B------:R-:W-:Y:S02]  /*1770*/  @!UP0 UIADD3 UR4, UPT, UPT, UR4, 0x1, URZ ;  /* 0x0000000104048890 */ /* 0x000fe4000fffe0ff */
[----:B------:R-:W-:Y:S02]  /*1780*/  UISETP.GE.U32.AND UP1, UPT, UR5, UR6, UPT ;  /* 0x000000060500728c */ /* 0x000fe4000bf26070 */
[----:B------:R-:W-:-:S04]  /*1790*/  ULOP3.LUT UR5, UR16, UR14, URZ, 0x3c, !UPT ;  /* 0x0000000e10057292 */ /* 0x000fc8000f8e3cff */
[----:B------:R-:W-:-:S05]  /*17a0*/  UISETP.GE.AND UP0, UPT, UR5, URZ, UPT ;  /* 0x000000ff0500728c */ /* 0x000fca000bf06270 */
[----:B------:R-:W-:Y:S01]  /*17b0*/  @UP1 UIADD3 UR4, UPT, UPT, UR4, 0x1, URZ ;  /* 0x0000000104041890 */ /* 0x000fe2000fffe0ff */
[----:B--2---:R-:W-:Y:S01]  /*17c0*/  R2UR UR5, R4 ;  /* 0x00000000040572ca */ /* 0x004fe200000e0000 */
[----:B------:R-:W-:Y:S01]  /*17d0*/  UISETP.NE.AND UP1, UPT, UR14, URZ, UPT ;  /* 0x000000ff0e00728c */ /* 0x000fe2000bf25270 */
[----:B---3--:R-:W-:-:S04]  /*17e0*/  IMAD.U32 R4, RZ, RZ, UR11 ;  /* 0x0000000bff047e24 */ /* 0x008fc8000f8e00ff */
[----:B------:R-:W-:Y:S01]  /*17f0*/  UMOV UR7, UR4 ;  /* 0x0000000400077c82 */ /* 0x000fe20008000000 */
[----:B------:R-:W-:Y:S01]  /*1800*/  IABS R4, R4 ;  /* 0x0000000400047213 */ /* 0x000fe20000000000 */
[----:B------:R-:W-:-:S03]  /*1810*/  @!UP0 UIADD3 UR7, UPT, UPT, -UR7, URZ, URZ ;  /* 0x000000ff07078290 */ /* 0x000fc6000fffe1ff */
[----:B------:R-:W-:Y:S01]  /*1820*/  R2UR UR9, R4 ;  /* 0x00000000040972ca */ /* 0x000fe200000e0000 */
[----:B------:R-:W-:Y:S02]  /*1830*/  @!UP1 ULOP3.LUT UR7, URZ, UR14, URZ, 0x33, !UPT ;  /* 0x0000000eff079292 */ /* 0x000fe4000f8e33ff */
[----:B------:R-:W-:-:S04]  /*1840*/  UIADD3 UR4, UPT, UPT, URZ, -UR5, URZ ;  /* 0x80000005ff047290 */ /* 0x000fc8000fffe0ff */
[----:B------:R-:W-:Y:S01]  /*1850*/  IMAD.U32 R5, RZ, RZ, UR7 ;  /* 0x00000007ff057e24 */ /* 0x000fe2000f8e00ff */
[----:B------:R-:W-:-:S03]  /*1860*/  UIMAD UR6, UR4, UR8, URZ ;  /* 0x00000008040672a4 */ /* 0x000fc6000f8e02ff */
[----:B------:R-:W-:Y:S01]  /*1870*/  UMOV UR4, URZ ;  /* 0x000000ff00047c82 */ /* 0x000fe20008000000 */
[----:B------:R-:W-:Y:S01]  /*1880*/  IABS R5, R5 ;  /* 0x0000000500057213 */ /* 0x000fe20000000000 */
[----:B------:R-:W-:-:S03]  /*1890*/  UIMAD.WIDE.U32 UR4, UR5, UR6, UR4 ;  /* 0x00000006050472a5 */ /* 0x000fc6000f8e0004 */
[----:B------:R-:W-:Y:S02]  /*18a0*/  R2UR UR10, R5 ;  /* 0x00000000050a72ca */ /* 0x000fe400000e0000 */
[----:B------:R-:W2:Y:S02]  /*18b0*/  I2F.RP R5, UR9 ;  /* 0x0000000900057d06 */ /* 0x000ea40008209400 */
[----:B------:R-:W-:-:S09]  /*18c0*/  UMOV UR4, UR5 ;  /* 0x0000000500047c82 */ /* 0x000fd20008000000 */
[----:B------:R-:W-:Y:S01]  /*18d0*/  UIMAD.WIDE.U32 UR4, UR4, UR10, URZ ;  /* 0x0000000a040472a5 */ /* 0x000fe2000f8e00ff */
[----:B--2---:R-:W2:Y:S06]  /*18e0*/  MUFU.RCP R4, R5 ;  /* 0x0000000500047308 */ /* 0x004eac0000001000 */
[----:B------:R-:W-:Y:S02]  /*18f0*/  UMOV UR4, UR5 ;  /* 0x0000000500047c82 */ /* 0x000fe40008000000 */
[----:B------:R-:W-:-:S04]  /*1900*/  UIADD3 UR5, UPT, UPT, -UR4, URZ, URZ ;  /* 0x000000ff04057290 */ /* 0x000fc8000fffe1ff */
[----:B------:R-:W-:-:S04]  /*1910*/  UIMAD UR5, UR8, UR5, UR10 ;  /* 0x00000005080572a4 */ /* 0x000fc8000f8e020a */
[----:B------:R-:W-:Y:S01]  /*1920*/  UISETP.GT.U32.AND UP0, UPT, UR8, UR5, UPT ;  /* 0x000000050800728c */ /* 0x000fe2000bf04070 */
[----:B--2---:R-:W-:Y:S02]  /*1930*/  VIADD R4, R4, 0xffffffe ;  /* 0x0ffffffe04047836 */ /* 0x004fe40000000000 */
[----:B------:R-:W-:-:S04]  /*1940*/  IMAD.U32 R5, RZ, RZ, UR56 ;  /* 0x00000038ff057e24 */ /* 0x000fc8000f8e00ff */
[----:B------:R-:W2:Y:S04]  /*1950*/  F2I.FTZ.U32.TRUNC.NTZ R4, R4 ;  /* 0x0000000400047305 */ /* 0x000ea8000021f000 */
[----:B------:R-:W-:Y:S01]  /*1960*/  @!UP0 UIADD3 UR5, UPT, UPT, UR5, -UR8, URZ ;  /* 0x8000000805058290 */ /* 0x000fe2000fffe0ff */
[----:B------:R-:W-:Y:S01]  /*1970*/  SHF.L.U32 R5, R5, 0x1f, RZ ;  /* 0x0000001f05057819 */ /* 0x000fe200000006ff */
[----:B------:R-:W-:Y:S02]  /*1980*/  @!UP0 UIADD3 UR4, UPT, UPT, UR4, 0x1, URZ ;  /* 0x0000000104048890 */ /* 0x000fe4000fffe0ff */
[----:B------:R-:W-:Y:S01]  /*1990*/  UISETP.GE.U32.AND UP1, UPT, UR5, UR8, UPT ;  /* 0x000000080500728c */ /* 0x000fe2000bf26070 */
[----:B------:R-:W3:Y:S01]  /*19a0*/  S2UR UR8, SR_CgaCtaId ;  /* 0x00000000000879c3 */ /* 0x000ee20000008800 */
[----:B------:R-:W-:-:S04]  /*19b0*/  ULOP3.LUT UR5, UR7, UR12, URZ, 0x3c, !UPT ;  /* 0x0000000c07057292 */ /* 0x000fc8000f8e3cff */
[----:B------:R-:W-:-:S03]  /*19c0*/  UISETP.GE.AND UP0, UPT, UR5, URZ, UPT ;  /* 0x000000ff0500728c */ /* 0x000fc6000bf06270 */
[----:B--2---:R-:W-:Y:S02]  /*19d0*/  R2UR UR5, R4 ;  /* 0x00000000040572ca */ /* 0x004fe400000e0000 */
[----:B------:R-:W-:Y:S02]  /*19e0*/  @UP1 UIADD3 UR4, UPT, UPT, UR4, 0x1, URZ ;  /* 0x0000000104041890 */ /* 0x000fe4000fffe0ff */
[----:B------:R-:W-:-:S05]  /*19f0*/  UISETP.NE.AND UP1, UPT, UR12, URZ, UPT ;  /* 0x000000ff0c00728c */ /* 0x000fca000bf25270 */
[----:B------:R-:W-:Y:S02]  /*1a00*/  UMOV UR6, UR4 ;  /* 0x0000000400067c82 */ /* 0x000fe40008000000 */
[----:B------:R-:W-:Y:S02]  /*1a10*/  @!UP0 UIADD3 UR6, UPT, UPT, -UR6, URZ, URZ ;  /* 0x000000ff06068290 */ /* 0x000fe4000fffe1ff */
[----:B------:R-:W-:Y:S02]  /*1a20*/  UIADD3 UR4, UPT, UPT, URZ, -UR5, URZ ;  /* 0x80000005ff047290 */ /* 0x000fe4000fffe0ff */
[----:B------:R-:W-:Y:S02]  /*1a30*/  @!UP1 ULOP3.LUT UR6, URZ, UR12, URZ, 0x33, !UPT ;  /* 0x0000000cff069292 */ /* 0x000fe4000f8e33ff */
[----:B---3--:R-:W-:-:S04]  /*1a40*/  ULEA UR58, UR8, UR58, 0x18 ;  /* 0x0000003a083a7291 */ /* 0x008fc8000f8ec0ff */
[----:B------:R-:W-:Y:S01]  /*1a50*/  ULEA UR8, UR57, UR58, 0x3 ;  /* 0x0000003a39087291 */ /* 0x000fe2000f8e18ff */
[----:B------:R-:W-:-:S05]  /*1a60*/  IMAD.U32 R4, RZ, RZ, UR6 ;  /* 0x00000006ff047e24 */ /* 0x000fca000f8e00ff */
[----:B------:R-:W-:-:S03]  /*1a70*/  IABS R4, R4 ;  /* 0x0000000400047213 */ /* 0x000fc60000000000 */
[----:B------:R2:W3:Y:S01]  /*1a80*/  SYNCS.PHASECHK.TRANS64.TRYWAIT P0, [UR8+0x30], R5 ;  /* 0x00003005ff0075a7 */ /* 0x0004e20008001108 */
[----:B------:R-:W-:Y:S01]  /*1a90*/  R2UR UR10, R4 ;  /* 0x00000000040a72ca */ /* 0x000fe200000e0000 */
[----:B------:R-:W-:-:S03]  /*1aa0*/  UIMAD UR8, UR4, UR9, URZ ;  /* 0x00000009040872a4 */ /* 0x000fc6000f8e02ff */
[----:B------:R-:W-:Y:S02]  /*1ab0*/  UMOV UR4, URZ ;  /* 0x000000ff00047c82 */ /* 0x000fe40008000000 */
[----:B------:R-:W-:Y:S02]  /*1ac0*/  UIMAD.WIDE.U32 UR4, UR5, UR8, UR4 ;  /* 0x00000008050472a5 */ /* 0x000fe4000f8e0004 */
[----:B------:R-:W-:-:S05]  /*1ad0*/  UIADD3 UR8, UPT, UPT, -UR6, URZ, URZ ;  /* 0x000000ff06087290 */ /* 0x000fca000fffe1ff */
[----:B------:R-:W-:Y:S02]  /*1ae0*/  UMOV UR4, UR5 ;  /* 0x0000000500047c82 */ /* 0x000fe40008000000 */
[----:B------:R-:W-:-:S07]  /*1af0*/  UIMAD.WIDE.U32 UR4, UR4, UR10, URZ ;  /* 0x0000000a040472a5 */ /* 0x000fce000f8e00ff */
[----:B------:R-:W-:Y:S02]  /*1b00*/  UMOV UR4, UR5 ;  /* 0x0000000500047c82 */ /* 0x000fe40008000000 */
[----:B------:R-:W-:-:S04]  /*1b10*/  UIADD3 UR5, UPT, UPT, -UR4, URZ, URZ ;  /* 0x000000ff04057290 */ /* 0x000fc8000fffe1ff */
[----:B------:R-:W-:-:S04]  /*1b20*/  UIMAD UR5, UR9, UR5, UR10 ;  /* 0x00000005090572a4 */ /* 0x000fc8000f8e020a */
[----:B------:R-:W-:-:S11]  /*1b30*/  UISETP.GT.U32.AND UP0, UPT, UR9, UR5, UPT ;  /* 0x000000050900728c */ /* 0x000fd6000bf04070 */
[----:B------:R-:W-:Y:S02]  /*1b40*/  @!UP0 UIADD3 UR5, UPT, UPT, UR5, -UR9, URZ ;  /* 0x8000000905058290 */ /* 0x000fe4000fffe0ff */
[----:B------:R-:W-:Y:S02]  /*1b50*/  @!UP0 UIADD3 UR4, UPT, UPT, UR4, 0x1, URZ ;  /* 0x0000000104048890 */ /* 0x000fe4000fffe0ff */
[----:B------:R-:W-:Y:S02]  /*1b60*/  UISETP.GE.U32.AND UP1, UPT, UR5, UR9, UPT ;  /* 0x000000090500728c */ /* 0x000fe4000bf26070 */
[----:B------:R-:W-:-:S04]  /*1b70*/  ULOP3.LUT UR5, UR6, UR11, URZ, 0x3c, !UPT ;  /* 0x0000000b06057292 */ /* 0x000fc8000f8e3cff */
[----:B------:R-:W-:-:S05]  /*1b80*/  UISETP.GE.AND UP0, UPT, UR5, URZ, UPT ;  /* 0x000000ff0500728c */ /* 0x000fca000bf06270 */
[----:B------:R-:W-:Y:S02]  /*1b90*/  @UP1 UIADD3 UR4, UPT, UPT, UR4, 0x1, URZ ;  /* 0x0000000104041890 */ /* 0x000fe4000fffe0ff */
[----:B------:R-:W-:-:S05]  /*1ba0*/  UISETP.NE.AND UP1, UPT, UR11, URZ, UPT ;  /* 0x000000ff0b00728c */ /* 0x000fca000bf25270 */
[----:B------:R-:W-:Y:S01]  /*1bb0*/  UMOV UR77, UR4 ;  /* 0x00000004004d7c82 */ /* 0x000fe20008000000 */
[----:B------:R-:W-:Y:S02]  /*1bc0*/  UIADD3 UR4, UPT, UPT, -UR7, URZ, URZ ;  /* 0x000000ff07047290 */ /* 0x000fe4000fffe1ff */
[----:B------:R-:W-:Y:S02]  /*1bd0*/  @!UP0 UIADD3 UR77, UPT, UPT, -UR77, URZ, URZ ;  /* 0x000000ff4d4d8290 */ /* 0x000fe4000fffe1ff */
[----:B------:R-:W-:Y:S02]  /*1be0*/  UIMAD UR4, UR14, UR4, UR16 ;  /* 0x000000040e0472a4 */ /* 0x000fe4000f8e0210 */
[----:B------:R-:W-:Y:S02]  /*1bf0*/  @!UP1 ULOP3.LUT UR77, URZ, UR11, URZ, 0x33, !UPT ;  /* 0x0000000bff4d9292 */ /* 0x000fe4000f8e33ff */
[----:B------:R-:W-:Y:S02]  /*1c00*/  UISETP.GE.U32.AND UP0, UPT, UR13, 0x3f, UPT ;  /* 0x0000003f0d00788c */ /* 0x000fe4000bf06070 */
[----:B------:R-:W-:-:S02]  /*1c10*/  UIADD3 UR5, UPT, UPT, -UR77, URZ, URZ ;  /* 0x000000ff4d057290 */ /* 0x000fc4000fffe1ff */
[----:B------:R-:W-:Y:S02]  /*1c20*/  USHF.L.U32 UR34, UR4, 0x7, URZ ;  /* 0x0000000704227899 */ /* 0x000fe400080006ff */
[----:B------:R-:W-:Y:S02]  /*1c30*/  UIMAD UR7, UR12, UR8, UR7 ;  /* 0x000000080c0772a4 */ /* 0x000fe4000f8e0207 */
[----:B------:R-:W-:-:S04]  /*1c40*/  UIMAD UR4, UR11, UR5, UR6 ;  /* 0x000000050b0472a4 */ /* 0x000fc8000f8e0206 */
[----:B------:R-:W-:Y:S02]  /*1c50*/  IMAD.U32 R13, RZ, RZ, UR7 ;  /* 0x00000007ff0d7e24 */ /* 0x000fe4000f8e00ff */
[----:B------:R-:W-:Y:S01]  /*1c60*/  IMAD.U32 R6, RZ, RZ, UR4 ;  /* 0x00000004ff067e24 */ /* 0x000fe2000f8e00ff */
[----:B--23--:R-:W-:Y:S06]  /*1c70*/  BRA.U !UP0, `(.L_x_17) ;  /* 0x0000000908047547 */ /* 0x00cfec000b800000 */
[----:B------:R-:W2:Y:S01]  /*1c80*/  LDCU.64 UR6, c[0x0][0x5c0] ;  /* 0x0000b800ff0677ac */ /* 0x000ea20008000a00 */
[----:B------:R-:W-:Y:S02]  /*1c90*/  R2UR UR10, R13 ;  /* 0x000000000d0a72ca */ /* 0x000fe400000e0000 */
[----:B------:R-:W-:Y:S01]  /*1ca0*/  R2UR UR9, R6 ;  /* 0x00000000060972ca */ /* 0x000fe200000e0000 */
[----:B------:R-:W2:Y:S01]  /*1cb0*/  LDCU.64 UR4, c[0x0][0x5f8] ;  /* 0x0000bf00ff0477ac */ /* 0x000ea20008000a00 */
[----:B------:R-:W3:Y:S01]  /*1cc0*/  LDCU UR8, c[0x0][0x5c8] ;  /* 0x0000b900ff0877ac */ /* 0x000ee20008000800 */
[----:B------:R-:W3:Y:S01]  /*1cd0*/  LDCU UR59, c[0x0][0x600] ;  /* 0x0000c000ff3b77ac */ /* 0x000ee20008000800 */
[----:B------:R-:W4:Y:S01]  /*1ce0*/  LDCU UR45, c[0x0][0x5a8] ;  /* 0x0000b500ff2d77ac */ /* 0x000f220008000800 */
[----:B------:R-:W1:Y:S06]  /*1cf0*/  LDCU UR44, c[0x0][0x59c] ;  /* 0x0000b380ff2c77ac */ /* 0x000e6c0008000800 */
[----:B--2---:R-:W-:-:S02]  /*1d00*/  UIMAD UR73, UR10, UR6, UR4 ;  /* 0x000000060a4972a4 */ /* 0x004fc4000f8e0204 */
[----:B------:R-:W-:Y:S01]  /*1d10*/  UIMAD UR72, UR9, UR7, UR5 ;  /* 0x00000007094872a4 */ /* 0x000fe2000f8e0205 */
[----:B------:R-:W2:Y:S01]  /*1d20*/  LDCU UR31, c[0x0][0x590] ;  /* 0x0000b200ff1f77ac */ /* 0x000ea20008000800 */
[----:B------:R-:W1:Y:S01]  /*1d30*/  LDCU UR49, c[0x0][0x594] ;  /* 0x0000b280ff3177ac */ /* 0x000e620008000800 */
[----:B------:R-:W1:Y:S01]  /*1d40*/  LDCU UR48, c[0x0][0x598] ;  /* 0x0000b300ff3077ac */ /* 0x000e620008000800 */
[----:B------:R-:W1:Y:S01]  /*1d50*/  LDCU UR47, c[0x0][0x5ac] ;  /* 0x0000b580ff2f77ac */ /* 0x000e620008000800 */
[----:B------:R-:W1:Y:S01]  /*1d60*/  LDCU UR46, c[0x0][0x5b0] ;  /* 0x0000b600ff2e77ac */ /* 0x000e620008000800 */
[----:B------:R-:W1:Y:S01]  /*1d70*/  LDCU UR5, c[0x0][0x5cc] ;  /* 0x0000b980ff0577ac */ /* 0x000e620008000800 */
[----:B------:R-:W1:Y:S01]  /*1d80*/  LDCU UR4, c[0x0][0x5ec] ;  /* 0x0000bd80ff0477ac */ /* 0x000e620008000800 */
[----:B------:R-:W1:Y:S01]  /*1d90*/  LDCU.64 UR42, c[0x0][0x5a0] ;  /* 0x0000b400ff2a77ac */ /* 0x000e620008000a00 */
[----:B------:R-:W1:Y:S01]  /*1da0*/  LDCU.64 UR40, c[0x0][0x5d0] ;  /* 0x0000ba00ff2877ac */ /* 0x000e620008000a00 */
[----:B------:R-:W1:Y:S01]  /*1db0*/  LDCU.64 UR6, c[0x0][0x5f0] ;  /* 0x0000be00ff0677ac */ /* 0x000e620008000a00 */
[----:B------:R-:W-:-:S02]  /*1dc0*/  UIADD3 UR62, UPT, UPT, UR54, 0x20, URZ ;  /* 0x00000020363e7890 */ /* 0x000fc4000fffe0ff */
[----:B------:R-:W-:Y:S02]  /*1dd0*/  UIADD3 UR70, UPT, UPT, UR54, 0x40, URZ ;  /* 0x0000004036467890 */ /* 0x000fe4000fffe0ff */
[----:B------:R-:W-:Y:S02]  /*1de0*/  UIADD3 UR66, UPT, UPT, UR54, 0x60, URZ ;  /* 0x0000006036427890 */ /* 0x000fe4000fffe0ff */
[----:B------:R-:W-:Y:S02]  /*1df0*/  UIADD3 UR26, UPT, UPT, UR34, 0x20, URZ ;  /* 0x00000020221a7890 */ /* 0x000fe4000fffe0ff */
[----:B------:R-:W-:Y:S02]  /*1e00*/  UIADD3 UR18, UPT, UPT, UR34, 0x40, URZ ;  /* 0x0000004022127890 */ /* 0x000fe4000fffe0ff */
[----:B------:R-:W-:Y:S02]  /*1e10*/  UIADD3 UR10, UPT, UPT, UR34, 0x60, URZ ;  /* 0x00000060220a7890 */ /* 0x000fe4000fffe0ff */
[----:B---3--:R-:W-:Y:S01]  /*1e20*/  UIMAD UR59, UR77, UR8, UR59 ;  /* 0x000000084d3b72a4 */ /* 0x008fe2000f8e023b */
[----:B------:R-:W-:Y:S01]  /*1e30*/  UMOV UR15, URZ ;  /* 0x000000ff000f7c82 */ /* 0x000fe20008000000 */
[----:B--2-4-:R-:W-:-:S10]  /*1e40*/  UMOV UR14, UR57 ;  /* 0x00000039000e7c82 */ /* 0x014fd40008000000 */
.L_x_22:
[----:B------:R-:W-:Y:S01]  /*1e50*/  @!P3 MOV R5, 0x8000 ;  /* 0x000080000005b802 */ /* 0x000fe20000000f00 */
[----:B------:R-:W-:Y:S01]  /*1e60*/  ULEA UR53, UR14, UR58, 0x3 ;  /* 0x0000003a0e357291 */ /* 0x000fe2000f8e18ff */
[----:B------:R-:W-:Y:S11]  /*1e70*/  @P0 BRA `(.L_x_18) ;  /* 0x0000000000100947 */ /* 0x000ff60003800000 */
[----:B------:R-:W-:Y:S04]  /*1e80*/  MOV R4, UR56 ;  /* 0x0000003800047c02 */ /* 0x000fe80008000f00 */
[----:B------:R-:W-:Y:S04]  /*1e90*/  SHF.L.U32 R7, R4, 0x1f, RZ ;  /* 0x0000001f04077819 */ /* 0x000fe800000006ff */
[----:B------:R-:W2:Y:S02]  /*1ea0*/  SYNCS.PHASECHK.TRANS64.TRYWAIT P0, [UR53+0x30], R7 ;  /* 0x00003007ff0075a7 */ /* 0x000ea40008001135 */
[----:B--2---:R-:W-:Y:S05]  /*1eb0*/  @!P0 BRA `(.L_x_19) ;  /* 0x000000ac007c8947 */ /* 0x004fea0003800000 */
.L_x_18:
[----:B------:R3:W-:Y:S01]  /*1ec0*/  @!P3 SYNCS.ARRIVE.TRANS64 RZ, [UR53], R5 ;  /* 0x00000005ffffb9a7 */ /* 0x0007e20008000035 */
[----:B------:R-:W-:Y:S04]  /*1ed0*/  BSSY.RECONVERGENT B0, `(.L_x_20) ;  /* 0x0000003000007945 */ /* 0x000fe80003800200 */
[----:B------:R-:W-:Y:S05]  /*1ee0*/  @P2 BRA `(.L_x_21) ;  /* 0x0000000000042947 */ /* 0x000fea0003800000 */
[----:B-1----:R-:W-:Y:S05]  /*1ef0*/  BPT.TRAP 0x1 ;  /* 0x000000040000795c */ /* 0x002fea0000300000 */
.L_x_21:
[----:B-1----:R-:W-:Y:S05]  /*1f00*/  BSYNC.RECONVERGENT B0 ;  /* 0x0000000000007941 */ /* 0x002fea0003800200 */
.L_x_20:
[----:B------:R-:W1:Y:S01]  /*1f10*/  LDCU.64 UR20, c[0x0][0x348] ;  /* 0x00006900ff1477ac */ /* 0x000e620008000a00 */
[----:B------:R-:W-:Y:S02]  /*1f20*/  UIADD3 UR8, UPT, UPT, UR14, 0x1, URZ ;  /* 0x000000010e087890 */ /* 0x000fe4000fffe0ff */
[----:B------:R-:W-:Y:S02]  /*1f30*/  USHF.L.U32 UR55, UR15, 0x5, URZ ;  /* 0x000000050f377899 */ /* 0x000fe400080006ff */
[----:B------:R-:W-:Y:S02]  /*1f40*/  UISETP.NE.AND UP0, UPT, UR8, 0x6, UPT ;  /* 0x000000060800788c */ /* 0x000fe4000bf05270 */
[----:B------:R-:W-:Y:S02]  /*1f50*/  UIMAD.WIDE.U32 UR12, UR55, UR49, URZ ;  /* 0x00000031370c72a5 */ /* 0x000fe4000f8e00ff */
[----:B------:R-:W-:Y:S02]  /*1f60*/  USEL UR9, URZ, 0x1, UP0 ;  /* 0x00000001ff097887 */ /* 0x000fe40008000000 */
[----:B------:R-:W-:Y:S02]  /*1f70*/  ULEA UR14, UR14, UR58, 0xe ;  /* 0x0000003a0e0e7291 */ /* 0x000fe4000f8e70ff */
[----:B------:R-:W-:Y:S02]  /*1f80*/  ULOP3.LUT UR56, UR56, UR9, URZ, 0x3c, !UPT ;  /* 0x0000000938387292 */ /* 0x000fe4000f8e3cff */
[----:B-1----:R-:W-:Y:S02]  /*1f90*/  UIADD3 UR22, UP2, UPT, UR20, 0x80, URZ ;  /* 0x0000008014167890 */ /* 0x002fe4000ff5e0ff */
[----:B------:R-:W-:Y:S02]  /*1fa0*/  USEL UR57, UR8, URZ, UP0 ;  /* 0x000000ff08397287 */ /* 0x000fe40008000000 */
[----:B------:R-:W-:Y:S01]  /*1fb0*/  UISETP.NE.AND UP3, UPT, UR31, 0x1, UPT ;  /* 0x000000011f00788c */ /* 0x000fe2000bf65270 */
[----:B--2---:R-:W-:Y:S01]  /*1fc0*/  MOV R4, UR56 ;  /* 0x0000003800047c02 */ /* 0x004fe20008000f00 */
[----:B------:R-:W-:Y:S02]  /*1fd0*/  ULEA UR8, UR57, UR58, 0x3 ;  /* 0x0000003a39087291 */ /* 0x000fe4000f8e18ff */
[----:B------:R-:W-:Y:S01]  /*1fe0*/  UIADD3.X UR23, UPT, UPT, URZ, UR21, URZ, UP2, !UPT ;  /* 0x00000015ff177290 */ /* 0x000fe200097fe4ff */
[----:B---3--:R-:W-:Y:S01]  /*1ff0*/  SHF.L.U32 R5, R4, 0x1f, RZ ;  /* 0x0000001f04057819 */ /* 0x008fe200000006ff */
[----:B------:R-:W-:Y:S02]  /*2000*/  UIADD3 UR52, UPT, UPT, UR14, 0x8400, URZ ;  /* 0x000084000e347890 */ /* 0x000fe4000fffe0ff */
[----:B------:R-:W-:Y:S02]  /*2010*/  UIADD3 UR60, UPT, UPT, UR14, 0x9400, URZ ;  /* 0x000094000e3c7890 */ /* 0x000fe4000fffe0ff */
[----:B------:R-:W-:Y:S01]  /*2020*/  UISETP.NE.AND UP4, UPT, UR44, 0x1, UPT ;  /* 0x000000012c00788c */ /* 0x000fe2000bf85270 */
[----:B------:R2:W3:Y:S01]  /*2030*/  SYNCS.PHASECHK.TRANS64.TRYWAIT P0, [UR8+0x30], R5 ;  /* 0x00003005ff0075a7 */ /* 0x0004e20008001108 */
[----:B------:R-:W-:Y:S02]  /*2040*/  UIADD3 UR68, UPT, UPT, UR14, 0xa400, URZ ;  /* 0x0000a4000e447890 */ /* 0x000fe4000fffe0ff */
[----:B------:R-:W-:Y:S02]  /*2050*/  UIADD3 UR50, UP1, UPT, UR20, 0x180, URZ ;  /* 0x0000018014327890 */ /* 0x000fe4000ff3e0ff */
[----:B------:R-:W-:Y:S02]  /*2060*/  UIADD3 UR64, UPT, UPT, UR14, 0xb400, URZ ;  /* 0x0000b4000e407890 */ /* 0x000fe4000fffe0ff */
[----:B------:R-:W-:Y:S02]  /*2070*/  UIADD3.X UR51, UPT, UPT, URZ, UR21, URZ, UP1, !UPT ;  /* 0x00000015ff337290 */ /* 0x000fe40008ffe4ff */
[----:B------:R-:W-:Y:S02]  /*2080*/  ULEA UR16, UR72, UR73, 0x5 ;  /* 0x0000004948107291 */ /* 0x000fe4000f8e28ff */
[----:B------:R-:W-:Y:S02]  /*2090*/  UISETP.NE.AND UP0, UPT, UR45, 0x1, UPT ;  /* 0x000000012d00788c */ /* 0x000fe4000bf05270 */
[----:B------:R-:W-:Y:S02]  /*20a0*/  ULEA UR28, UR59, UR16, 0xa ;  /* 0x000000103b1c7291 */ /* 0x000fe4000f8e50ff */
[----:B------:R-:W-:Y:S02]  /*20b0*/  UIADD3 UR32, UPT, UPT, UR14, 0x20400, URZ ;  /* 0x000204000e207890 */ /* 0x000fe4000fffe0ff */
[----:B------:R-:W-:Y:S02]  /*20c0*/  UIADD3 UR24, UPT, UPT, UR14, 0x21400, URZ ;  /* 0x000214000e187890 */ /* 0x000fe4000fffe0ff */
[----:B------:R-:W-:Y:S02]  /*20d0*/  UIADD3 UR16, UPT, UPT, UR14, 0x22400, URZ ;  /* 0x000224000e107890 */ /* 0x000fe4000fffe0ff */
[----:B------:R-:W-:Y:S01]  /*20e0*/  UIADD3 UR15, UPT, UPT, UR15, 0x1, URZ ;  /* 0x000000010f0f7890 */ /* 0x000fe2000fffe0ff */
[----:B------:R-:W-:Y:S01]  /*20f0*/  UMOV UR74, 0x0 ;  /* 0x00000000004a7882 */ /* 0x000fe20000000000 */
[----:B------:R-:W-:Y:S01]  /*2100*/  UMOV UR75, 0x10000000 ;  /* 0x10000000004b7882 */ /* 0x000fe20000000000 */
[----:B------:R-:W-:Y:S01]  /*2110*/  UMOV UR61, UR53 ;  /* 0x00000035003d7c82 */ /* 0x000fe20008000000 */
[----:B------:R1:W-:Y:S01]  /*2120*/  UTMALDG.2D [UR52], [UR22], desc[UR74] ;  /* 0x00004a34160075b4 */ /* 0x0003e20008009000 */
[----:B------:R-:W-:Y:S01]  /*2130*/  UMOV UR63, UR55 ;  /* 0x00000037003f7c82 */ /* 0x000fe20008000000 */
[----:B------:R-:W-:Y:S01]  /*2140*/  UMOV UR69, UR53 ;  /* 0x0000003500457c82 */ /* 0x000fe20008000000 */
[----:B------:R-:W-:Y:S01]  /*2150*/  UMOV UR71, UR55 ;  /* 0x0000003700477c82 */ /* 0x000fe20008000000 */
[----:B------:R-:W-:Y:S01]  /*2160*/  UMOV UR65, UR53 ;  /* 0x0000003500417c82 */ /* 0x000fe20008000000 */
[----:B------:R-:W-:Y:S01]  /*2170*/  UMOV UR67, UR55 ;  /* 0x0000003700437c82 */ /* 0x000fe20008000000 */
[----:B------:R-:W-:Y:S01]  /*2180*/  UMOV UR33, UR53 ;  /* 0x0000003500217c82 */ /* 0x000fe20008000000 */
[----:B------:R-:W-:Y:S01]  /*2190*/  UMOV UR25, UR53 ;  /* 0x0000003500197c82 */ /* 0x000fe20008000000 */
[----:B------:R-:W-:Y:S01]  /*21a0*/  UTMALDG.2D [UR60], [UR22], desc[UR74] ;  /* 0x00004a3c160075b4 */ /* 0x000fe20008009000 */
[----:B------:R-:W-:Y:S01]  /*21b0*/  UMOV UR17, UR53 ;  /* 0x0000003500117c82 */ /* 0x000fe20008000000 */
[----:B------:R-:W-:Y:S01]  /*21c0*/  UMOV UR9, UR53 ;  /* 0x0000003500097c82 */ /* 0x000fe20008000000 */
[----:B------:R-:W-:Y:S02]  /*21d0*/  UMOV UR11, UR13 ;  /* 0x0000000d000b7c82 */ /* 0x000fe40008000000 */
[----:B------:R-:W-:Y:S01]  /*21e0*/  USHF.R.U32.HI UR11, URZ, UR48, UR11 ;  /* 0x00000030ff0b7299 */ /* 0x000fe2000801160b */
[----:B------:R-:W-:Y:S03]  /*21f0*/  UTMALDG.2D [UR68], [UR22], desc[UR74] ;  /* 0x00004a44160075b4 */ /* 0x000fe60008009000 */
[----:B------:R-:W-:Y:S04]  /*2200*/  USEL UR11, UR55, UR11, !UP3 ;  /* 0x0000000b370b7287 */ /* 0x000fe8000d800000 */
[----:B------:R-:W-:Y:S02]  /*2210*/  UIMAD.WIDE.U32 UR12, UR11, UR42, URZ ;  /* 0x0000002a0b0c72a5 */ /* 0x000fe4000f8e00ff */
[----:B------:R-:W-:Y:S01]  /*2220*/  UIADD3 UR12, UPT, UPT, -UR11, URZ, URZ ;  /* 0x000000ff0b0c7290 */ /* 0x000fe2000fffe1ff */
[----:B------:R4:W-:Y:S04]  /*2230*/  UTMALDG.2D [UR64], [UR22], desc[UR74] ;  /* 0x00004a40160075b4 */ /* 0x0009e80008009000 */
[----:B------:R-:W-:Y:S01]  /*2240*/  UMOV UR8, UR13 ;  /* 0x0000000d00087c82 */ /* 0x000fe20008000000 */
[----:B------:R-:W-:Y:S02]  /*2250*/  UIMAD UR13, UR31, UR12, UR55 ;  /* 0x0000000c1f0d72a4 */ /* 0x000fe4000f8e0237 */
[----:B------:R-:W-:Y:S02]  /*2260*/  USHF.R.U32.HI UR8, URZ, UR43, UR8 ;  /* 0x0000002bff087299 */ /* 0x000fe40008011608 */
[----:B------:R-:W-:Y:S02]  /*2270*/  UIMAD UR35, UR13, UR5, UR4 ;  /* 0x000000050d2372a4 */ /* 0x000fe4000f8e0204 */
[----:B------:R-:W-:Y:S02]  /*2280*/  USEL UR12, UR11, UR8, !UP4 ;  /* 0x000000080b0c7287 */ /* 0x000fe4000e000000 */
[----:B------:R-:W-:Y:S02]  /*2290*/  UIADD3 UR8, UPT, UPT, UR14, 0x23400, URZ ;  /* 0x000234000e087890 */ /* 0x000fe4000fffe0ff */
[----:B------:R-:W-:Y:S02]  /*22a0*/  UIMAD.WIDE.U32 UR20, UR12, UR47, URZ ;  /* 0x0000002f0c1472a5 */ /* 0x000fe4000f8e00ff */
[----:B------:R-:W-:Y:S02]  /*22b0*/  UIADD3 UR14, UPT, UPT, -UR12, URZ, URZ ;  /* 0x000000ff0c0e7290 */ /* 0x000fe4000fffe1ff */
[----:B-1----:R-:W-:Y:S02]  /*22c0*/  UPRMT UR52, UR28, 0x5410, URZ ;  /* 0x000054101c347896 */ /* 0x002fe400080000ff */
[----:B------:R-:W-:Y:S01]  /*22d0*/  UIMAD UR11, UR44, UR14, UR11 ;  /* 0x0000000e2c0b72a4 */ /* 0x000fe2000f8e020b */
[----:B------:R-:W-:Y:S01]  /*22e0*/  UMOV UR13, UR21 ;  /* 0x00000015000d7c82 */ /* 0x000fe20008000000 */
[----:B------:R-:W-:Y:S01]  /*22f0*/  UMOV UR27, UR35 ;  /* 0x00000023001b7c82 */ /* 0x000fe20008000000 */
[----:B------:R-:W-:Y:S02]  /*2300*/  USHF.R.U32.HI UR13, URZ, UR46, UR13 ;  /* 0x0000002eff0d7299 */ /* 0x000fe4000801160d */
[----:B------:R-:W-:Y:S02]  /*2310*/  UIMAD UR36, UR11, UR40, UR6 ;  /* 0x000000280b2472a4 */ /* 0x000fe4000f8e0206 */
[----:B------:R-:W-:Y:S01]  /*2320*/  USEL UR38, UR12, UR13, !UP0 ;  /* 0x0000000d0c267287 */ /* 0x000fe2000c000000 */
[----:B------:R-:W-:Y:S01]  /*2330*/  UMOV UR19, UR35 ;  /* 0x0000002300137c82 */ /* 0x000fe20008000000 */
[----:B------:R-:W-:Y:S02]  /*2340*/  UMOV UR11, UR35 ;  /* 0x00000023000b7c82 */ /* 0x000fe40008000000 */
[----:B------:R-:W-:Y:S01]  /*2350*/  UIADD3 UR13, UPT, UPT, -UR38, URZ, URZ ;  /* 0x000000ff260d7290 */ /* 0x000fe2000fffe1ff */
[----:B------:R-:W-:Y:S02]  /*2360*/  UMOV UR28, UR36 ;  /* 0x00000024001c7c82 */ /* 0x000fe40008000000 */
[----:B------:R-:W-:Y:S01]  /*2370*/  UMOV UR30, UR38 ;  /* 0x00000026001e7c82 */ /* 0x000fe20008000000 */
[----:B------:R-:W-:Y:S01]  /*2380*/  UIMAD UR12, UR45, UR13, UR12 ;  /* 0x0000000d2d0c72a4 */ /* 0x000fe2000f8e020c */
[----:B------:R-:W-:Y:S01]  /*2390*/  UMOV UR20, UR36 ;  /* 0x0000002400147c82 */ /* 0x000fe20008000000 */
[----:B----4-:R-:W-:Y:S02]  /*23a0*/  UMOV UR22, UR38 ;  /* 0x0000002600167c82 */ /* 0x010fe40008000000 */
[----:B------:R-:W-:Y:S01]  /*23b0*/  UIMAD UR37, UR12, UR41, UR7 ;  /* 0x000000290c2572a4 */ /* 0x000fe2000f8e0207 */
[----:B------:R-:W-:Y:S02]  /*23c0*/  UMOV UR14, UR38 ;  /* 0x00000026000e7c82 */ /* 0x000fe40008000000 */
[----:B------:R-:W-:Y:S01]  /*23d0*/  UMOV UR12, UR36 ;  /* 0x00000024000c7c82 */ /* 0x000fe20008000000 */
[----:B------:R-:W-:Y:S01]  /*23e0*/  UISETP.NE.AND UP0, UPT, UR15, UR76, UPT ;  /* 0x0000004c0f00728c */ /* 0x000fe2000bf05270 */
[----:B------:R-:W-:Y:S02]  /*23f0*/  UMOV UR23, UR76 ;  /* 0x0000004c00177c82 */ /* 0x000fe40008000000 */
[----:B------:R-:W-:Y:S01]  /*2400*/  UMOV UR29, UR37 ;  /* 0x00000025001d7c82 */ /* 0x000fe20008000000 */
[----:B------:R-:W-:Y:S01]  /*2410*/  UMOV UR21, UR37 ;  /* 0x0000002500157c82 */ /* 0x000fe20008000000 */
[----:B------:R-:W-:Y:S01]  /*2420*/  UTMALDG.5D.IM2COL [UR32], [UR50], UR52 ;  /* 0x00000020320073b4 */ /* 0x000fe20008060034 */
[----:B------:R-:W-:Y:S01]  /*2430*/  UMOV UR13, UR37 ;  /* 0x00000025000d7c82 */ /* 0x000fe20008000000 */
[----:B------:R-:W-:Y:S01]  /*2440*/  UTMALDG.5D.IM2COL [UR24], [UR50], UR52 ;  /* 0x00000018320073b4 */ /* 0x000fe20008060034 */
[----:B------:R-:W-:Y:S01]  /*2450*/  UTMALDG.5D.IM2COL [UR16], [UR50], UR52 ;  /* 0x00000010320073b4 */ /* 0x000fe20008060034 */
[----:B------:R1:W-:Y:S02]  /*2460*/  UTMALDG.5D.IM2COL [UR8], [UR50], UR52 ;  /* 0x00000008320073b4 */ /* 0x0003e40008060034 */
[----:B-1----:R-:W-:Y:S01]  /*2470*/  UMOV UR14, UR57 ;  /* 0x00000039000e7c82 */ /* 0x002fe20008000000 */
[----:B--23--:R-:W-:Y:S05]  /*2480*/  BRA.U UP0, `(.L_x_22) ;  /* 0xfffffff900707547 */ /* 0x00cfea000b83ffff */
.L_x_17:
[----:B------:R-:W-:Y:S01]  /*2490*/  ULEA UR4, UR57, UR58, 0x3 ;  /* 0x0000003a39047291 */ /* 0x000fe2000f8e18ff */
[----:B------:R-:W-:Y:S01]  /*24a0*/  IMAD.U32 R4, RZ, RZ, UR56 ;  /* 0x00000038ff047e24 */ /* 0x000fe2000f8e00ff */
[----:B------:R-:W-:Y:S01]  /*24b0*/  @!P1 SYNCS.ARRIVE.TRANS64.A1T0 RZ, [UR58+0xa8], RZ ;  /* 0x0000a8ffffff99a7 */ /* 0x000fe2000810003a */
[----:B------:R-:W-:Y:S02]  /*24c0*/  R2UR UR6, R10 ;  /* 0x000000000a0672ca */ /* 0x000fe400000e0000 */
[----:B------:R-:W-:Y:S02]  /*24d0*/  R2UR UR5, R11 ;  /* 0x000000000b0572ca */ /* 0x000fe400000e0000 */
[----:B------:R-:W-:-:S04]  /*24e0*/  SHF.L.U32 R4, R4, 0x1f, RZ ;  /* 0x0000001f04047819 */ /* 0x000fc800000006ff */
[----:B------:R2:W3:Y:S07]  /*24f0*/  SYNCS.PHASECHK.TRANS64.TRYWAIT P0, [UR4+0x30], R4 ;  /* 0x00003004ff0075a7 */ /* 0x0004ee0008001104 */
[----:B------:R-:W-:-:S09]  /*2500*/  UISETP.GT.AND UP0, UPT, UR5, UR6, UPT ;  /* 0x000000060500728c */ /* 0x000fd2000bf04270 */
[----:B------:R-:W-:Y:S05]  /*2510*/  BRA.U !UP0, `(.L_x_23) ;  /* 0x0000000908047547 */ /* 0x000fea000b800000 */
[----:B------:R-:W4:Y:S01]  /*2520*/  LDCU.64 UR6, c[0x0][0x5c0] ;  /* 0x0000b800ff0677ac */ /* 0x000f220008000a00 */
[----:B------:R-:W-:Y:S02]  /*2530*/  R2UR UR11, R13 ;  /* 0x000000000d0b72ca */ /* 0x000fe400000e0000 */
[----:B------:R-:W-:Y:S01]  /*2540*/  R2UR UR10, R6 ;  /* 0x00000000060a72ca */ /* 0x000fe200000e0000 */
[----:B------:R-:W4:Y:S01]  /*2550*/  LDCU.64 UR4, c[0x0][0x5f8] ;  /* 0x0000bf00ff0477ac */ /* 0x000f220008000a00 */
[----:B------:R-:W-:Y:S01]  /*2560*/  R2UR UR9, R8 ;  /* 0x00000000080972ca */ /* 0x000fe200000e0000 */
[----:B------:R-:W1:Y:S01]  /*2570*/  LDCU UR8, c[0x0][0x5c8] ;  /* 0x0000b900ff0877ac */ /* 0x000e620008000800 */
[----:B------:R-:W1:Y:S01]  /*2580*/  LDCU UR59, c[0x0][0x600] ;  /* 0x0000c000ff3b77ac */ /* 0x000e620008000800 */
[----:B------:R-:W1:Y:S10]  /*2590*/  LDCU UR45, c[0x0][0x5a8] ;  /* 0x0000b500ff2d77ac */ /* 0x000e740008000800 */
[----:B------:R-:W-:-:S02]  /*25a0*/  UIADD3 UR73, UPT, UPT, UR9, UR23, URZ ;  /* 0x0000001709497290 */ /* 0x000fc4000fffe0ff */
[----:B----4-:R-:W-:Y:S02]  /*25b0*/  UIMAD UR74, UR11, UR6, UR4 ;  /* 0x000000060b4a72a4 */ /* 0x010fe4000f8e0204 */
[----:B------:R-:W-:Y:S01]  /*25c0*/  UIMAD UR72, UR10, UR7, UR5 ;  /* 0x000000070a4872a4 */ /* 0x000fe2000f8e0205 */
[----:B------:R-:W4:Y:S01]  /*25d0*/  LDCU UR44, c[0x0][0x59c] ;  /* 0x0000b380ff2c77ac */ /* 0x000f220008000800 */
[----:B------:R-:W1:Y:S01]  /*25e0*/  LDCU UR31, c[0x0][0x590] ;  /* 0x0000b200ff1f77ac */ /* 0x000e620008000800 */
[----:B------:R-:W1:Y:S01]  /*25f0*/  LDCU UR49, c[0x0][0x594] ;  /* 0x0000b280ff3177ac */ /* 0x000e620008000800 */
[----:B------:R-:W1:Y:S01]  /*2600*/  LDCU UR48, c[0x0][0x598] ;  /* 0x0000b300ff3077ac */ /* 0x000e620008000800 */
[----:B------:R-:W1:Y:S01]  /*2610*/  LDCU UR47, c[0x0][0x5ac] ;  /* 0x0000b580ff2f77ac */ /* 0x000e620008000800 */
[----:B------:R-:W1:Y:S01]  /*2620*/  LDCU UR46, c[0x0][0x5b0] ;  /* 0x0000b600ff2e77ac */ /* 0x000e620008000800 */
[----:B------:R-:W2:Y:S01]  /*2630*/  LDCU UR5, c[0x0][0x5cc] ;  /* 0x0000b980ff0577ac */ /* 0x000ea20008000800 */
[----:B------:R-:W2:Y:S01]  /*2640*/  LDCU UR4, c[0x0][0x5ec] ;  /* 0x0000bd80ff0477ac */ /* 0x000ea20008000800 */
[----:B------:R-:W2:Y:S01]  /*2650*/  LDCU.64 UR42, c[0x0][0x5a0] ;  /* 0x0000b400ff2a77ac */ /* 0x000ea20008000a00 */
[----:B------:R-:W2:Y:S01]  /*2660*/  LDCU.64 UR40, c[0x0][0x5d0] ;  /* 0x0000ba00ff2877ac */ /* 0x000ea20008000a00 */
[----:B------:R-:W2:Y:S01]  /*2670*/  LDCU.64 UR6, c[0x0][0x5f0] ;  /* 0x0000be00ff0677ac */ /* 0x000ea20008000a00 */
[----:B------:R-:W-:-:S02]  /*2680*/  UIADD3 UR62, UPT, UPT, UR54, 0x20, URZ ;  /* 0x00000020363e7890 */ /* 0x000fc4000fffe0ff */
[----:B------:R-:W-:Y:S02]  /*2690*/  UIADD3 UR70, UPT, UPT, UR54, 0x40, URZ ;  /* 0x0000004036467890 */ /* 0x000fe4000fffe0ff */
[----:B------:R-:W-:Y:S02]  /*26a0*/  UIADD3 UR66, UPT, UPT, UR54, 0x60, URZ ;  /* 0x0000006036427890 */ /* 0x000fe4000fffe0ff */
[----:B------:R-:W-:Y:S02]  /*26b0*/  UIADD3 UR26, UPT, UPT, UR34, 0x20, URZ ;  /* 0x00000020221a7890 */ /* 0x000fe4000fffe0ff */
[----:B------:R-:W-:Y:S02]  /*26c0*/  UIADD3 UR18, UPT, UPT, UR34, 0x40, URZ ;  /* 0x0000004022127890 */ /* 0x000fe4000fffe0ff */
[----:B------:R-:W-:Y:S02]  /*26d0*/  UIADD3 UR10, UPT, UPT, UR34, 0x60, URZ ;  /* 0x00000060220a7890 */ /* 0x000fe4000fffe0ff */
[----:B-1----:R-:W-:Y:S01]  /*26e0*/  UIMAD UR59, UR77, UR8, UR59 ;  /* 0x000000084d3b72a4 */ /* 0x002fe2000f8e023b */
[----:B----4-:R-:W-:-:S11]  /*26f0*/  UMOV UR19, UR57 ;  /* 0x0000003900137c82 */ /* 0x010fd60008000000 */
.L_x_28:
[----:B------:R-:W-:Y:S01]  /*2700*/  @!P3 MOV R5, 0x8000 ;  /* 0x000080000005b802 */ /* 0x000fe20000000f00 */
[----:B------:R-:W-:Y:S01]  /*2710*/  ULEA UR53, UR19, UR58, 0x3 ;  /* 0x0000003a13357291 */ /* 0x000fe2000f8e18ff */
[----:B---3--:R-:W-:Y:S11]  /*2720*/  @P0 BRA `(.L_x_24) ;  /* 0x0000000000100947 */ /* 0x008ff60003800000 */
[----:B--2---:R-:W-:Y:S04]  /*2730*/  MOV R4, UR56 ;  /* 0x0000003800047c02 */ /* 0x004fe80008000f00 */
[----:B------:R-:W-:Y:S04]  /*2740*/  SHF.L.U32 R7, R4, 0x1f, RZ ;  /* 0x0000001f04077819 */ /* 0x000fe800000006ff */
[----:B------:R-:W1:Y:S02]  /*2750*/  SYNCS.PHASECHK.TRANS64.TRYWAIT P0, [UR53+0x30], R7 ;  /* 0x00003007ff0075a7 */ /* 0x000e640008001135 */
[----:B-1----:R-:W-:Y:S05]  /*2760*/  @!P0 BRA `(.L_x_25) ;  /* 0x000000a400688947 */ /* 0x002fea0003800000 */
.L_x_24:
[----:B------:R3:W-:Y:S01]  /*2770*/  @!P3 SYNCS.ARRIVE.TRANS64 RZ, [UR53], R5 ;  /* 0x00000005ffffb9a7 */ /* 0x0007e20008000035 */
[----:B------:R-:W-:Y:S04]  /*2780*/  BSSY.RECONVERGENT B0, `(.L_x_26) ;  /* 0x0000003000007945 */ /* 0x000fe80003800200 */
[----:B------:R-:W-:Y:S05]  /*2790*/  @P2 BRA `(.L_x_27) ;  /* 0x0000000000042947 */ /* 0x000fea0003800000 */
[----:B--2---:R-:W-:Y:S05]  /*27a0*/  BPT.TRAP 0x1 ;  /* 0x000000040000795c */ /* 0x004fea0000300000 */
.L_x_27:
[----:B--2---:R-:W-:Y:S05]  /*27b0*/  BSYNC.RECONVERGENT B0 ;  /* 0x0000000000007941 */ /* 0x004fea0003800200 */
.L_x_26:
[----:B------:R-:W2:Y:S01]  /*27c0*/  LDCU.64 UR36, c[0x0][0x348] ;  /* 0x00006900ff2477ac */ /* 0x000ea20008000a00 */
[----:B------:R-:W-:Y:S02]  /*27d0*/  UIADD3 UR8, UPT, UPT, UR19, 0x1, URZ ;  /* 0x0000000113087890 */ /* 0x000fe4000fffe0ff */
[----:B------:R-:W-:Y:S02]  /*27e0*/  USHF.L.U32 UR55, UR23, 0x5, URZ ;  /* 0x0000000517377899 */ /* 0x000fe400080006ff */
[----:B------:R-:W-:Y:S02]  /*27f0*/  UISETP.NE.AND UP0, UPT, UR8, 0x6, UPT ;  /* 0x000000060800788c */ /* 0x000fe4000bf05270 */
[----:B------:R-:W-:Y:S02]  /*2800*/  ULEA UR19, UR19, UR58, 0xe ;  /* 0x0000003a13137291 */ /* 0x000fe4000f8e70ff */
[----:B------:R-:W-:Y:S02]  /*2810*/  USEL UR9, URZ, 0x1, UP0 ;  /* 0x00000001ff097887 */ /* 0x000fe40008000000 */
[----:B------:R-:W-:Y:S02]  /*2820*/  USEL UR57, UR8, URZ, UP0 ;  /* 0x000000ff08397287 */ /* 0x000fe40008000000 */
[----:B------:R-:W-:Y:S02]  /*2830*/  ULOP3.LUT UR56, UR56, UR9, URZ, 0x3c, !UPT ;  /* 0x0000000938387292 */ /* 0x000fe4000f8e3cff */
[----:B--2---:R-:W-:Y:S02]  /*2840*/  UIADD3 UR20, UP2, UPT, UR36, 0x80, URZ ;  /* 0x0000008024147890 */ /* 0x004fe4000ff5e0ff */
[----:B------:R-:W-:Y:S02]  /*2850*/  UIMAD.WIDE.U32 UR12, UR55, UR49, URZ ;  /* 0x00000031370c72a5 */ /* 0x000fe4000f8e00ff */
[----:B------:R-:W-:Y:S01]  /*2860*/  ULEA UR8, UR57, UR58, 0x3 ;  /* 0x0000003a39087291 */ /* 0x000fe2000f8e18ff */
[----:B-1----:R-:W-:Y:S01]  /*2870*/  MOV R4, UR56 ;  /* 0x0000003800047c02 */ /* 0x002fe20008000f00 */
[----:B------:R-:W-:Y:S02]  /*2880*/  UIADD3.X UR21, UPT, UPT, URZ, UR37, URZ, UP2, !UPT ;  /* 0x00000025ff157290 */ /* 0x000fe400097fe4ff */
[----:B------:R-:W-:Y:S01]  /*2890*/  UIADD3 UR52, UPT, UPT, UR19, 0x8400, URZ ;  /* 0x0000840013347890 */ /* 0x000fe2000fffe0ff */
[----:B---3--:R-:W-:Y:S01]  /*28a0*/  SHF.L.U32 R5, R4, 0x1f, RZ ;  /* 0x0000001f04057819 */ /* 0x008fe200000006ff */
[----:B------:R-:W-:Y:S02]  /*28b0*/  UISETP.NE.AND UP3, UPT, UR31, 0x1, UPT ;  /* 0x000000011f00788c */ /* 0x000fe4000bf65270 */
[----:B------:R-:W-:Y:S01]  /*28c0*/  UIADD3 UR60, UPT, UPT, UR19, 0x9400, URZ ;  /* 0x00009400133c7890 */ /* 0x000fe2000fffe0ff */
[----:B------:R4:W1:Y:S01]  /*28d0*/  SYNCS.PHASECHK.TRANS64.TRYWAIT P0, [UR8+0x30], R5 ;  /* 0x00003005ff0075a7 */ /* 0x0008620008001108 */
[----:B------:R-:W-:Y:S02]  /*28e0*/  UIADD3 UR68, UPT, UPT, UR19, 0xa400, URZ ;  /* 0x0000a40013447890 */ /* 0x000fe4000fffe0ff */
[----:B------:R-:W-:Y:S02]  /*28f0*/  UISETP.NE.AND UP4, UPT, UR44, 0x1, UPT ;  /* 0x000000012c00788c */ /* 0x000fe4000bf85270 */
[----:B------:R-:W-:Y:S02]  /*2900*/  UIADD3 UR64, UPT, UPT, UR19, 0xb400, URZ ;  /* 0x0000b40013407890 */ /* 0x000fe4000fffe0ff */
[----:B------:R-:W-:Y:S02]  /*2910*/  ULEA UR14, UR72, UR74, 0x5 ;  /* 0x0000004a480e7291 */ /* 0x000fe4000f8e28ff */
[----:B------:R-:W-:Y:S02]  /*2920*/  UISETP.NE.AND UP0, UPT, UR45, 0x1, UPT ;  /* 0x000000012d00788c */ /* 0x000fe4000bf05270 */
[----:B------:R-:W-:Y:S02]  /*2930*/  ULEA UR22, UR59, UR14, 0xa ;  /* 0x0000000e3b167291 */ /* 0x000fe4000f8e50ff */
[----:B------:R-:W-:Y:S02]  /*2940*/  UIADD3 UR50, UP1, UPT, UR36, 0x180, URZ ;  /* 0x0000018024327890 */ /* 0x000fe4000ff3e0ff */
[----:B------:R-:W-:Y:S02]  /*2950*/  UIADD3 UR32, UPT, UPT, UR19, 0x20400, URZ ;  /* 0x0002040013207890 */ /* 0x000fe4000fffe0ff */
[----:B------:R-:W-:Y:S02]  /*2960*/  UIADD3.X UR51, UPT, UPT, URZ, UR37, URZ, UP1, !UPT ;  /* 0x00000025ff337290 */ /* 0x000fe40008ffe4ff */
[----:B------:R-:W-:Y:S02]  /*2970*/  UIADD3 UR24, UPT, UPT, UR19, 0x21400, URZ ;  /* 0x0002140013187890 */ /* 0x000fe4000fffe0ff */
[----:B------:R-:W-:Y:S02]  /*2980*/  UIADD3 UR16, UPT, UPT, UR19, 0x22400, URZ ;  /* 0x0002240013107890 */ /* 0x000fe4000fffe0ff */
[----:B------:R-:W-:Y:S01]  /*2990*/  UIADD3 UR23, UPT, UPT, UR23, 0x1, URZ ;  /* 0x0000000117177890 */ /* 0x000fe2000fffe0ff */
[----:B------:R-:W-:Y:S01]  /*29a0*/  UMOV UR28, 0x0 ;  /* 0x00000000001c7882 */ /* 0x000fe20000000000 */
[----:B------:R-:W-:Y:S01]  /*29b0*/  UMOV UR29, 0x10000000 ;  /* 0x10000000001d7882 */ /* 0x000fe20000000000 */
[----:B------:R-:W-:Y:S01]  /*29c0*/  UMOV UR61, UR53 ;  /* 0x00000035003d7c82 */ /* 0x000fe20008000000 */
[----:B------:R-:W-:Y:S01]  /*29d0*/  UTMALDG.2D [UR52], [UR20], desc[UR28] ;  /* 0x00001c34140075b4 */ /* 0x000fe20008009000 */
        /* <DEDUP_REMOVED lines=16> */
[----:B------:R2:W-:Y:S03]  /*2ae0*/  UTMALDG.2D [UR64], [UR20], desc[UR28] ;  /* 0x00001c40140075b4 */ /* 0x0005e60008009000 */
[----:B------:R-:W-:Y:S01]  /*2af0*/  UIMAD UR8, UR31, UR8, UR55 ;  /* 0x000000081f0872a4 */ /* 0x000fe2000f8e0237 */
[----:B------:R-:W-:Y:S02]  /*2b00*/  UMOV UR12, UR13 ;  /* 0x0000000d000c7c82 */ /* 0x000fe40008000000 */
[----:B------:R-:W-:Y:S02]  /*2b10*/  USHF.R.U32.HI UR12, URZ, UR43, UR12 ;  /* 0x0000002bff0c7299 */ /* 0x000fe4000801160c */
[----:B------:R-:W-:Y:S02]  /*2b20*/  UIMAD UR35, UR8, UR5, UR4 ;  /* 0x00000005082372a4 */ /* 0x000fe4000f8e0204 */
[----:B------:R-:W-:Y:S02]  /*2b30*/  USEL UR12, UR11, UR12, !UP4 ;  /* 0x0000000c0b0c7287 */ /* 0x000fe4000e000000 */
[----:B------:R-:W-:Y:S02]  /*2b40*/  UIADD3 UR8, UPT, UPT, UR19, 0x23400, URZ ;  /* 0x0002340013087890 */ /* 0x000fe4000fffe0ff */
[----:B------:R-:W-:Y:S02]  /*2b50*/  UIMAD.WIDE.U32 UR14, UR12, UR47, URZ ;  /* 0x0000002f0c0e72a5 */ /* 0x000fe4000f8e00ff */
[----:B------:R-:W-:Y:S01]  /*2b60*/  UIADD3 UR14, UPT, UPT, -UR12, URZ, URZ ;  /* 0x000000ff0c0e7290 */ /* 0x000fe2000fffe1ff */
[----:B------:R-:W-:Y:S01]  /*2b70*/  UMOV UR27, UR35 ;  /* 0x00000023001b7c82 */ /* 0x000fe20008000000 */
[----:B------:R-:W-:Y:S02]  /*2b80*/  UMOV UR19, UR35 ;  /* 0x0000002300137c82 */ /* 0x000fe40008000000 */
[----:B------:R-:W-:Y:S01]  /*2b90*/  UIMAD UR11, UR44, UR14, UR11 ;  /* 0x0000000e2c0b72a4 */ /* 0x000fe2000f8e020b */
[----:B------:R-:W-:Y:S01]  /*2ba0*/  UMOV UR13, UR15 ;  /* 0x0000000f000d7c82 */ /* 0x000fe20008000000 */
[----:B------:R-:W-:Y:S02]  /*2bb0*/  UPRMT UR15, UR22, 0x5410, URZ ;  /* 0x00005410160f7896 */ /* 0x000fe400080000ff */
[----:B------:R-:W-:Y:S02]  /*2bc0*/  USHF.R.U32.HI UR13, URZ, UR46, UR13 ;  /* 0x0000002eff0d7299 */ /* 0x000fe4000801160d */
[----:B------:R-:W-:Y:S02]  /*2bd0*/  UIMAD UR36, UR11, UR40, UR6 ;  /* 0x000000280b2472a4 */ /* 0x000fe4000f8e0206 */
[----:B------:R-:W-:Y:S01]  /*2be0*/  USEL UR38, UR12, UR13, !UP0 ;  /* 0x0000000d0c267287 */ /* 0x000fe2000c000000 */
[----:B------:R-:W-:Y:S01]  /*2bf0*/  UMOV UR11, UR35 ;  /* 0x00000023000b7c82 */ /* 0x000fe20008000000 */
[----:B------:R-:W-:Y:S02]  /*2c00*/  UISETP.NE.AND UP0, UPT, UR23, UR73, UPT ;  /* 0x000000491700728c */ /* 0x000fe4000bf05270 */
[----:B------:R-:W-:Y:S01]  /*2c10*/  UIADD3 UR13, UPT, UPT, -UR38, URZ, URZ ;  /* 0x000000ff260d7290 */ /* 0x000fe2000fffe1ff */
[----:B--2---:R-:W-:Y:S02]  /*2c20*/  UMOV UR28, UR36 ;  /* 0x00000024001c7c82 */ /* 0x004fe40008000000 */
[----:B------:R-:W-:Y:S01]  /*2c30*/  UMOV UR30, UR38 ;  /* 0x00000026001e7c82 */ /* 0x000fe20008000000 */
[----:B------:R-:W-:Y:S01]  /*2c40*/  UIMAD UR12, UR45, UR13, UR12 ;  /* 0x0000000d2d0c72a4 */ /* 0x000fe2000f8e020c */
[----:B------:R-:W-:Y:S01]  /*2c50*/  UMOV UR20, UR36 ;  /* 0x0000002400147c82 */ /* 0x000fe20008000000 */
[----:B------:R-:W-:Y:S02]  /*2c60*/  UMOV UR22, UR38 ;  /* 0x0000002600167c82 */ /* 0x000fe40008000000 */
[----:B------:R-:W-:Y:S01]  /*2c70*/  UIMAD UR37, UR12, UR41, UR7 ;  /* 0x000000290c2572a4 */ /* 0x000fe2000f8e0207 */
[----:B------:R-:W-:Y:S02]  /*2c80*/  UMOV UR14, UR38 ;  /* 0x00000026000e7c82 */ /* 0x000fe40008000000 */
[----:B------:R-:W-:Y:S04]  /*2c90*/  UMOV UR12, UR36 ;  /* 0x00000024000c7c82 */ /* 0x000fe80008000000 */
[----:B------:R-:W-:Y:S01]  /*2ca0*/  UMOV UR29, UR37 ;  /* 0x00000025001d7c82 */ /* 0x000fe20008000000 */
[----:B------:R-:W-:Y:S01]  /*2cb0*/  UMOV UR21, UR37 ;  /* 0x0000002500157c82 */ /* 0x000fe20008000000 */
[----:B------:R-:W-:Y:S01]  /*2cc0*/  UTMALDG.5D.IM2COL [UR32], [UR50], UR15 ;  /* 0x00000020320073b4 */ /* 0x000fe2000806000f */
[----:B------:R-:W-:Y:S01]  /*2cd0*/  UMOV UR13, UR37 ;  /* 0x00000025000d7c82 */ /* 0x000fe20008000000 */
[----:B------:R-:W-:Y:S01]  /*2ce0*/  UTMALDG.5D.IM2COL [UR24], [UR50], UR15 ;  /* 0x00000018320073b4 */ /* 0x000fe2000806000f */
[----:B------:R2:W-:Y:S01]  /*2cf0*/  UTMALDG.5D.IM2COL [UR16], [UR50], UR15 ;  /* 0x00000010320073b4 */ /* 0x0005e2000806000f */
[----:B------:R4:W-:Y:S01]  /*2d00*/  UTMALDG.5D.IM2COL [UR8], [UR50], UR15 ;  /* 0x00000008320073b4 */ /* 0x0009e2000806000f */
[----:B--2---:R-:W-:Y:S01]  /*2d10*/  UMOV UR19, UR57 ;  /* 0x0000003900137c82 */ /* 0x004fe20008000000 */
[----:B-1--4-:R-:W-:Y:S05]  /*2d20*/  BRA.U UP0, `(.L_x_28) ;  /* 0xfffffff900747547 */ /* 0x012fea000b83ffff */
.L_x_23:
[----:B------:R-:W-:Y:S01]  /*2d30*/  SHF.L.U32 R5, R0, 0x1f, RZ ;  /* 0x0000001f00057819 */ /* 0x000fe200000006ff */
[----:B------:R-:W-:-:S03]  /*2d40*/  NOP ;  /* 0x0000000000007918 */ /* 0x000fc60000000000 */
[----:B---3--:R-:W3:Y:S02]  /*2d50*/  SYNCS.PHASECHK.TRANS64.TRYWAIT P0, [UR58+0xb0], R5 ;  /* 0x0000b005ff0075a7 */ /* 0x008ee4000800113a */
[----:B---3--:R-:W-:Y:S05]  /*2d60*/  @!P0 BRA `(.L_x_29) ;  /* 0x000000a000008947 */ /* 0x008fea0003800000 */
.L_x_164:
[----:B--2---:R-:W2:Y:S01]  /*2d70*/  LDS.128 R4, [UR58+0xf0] ;  /* 0x0000f03aff047984 */ /* 0x004ea20008000c00 */
[----:B------:R-:W-:Y:S01]  /*2d80*/  UIADD3 UR4, UPT, UPT, UR58, 0xb8, URZ ;  /* 0x000000b83a047890 */ /* 0x000fe2000fffe0ff */
[----:B------:R-:W-:Y:S01]  /*2d90*/  R2UR UR8, R15 ;  /* 0x000000000f0872ca */ /* 0x000fe200000e0000 */
[----:B-1----:R-:W-:Y:S01]  /*2da0*/  UISETP.GE.AND UP0, UPT, UR39, 0x1, UPT ;  /* 0x000000012700788c */ /* 0x002fe2000bf06270 */
[----:B------:R-:W-:Y:S01]  /*2db0*/  @!PT LDS RZ, [RZ] ;  /* 0x00000000fffff984 */ /* 0x000fe20000000800 */
[----:B------:R-:W-:Y:S01]  /*2dc0*/  @!PT LDS RZ, [RZ] ;  /* 0x00000000fffff984 */ /* 0x000fe20000000800 */
[----:B------:R-:W-:Y:S01]  /*2dd0*/  @!PT LDS RZ, [RZ] ;  /* 0x00000000fffff984 */ /* 0x000fe20000000800 */
[----:B------:R-:W-:Y:S01]  /*2de0*/  @!PT LDS RZ, [RZ] ;  /* 0x00000000fffff984 */ /* 0x000fe20000000800 */
[----:B------:R1:W-:Y:S06]  /*2df0*/  MEMBAR.ALL.CTA ;  /* 0x0000000000007992 */ /* 0x0003ec0000008000 */
[----:B-1----:R-:W1:Y:S01]  /*2e00*/  FENCE.VIEW.ASYNC.S ;  /* 0x00000000000073c6 */ /* 0x002e620000000000 */
[----:B------:R-:W-:Y:S01]  /*2e10*/  UPRMT UR4, URZ, 0x654, UR4 ;  /* 0x00000654ff047896 */ /* 0x000fe20008000004 */
[----:B------:R-:W-:-:S08]  /*2e20*/  R2UR UR7, R14 ;  /* 0x000000000e0772ca */ /* 0x000fd000000e0000 */
[----:B-1----:R-:W-:Y:S01]  /*2e30*/  SYNCS.ARRIVE.TRANS64.RED.A1T0 RZ, [UR4], RZ ;  /* 0x000000ffffff79a7 */ /* 0x002fe20008100404 */
[----:B--2---:R-:W-:-:S13]  /*2e40*/  LOP3.LUT P0, RZ, R6, 0x1, RZ, 0xc0, !PT ;  /* 0x0000000106ff7812 */ /* 0x004fda000780c0ff */
[----:B------:R-:W-:Y:S01]  /*2e50*/  VOTEU.ANY UP1, P0 ;  /* 0x0000000000ff7886 */ /* 0x000fe20000020100 */
[----:B------:R-:W-:-:S13]  /*2e60*/  PLOP3.LUT P0, PT, PT, PT, UP1, 0x80, 0x8 ;  /* 0x000000000008781c */ /* 0x000fda0003f0f018 */
[----:B------:R-:W-:Y:S02]  /*2e70*/  @P0 MOV R13, R4 ;  /* 0x00000004000d0202 */ /* 0x000fe40000000f00 */
[----:B------:R-:W-:Y:S02]  /*2e80*/  @P0 LOP3.LUT R4, R5, 0xffff, RZ, 0xc0, !PT ;  /* 0x0000ffff05040812 */ /* 0x000fe400078ec0ff */
[----:B------:R-:W-:Y:S02]  /*2e90*/  @P0 R2UR UR6, R13 ;  /* 0x000000000d0602ca */ /* 0x000fe400000e0000 */
[----:B------:R-:W-:-:S11]  /*2ea0*/  @P0 R2UR UR5, R4 ;  /* 0x00000000040502ca */ /* 0x000fd600000e0000 */
[----:B------:R-:W-:Y:S02]  /*2eb0*/  @UP1 UMOV UR8, UR6 ;  /* 0x0000000600081c82 */ /* 0x000fe40008000000 */
[----:B------:R-:W-:Y:S01]  /*2ec0*/  @UP1 UMOV UR7, UR5 ;  /* 0x0000000500071c82 */ /* 0x000fe20008000000 */
[----:B------:R-:W-:Y:S02]  /*2ed0*/  IMAD.U32 R15, RZ, RZ, UR8 ;  /* 0x00000008ff0f7e24 */ /* 0x000fe4000f8e00ff */
[----:B------:R-:W-:Y:S01]  /*2ee0*/  IMAD.U32 R14, RZ, RZ, UR7 ;  /* 0x00000007ff0e7e24 */ /* 0x000fe2000f8e00ff */
[----:B------:R-:W-:Y:S06]  /*2ef0*/  BRA.U !UP0, `(.L_x_30) ;  /* 0x0000000108ec7547 */ /* 0x000fec000b800000 */
[----:B------:R-:W1:Y:S01]  /*2f00*/  LDCU.128 UR16, c[0x0][0xc10] ;  /* 0x00018200ff1077ac */ /* 0x000e620008000c00 */
[----:B------:R-:W-:Y:S02]  /*2f10*/  R2UR UR8, R2 ;  /* 0x00000000020872ca */ /* 0x000fe400000e0000 */
[----:B------:R-:W-:Y:S01]  /*2f20*/  R2UR UR12, R3 ;  /* 0x00000000030c72ca */ /* 0x000fe200000e0000 */
[----:B------:R-:W2:Y:S01]  /*2f30*/  LDCU UR20, c[0x0][0xc20] ;  /* 0x00018400ff1477ac */ /* 0x000ea20008000800 */
[----:B------:R-:W-:Y:S02]  /*2f40*/  R2UR UR22, R14 ;  /* 0x000000000e1672ca */ /* 0x000fe400000e0000 */
[----:B------:R-:W-:Y:S01]  /*2f50*/  R2UR UR21, R15 ;  /* 0x000000000f1572ca */ /* 0x000fe200000e0000 */
[----:B------:R-:W3:Y:S01]  /*2f60*/  LDCU UR13, c[0x0][0xc0c] ;  /* 0x00018180ff0d77ac */ /* 0x000ee20008000800 */
[----:B------:R-:W4:Y:S01]  /*2f70*/  LDCU.64 UR14, c[0x0][0xc28] ;  /* 0x00018500ff0e77ac */ /* 0x000f220008000a00 */
[----:B------:R-:W-:-:S04]  /*2f80*/  UISETP.NE.AND UP3, UPT, UR39, 0x1, UPT ;  /* 0x000000012700788c */ /* 0x000fc8000bf65270 */
[----:B-1----:R-:W-:Y:S02]  /*2f90*/  UIMAD.WIDE.U32 UR4, UR8, UR19, URZ ;  /* 0x00000013080472a5 */ /* 0x002fe4000f8e00ff */
[----:B------:R-:W-:Y:S02]  /*2fa0*/  UIMAD.WIDE.U32 UR6, UR12, UR16, URZ ;  /* 0x000000100c0672a5 */ /* 0x000fe4000f8e00ff */
[----:B------:R-:W-:Y:S02]  /*2fb0*/  UISETP.NE.AND UP0, UPT, UR18, 0x1, UPT ;  /* 0x000000011200788c */ /* 0x000fe4000bf05270 */
[----:B------:R-:W-:Y:S01]  /*2fc0*/  UIMAD.WIDE.U32 UR10, UR22, UR19, URZ ;  /* 0x00000013160a72a5 */ /* 0x000fe2000f8e00ff */
[----:B------:R-:W-:Y:S01]  /*2fd0*/  UMOV UR4, UR5 ;  /* 0x0000000500047c82 */ /* 0x000fe20008000000 */
[----:B---3--:R-:W-:Y:S02]  /*2fe0*/  UISETP.NE.AND UP2, UPT, UR13, 0x1, UPT ;  /* 0x000000010d00788c */ /* 0x008fe4000bf45270 */
[----:B--2---:R-:W-:-:S03]  /*2ff0*/  USHF.R.U32.HI UR5, URZ, UR20, UR4 ;  /* 0x00000014ff057299 */ /* 0x004fc60008011604 */
[----:B------:R-:W-:Y:S01]  /*3000*/  UMOV UR4, UR7 ;  /* 0x0000000700047c82 */ /* 0x000fe20008000000 */
[----:B------:R-:W-:Y:S02]  /*3010*/  USEL UR5, UR8, UR5, !UP0 ;  /* 0x0000000508057287 */ /* 0x000fe4000c000000 */
[----:B------:R-:W-:Y:S02]  /*3020*/  USHF.R.U32.HI UR4, URZ, UR17, UR4 ;  /* 0x00000011ff047299 */ /* 0x000fe40008011604 */
[----:B----4-:R-:W-:Y:S02]  /*3030*/  UIMAD.WIDE.U32 UR6, UR5, UR14, URZ ;  /* 0x0000000e050672a5 */ /* 0x010fe4000f8e00ff */
[----:B------:R-:W-:Y:S02]  /*3040*/  USEL UR12, UR12, UR4, !UP2 ;  /* 0x000000040c0c7287 */ /* 0x000fe4000d000000 */
[----:B------:R-:W-:Y:S01]  /*3050*/  UIMAD.WIDE.U32 UR8, UR21, UR16, URZ ;  /* 0x00000010150872a5 */ /* 0x000fe2000f8e00ff */
[----:B------:R-:W-:Y:S01]  /*3060*/  UMOV UR4, UR11 ;  /* 0x0000000b00047c82 */ /* 0x000fe20008000000 */
[----:B------:R-:W-:Y:S01]  /*3070*/  UIMAD.WIDE.U32 UR10, UR12, UR14, URZ ;  /* 0x0000000e0c0a72a5 */ /* 0x000fe2000f8e00ff */
[----:B------:R-:W-:Y:S01]  /*3080*/  UMOV UR6, UR7 ;  /* 0x0000000700067c82 */ /* 0x000fe20008000000 */
[----:B------:R-:W-:-:S02]  /*3090*/  USHF.R.U32.HI UR4, URZ, UR20, UR4 ;  /* 0x00000014ff047299 */ /* 0x000fc40008011604 */
[----:B------:R-:W-:Y:S01]  /*30a0*/  @UP3 USHF.R.U32.HI UR5, URZ, UR15, UR6 ;  /* 0x0000000fff053299 */ /* 0x000fe20008011606 */
[----:B------:R-:W-:Y:S02]  /*30b0*/  UMOV UR8, UR9 ;  /* 0x0000000900087c82 */ /* 0x000fe40008000000 */
[----:B------:R-:W-:Y:S01]  /*30c0*/  UMOV UR6, UR11 ;  /* 0x0000000b00067c82 */ /* 0x000fe20008000000 */
[----:B------:R-:W-:Y:S02]  /*30d0*/  USHF.R.U32.HI UR17, URZ, UR17, UR8 ;  /* 0x00000011ff117299 */ /* 0x000fe40008011608 */
[----:B------:R-:W-:Y:S02]  /*30e0*/  @UP3 USHF.R.U32.HI UR12, URZ, UR15, UR6 ;  /* 0x0000000fff0c3299 */ /* 0x000fe40008011606 */
[----:B------:R-:W-:Y:S02]  /*30f0*/  USEL UR4, UR22, UR4, !UP0 ;  /* 0x0000000416047287 */ /* 0x000fe4000c000000 */
[----:B------:R-:W-:-:S02]  /*3100*/  UIMAD UR6, UR39, UR5, URZ ;  /* 0x00000005270672a4 */ /* 0x000fc4000f8e02ff */
[----:B------:R-:W-:Y:S02]  /*3110*/  USEL UR5, UR21, UR17, !UP2 ;  /* 0x0000001115057287 */ /* 0x000fe4000d000000 */
[----:B------:R-:W-:Y:S02]  /*3120*/  UIMAD UR8, UR39, UR12, URZ ;  /* 0x0000000c270872a4 */ /* 0x000fe4000f8e02ff */
[----:B------:R-:W-:Y:S02]  /*3130*/  UISETP.GE.AND UP0, UPT, UR4, UR6, UPT ;  /* 0x000000060400728c */ /* 0x000fe4000bf06270 */
[----:B------:R-:W-:Y:S02]  /*3140*/  UIMAD.WIDE.U32 UR6, UR4, UR14, URZ ;  /* 0x0000000e040672a5 */ /* 0x000fe4000f8e00ff */
[----:B------:R-:W-:Y:S02]  /*3150*/  UISETP.GE.OR UP0, UPT, UR5, UR8, UP0 ;  /* 0x000000080500728c */ /* 0x000fe40008706670 */
[----:B------:R-:W-:-:S02]  /*3160*/  UIMAD.WIDE.U32 UR8, UR5, UR14, URZ ;  /* 0x0000000e050872a5 */ /* 0x000fc4000f8e00ff */
[----:B------:R-:W-:Y:S01]  /*3170*/  UIADD3 UR10, UPT, UPT, -UR4, URZ, URZ ;  /* 0x000000ff040a7290 */ /* 0x000fe2000fffe1ff */
[----:B------:R-:W-:Y:S02]  /*3180*/  UMOV UR6, UR7 ;  /* 0x0000000700067c82 */ /* 0x000fe40008000000 */
[----:B------:R-:W-:Y:S02]  /*3190*/  USHF.R.U32.HI UR6, URZ, UR15, UR6 ;  /* 0x0000000fff067299 */ /* 0x000fe40008011606 */
[----:B------:R-:W-:Y:S02]  /*31a0*/  UIMAD UR10, UR18, UR10, UR22 ;  /* 0x0000000a120a72a4 */ /* 0x000fe4000f8e0216 */
[----:B------:R-:W-:Y:S01]  /*31b0*/  USEL UR6, UR4, UR6, !UP3 ;  /* 0x0000000604067287 */ /* 0x000fe2000d800000 */
[----:B------:R-:W-:Y:S01]  /*31c0*/  @!UP0 UMOV UR7, UR9 ;  /* 0x0000000900078c82 */ /* 0x000fe20008000000 */
[----:B------:R-:W-:Y:S02]  /*31d0*/  UIADD3 UR9, UPT, UPT, -UR5, URZ, URZ ;  /* 0x000000ff05097290 */ /* 0x000fe4000fffe1ff */
[----:B------:R-:W-:-:S02]  /*31e0*/  @!UP0 USHF.R.U32.HI UR7, URZ, UR15, UR7 ;  /* 0x0000000fff078299 */ /* 0x000fc40008011607 */
[----:B------:R-:W-:Y:S02]  /*31f0*/  UIADD3 UR8, UPT, UPT, -UR6, URZ, URZ ;  /* 0x000000ff06087290 */ /* 0x000fe4000fffe1ff */
[----:B------:R-:W-:Y:S02]  /*3200*/  @!UP0 USEL UR7, UR5, UR7, !UP3 ;  /* 0x0000000705078287 */ /* 0x000fe4000d800000 */
[----:B------:R-:W-:Y:S02]  /*3210*/  UIMAD UR8, UR39, UR8, UR4 ;  /* 0x00000008270872a4 */ /* 0x000fe4000f8e0204 */
[----:B------:R-:W-:Y:S02]  /*3220*/  @!UP0 UIADD3 UR6, UPT, UPT, UR6, -UR7, URZ ;  /* 0x8000000706068290 */ /* 0x000fe4000fffe0ff */
[----:B------:R-:W-:Y:S02]  /*3230*/  @!UP0 UIMAD UR7, UR8, UR12, UR7 ;  /* 0x0000000c080782a4 */ /* 0x000fe4000f8e0207 */
[----:B------:R-:W-:-:S02]  /*3240*/  @!UP0 UIMAD UR4, UR39, UR6, UR5 ;  /* 0x00000006270482a4 */ /* 0x000fc4000f8e0205 */
[----:B------:R-:W-:Y:S02]  /*3250*/  UIMAD UR6, UR13, UR9, UR21 ;  /* 0x000000090d0672a4 */ /* 0x000fe4000f8e0215 */
[----:B------:R-:W-:Y:S01]  /*3260*/  UIMAD UR8, UR4, UR18, UR10 ;  /* 0x00000012040872a4 */ /* 0x000fe2000f8e020a */
[----:B------:R-:W-:Y:S02]  /*3270*/  @!UP0 UMOV UR5, UR7 ;  /* 0x0000000700058c82 */ /* 0x000fe40008000000 */
[----:B------:R-:W-:-:S03]  /*3280*/  UIMAD UR4, UR5, UR13, UR6 ;  /* 0x0000000d050472a4 */ /* 0x000fc6000f8e0206 */
[----:B------:R-:W-:-:S03]  /*3290*/  IMAD.U32 R14, RZ, RZ, UR8 ;  /* 0x00000008ff0e7e24 */ /* 0x000fc6000f8e00ff */
[----:B------:R-:W-:-:S07]  /*32a0*/  IMAD.U32 R15, RZ, RZ, UR4 ;  /* 0x00000004ff0f7e24 */ /* 0x000fce000f8e00ff */
.L_x_30:
[----:B------:R-:W1:Y:S02]  /*32b0*/  LDCU UR4, c[0x0][0xc30] ;  /* 0x00018600ff0477ac */ /* 0x000e640008000800 */
[----:B-1----:R-:W-:-:S09]  /*32c0*/  UISETP.NE.AND UP0, UPT, UR4, 0x1, UPT ;  /* 0x000000010400788c */ /* 0x002fd2000bf05270 */
[----:B------:R-:W-:Y:S05]  /*32d0*/  BRA.U UP0, `(.L_x_31) ;  /* 0x0000000100547547 */ /* 0x000fea000b800000 */
[----:B------:R-:W1:Y:S01]  /*32e0*/  LDCU.128 UR8, c[0x0][0xc10] ;  /* 0x00018200ff0877ac */ /* 0x000e620008000c00 */
[----:B------:R-:W-:Y:S02]  /*32f0*/  R2UR UR15, R14 ;  /* 0x000000000e0f72ca */ /* 0x000fe400000e0000 */
[----:B------:R-:W-:Y:S01]  /*3300*/  R2UR UR14, R15 ;  /* 0x000000000f0e72ca */ /* 0x000fe200000e0000 */
[----:B------:R-:W2:Y:S01]  /*3310*/  LDCU UR12, c[0x0][0xc0c] ;  /* 0x00018180ff0c77ac */ /* 0x000ea20008000800 */
[----:B------:R-:W3:Y:S11]  /*3320*/  LDCU UR13, c[0x0][0xc20] ;  /* 0x00018400ff0d77ac */ /* 0x000ef60008000800 */
[----:B-1----:R-:W-:-:S02]  /*3330*/  UIMAD.WIDE.U32 UR6, UR14, UR8, URZ ;  /* 0x000000080e0672a5 */ /* 0x002fc4000f8e00ff */
[----:B------:R-:W-:Y:S02]  /*3340*/  UIMAD.WIDE.U32 UR4, UR15, UR11, URZ ;  /* 0x0000000b0f0472a5 */ /* 0x000fe4000f8e00ff */
[----:B--2---:R-:W-:Y:S02]  /*3350*/  UISETP.NE.AND UP2, UPT, UR12, 0x1, UPT ;  /* 0x000000010c00788c */ /* 0x004fe4000bf45270 */
[----:B------:R-:W-:Y:S01]  /*3360*/  UISETP.NE.AND UP0, UPT, UR10, 0x1, UPT ;  /* 0x000000010a00788c */ /* 0x000fe2000bf05270 */
[----:B------:R-:W-:Y:S02]  /*3370*/  UMOV UR6, UR7 ;  /* 0x0000000700067c82 */ /* 0x000fe40008000000 */
[----:B------:R-:W-:Y:S01]  /*3380*/  UMOV UR4, UR5 ;  /* 0x0000000500047c82 */ /* 0x000fe20008000000 */
[----:B------:R-:W-:Y:S02]  /*3390*/  USHF.R.U32.HI UR6, URZ, UR9, UR6 ;  /* 0x00000009ff067299 */ /* 0x000fe40008011606 */
[----:B---3--:R-:W-:-:S02]  /*33a0*/  USHF.R.U32.HI UR4, URZ, UR13, UR4 ;  /* 0x0000000dff047299 */ /* 0x008fc40008011604 */
[----:B------:R-:W-:Y:S02]  /*33b0*/  USEL UR5, UR14, UR6, !UP2 ;  /* 0x000000060e057287 */ /* 0x000fe4000d000000 */
[----:B------:R-:W-:-:S04]  /*33c0*/  USEL UR4, UR15, UR4, !UP0 ;  /* 0x000000040f047287 */ /* 0x000fc8000c000000 */
[----:B------:R-:W-:Y:S02]  /*33d0*/  UIADD3 UR6, UPT, UPT, UR5, -UR4, URZ ;  /* 0x8000000405067290 */ /* 0x000fe4000fffe0ff */
[----:B------:R-:W-:Y:S02]  /*33e0*/  UIADD3 UR4, UPT, UPT, -UR5, UR4, URZ ;  /* 0x0000000405047290 */ /* 0x000fe4000fffe1ff */
[----:B------:R-:W-:Y:S02]  /*33f0*/  UIMAD UR15, UR6, UR10, UR15 ;  /* 0x0000000a060f72a4 */ /* 0x000fe4000f8e020f */
[----:B------:R-:W-:-:S04]  /*3400*/  UIMAD UR14, UR4, UR12, UR14 ;  /* 0x0000000c040e72a4 */ /* 0x000fc8000f8e020e */
[----:B------:R-:W-:Y:S02]  /*3410*/  IMAD.U32 R14, RZ, RZ, UR15 ;  /* 0x0000000fff0e7e24 */ /* 0x000fe4000f8e00ff */
[----:B------:R-:W-:-:S07]  /*3420*/  IMAD.U32 R15, RZ, RZ, UR14 ;  /* 0x0000000eff0f7e24 */ /* 0x000fce000f8e00ff */
.L_x_31:
[----:B------:R-:W-:Y:S02]  /*3430*/  R2UR UR7, R15 ;  /* 0x000000000f0772ca */ /* 0x000fe400000e0000 */
[----:B------:R-:W-:Y:S02]  /*3440*/  R2UR UR6, R14 ;  /* 0x000000000e0672ca */ /* 0x000fe400000e0000 */
[----:B------:R-:W-:Y:S02]  /*3450*/  R2UR UR5, R64 ;  /* 0x00000000400572ca */ /* 0x000fe400000e0000 */
[----:B------:R-:W-:Y:S02]  /*3460*/  R2UR UR4, R63 ;  /* 0x000000003f0472ca */ /* 0x000fe400000e0000 */
[----:B------:R-:W-:Y:S02]  /*3470*/  PLOP3.LUT P1, PT, PT, PT, PT, 0x80, 0x8 ;  /* 0x000000000008781c */ /* 0x000fe40003f2f070 */
[----:B------:R-:W-:-:S07]  /*3480*/  LOP3.LUT R0, R0, 0x1, RZ, 0x3c, !PT ;  /* 0x0000000100007812 */ /* 0x000fce00078e3cff */
[----:B------:R-:W-:Y:S02]  /*3490*/  UIADD3 UR21, UPT, UPT, UR7, UR5, URZ ;  /* 0x0000000507157290 */ /* 0x000fe4000fffe0ff */
[----:B------:R-:W-:Y:S01]  /*34a0*/  UIADD3 UR16, UPT, UPT, UR6, UR4, URZ ;  /* 0x0000000406107290 */ /* 0x000fe2000fffe0ff */
[----:B------:R-:W-:Y:S11]  /*34b0*/  BRA.U UP1, `(.L_x_32) ;  /* 0xffffffe101147547 */ /* 0x000ff6000b83ffff */
[----:B------:R-:W-:Y:S01]  /*34c0*/  UIADD3 UR58, UPT, UPT, UR58, 0x30, URZ ;  /* 0x000000303a3a7890 */ /* 0x000fe2000fffe0ff */
[----:B------:R-:W-:-:S03]  /*34d0*/  MOV R3, UR56 ;  /* 0x0000003800037c02 */ /* 0x000fc60008000f00 */
[----:B------:R-:W-:Y:S01]  /*34e0*/  ULEA UR4, UR57, UR58, 0x3 ;  /* 0x0000003a39047291 */ /* 0x000fe2000f8e18ff */
[----:B------:R-:W-:-:S08]  /*34f0*/  SHF.L.U32 R3, R3, 0x1f, RZ ;  /* 0x0000001f03037819 */ /* 0x000fd000000006ff */
[----:B------:R-:W1:Y:S02]  /*3500*/  SYNCS.PHASECHK.TRANS64.TRYWAIT P0, [UR4], R3 ;  /* 0x00000003ff0075a7 */ /* 0x000e640008001104 */
[----:B-1----:R-:W-:Y:S05]  /*3510*/  @!P0 BRA `(.L_x_33) ;  /* 0x00000098002c8947 */ /* 0x002fea0003800000 */
.L_x_166:
[----:B------:R-:W-:-:S04]  /*3520*/  UIADD3 UR4, UPT, UPT, UR57, 0x1, URZ ;  /* 0x0000000139047890 */ /* 0x000fc8000fffe0ff */
[----:B------:R-:W-:-:S04]  /*3530*/  UISETP.NE.AND UP0, UPT, UR4, 0x6, UPT ;  /* 0x000000060400788c */ /* 0x000fc8000bf05270 */
[----:B------:R-:W-:Y:S02]  /*3540*/  USEL UR5, URZ, 0x1, UP0 ;  /* 0x00000001ff057887 */ /* 0x000fe40008000000 */
[----:B------:R-:W-:Y:S02]  /*3550*/  USEL UR4, UR4, URZ, UP0 ;  /* 0x000000ff04047287 */ /* 0x000fe40008000000 */
[----:B------:R-:W-:Y:S02]  /*3560*/  ULOP3.LUT UR6, UR56, UR5, URZ, 0x3c, !UPT ;  /* 0x0000000538067292 */ /* 0x000fe4000f8e3cff */
[----:B------:R-:W-:-:S04]  /*3570*/  ULEA UR5, UR4, UR58, 0x3 ;  /* 0x0000003a04057291 */ /* 0x000fc8000f8e18ff */
[----:B-1----:R-:W-:-:S04]  /*3580*/  MOV R3, UR6 ;  /* 0x0000000600037c02 */ /* 0x002fc80008000f00 */
[----:B------:R-:W-:-:S04]  /*3590*/  SHF.L.U32 R3, R3, 0x1f, RZ ;  /* 0x0000001f03037819 */ /* 0x000fc800000006ff */
[----:B------:R-:W1:Y:S02]  /*35a0*/  SYNCS.PHASECHK.TRANS64.TRYWAIT P0, [UR5], R3 ;  /* 0x00000003ff0075a7 */ /* 0x000e640008001105 */
[----:B-1----:R-:W-:Y:S05]  /*35b0*/  @!P0 BRA `(.L_x_34) ;  /* 0x00000098001c8947 */ /* 0x002fea0003800000 */
.L_x_168:
        /* <DEDUP_REMOVED lines=10> */
.L_x_170:
        /* <DEDUP_REMOVED lines=10> */
.L_x_172:
        /* <DEDUP_REMOVED lines=10> */
.L_x_174:
[----:B------:R-:W-:-:S04]  /*37a0*/  UIADD3 UR4, UPT, UPT, UR4, 0x1, URZ ;  /* 0x0000000104047890 */ /* 0x000fc8000fffe0ff */
[----:B------:R-:W-:-:S04]  /*37b0*/  UISETP.NE.AND UP0, UPT, UR4, 0x6, UPT ;  /* 0x000000060400788c */ /* 0x000fc8000bf05270 */
[----:B------:R-:W-:Y:S02]  /*37c0*/  USEL UR5, URZ, 0x1, UP0 ;  /* 0x00000001ff057887 */ /* 0x000fe40008000000 */
[----:B------:R-:W-:Y:S02]  /*37d0*/  USEL UR4, UR4, URZ, UP0 ;  /* 0x000000ff04047287 */ /* 0x000fe40008000000 */
[----:B------:R-:W-:Y:S02]  /*37e0*/  ULOP3.LUT UR5, UR6, UR5, URZ, 0x3c, !UPT ;  /* 0x0000000506057292 */ /* 0x000fe4000f8e3cff */
[----:B------:R-:W-:-:S04]  /*37f0*/  ULEA UR4, UR4, UR58, 0x3 ;  /* 0x0000003a04047291 */ /* 0x000fc8000f8e18ff */
[----:B------:R-:W-:Y:S02]  /*3800*/  IMAD.U32 R2, RZ, RZ, UR5 ;  /* 0x00000005ff027e24 */ /* 0x000fe4000f8e00ff */
[----:B-1----:R-:W-:-:S03]  /*3810*/  MOV R0, UR4 ;  /* 0x0000000400007c02 */ /* 0x002fc60008000f00 */
[----:B------:R-:W-:-:S07]  /*3820*/  SHF.L.U32 R3, R2, 0x1f, RZ ;  /* 0x0000001f02037819 */ /* 0x000fce00000006ff */
.L_x_38:
[----:B-1----:R1:W2:Y:S02]  /*3830*/  SYNCS.PHASECHK.TRANS64.TRYWAIT P0, [R0+URZ], R3 ;  /* 0x00000003000075a7 */ /* 0x0022a400080011ff */
[----:B--2---:R-:W-:Y:S05]  /*3840*/  @!P0 NANOSLEEP.SYNCS 0x989680 ;  /* 0x009896800000895d */ /* 0x004fea0003900000 */
[----:B------:R-:W2:Y:S02]  /*3850*/  @!P0 SYNCS.PHASECHK.TRANS64 P0, [R0+URZ], R3 ;  /* 0x00000003000085a7 */ /* 0x000ea400080010ff */
[----:B--2---:R-:W-:Y:S05]  /*3860*/  @P0 EXIT ;  /* 0x000000000000094d */ /* 0x004fea0003800000 */
[----:B------:R-:W-:Y:S05]  /*3870*/  BRA `(.L_x_38) ;  /* 0xfffffffc00ec7947 */ /* 0x000fea000383ffff */
.L_x_16:
[----:B------:R-:W2:Y:S02]  /*3880*/  S2UR UR4, SR_CgaCtaId ;  /* 0x00000000000479c3 */ /* 0x000ea40000008800 */
[----:B--2---:R-:W-:-:S04]  /*3890*/  UISETP.NE.AND UP0, UPT, UR4, URZ, UPT ;  /* 0x000000ff0400728c */ /* 0x004fc8000bf05270 */
[----:B------:R-:W-:-:S09]  /*38a0*/  UISETP.NE.OR UP0, UPT, UR17, 0x1, UP0 ;  /* 0x000000011100788c */ /* 0x000fd20008705670 */
[----:B------:R-:W-:Y:S05]  /*38b0*/  BRA.U UP0, `(.L_x_39) ;  /* 0x0000000100b47547 */ /* 0x000fea000b800000 */
[----:B------:R-:W2:Y:S01]  /*38c0*/  S2UR UR5, SR_CgaCtaId ;  /* 0x00000000000579c3 */ /* 0x000ea20000008800 */
[----:B------:R-:W-:Y:S01]  /*38d0*/  UMOV UR4, 0x400 ;  /* 0x0000040000047882 */ /* 0x000fe20000000000 */
[----:B------:R-:W-:Y:S01]  /*38e0*/  HFMA2 R3, -RZ, RZ, 0, 5.9604644775390625e-08 ;  /* 0x00000001ff037431 */ /* 0x000fe200000001ff */
[----:B------:R-:W-:Y:S01]  /*38f0*/  ISETP.NE.AND P0, PT, R0, RZ, PT ;  /* 0x000000ff0000720c */ /* 0x000fe20003f05270 */
[----:B------:R-:W-:Y:S01]  /*3900*/  IMAD.MOV.U32 R8, RZ, RZ, RZ ;  /* 0x000000ffff087224 */ /* 0x000fe200078e00ff */
[----:B--2---:R-:W-:-:S04]  /*3910*/  ULEA UR4, UR5, UR4, 0x18 ;  /* 0x0000000405047291 */ /* 0x004fc8000f8ec0ff */
[----:B------:R-:W-:Y:S02]  /*3920*/  UIADD3 UR5, UPT, UPT, UR4, 0xb8, URZ ;  /* 0x000000b804057890 */ /* 0x000fe4000fffe0ff */
[----:B------:R-:W-:Y:S02]  /*3930*/  UIADD3 UR8, UPT, UPT, UR4, 0xb0, URZ ;  /* 0x000000b004087890 */ /* 0x000fe4000fffe0ff */
[----:B------:R-:W-:-:S12]  /*3940*/  UPRMT UR5, URZ, 0x654, UR5 ;  /* 0x00000654ff057896 */ /* 0x000fd80008000005 */
.L_x_42:
[----:B------:R-:W-:Y:S01]  /*3950*/  SHF.L.U32 R7, R3, 0x1f, RZ ;  /* 0x0000001f03077819 */ /* 0x000fe200000006ff */
[----:B------:R-:W-:Y:S02]  /*3960*/  IMAD.U32 R9, RZ, RZ, UR8 ;  /* 0x00000008ff097e24 */ /* 0x000fe4000f8e00ff */
[----:B------:R-:W-:Y:S01]  /*3970*/  @!P0 IMAD.MOV.U32 R5, RZ, RZ, 0x10 ;  /* 0x00000010ff058424 */ /* 0x000fe200078e00ff */
[----:B------:R-:W2:Y:S02]  /*3980*/  SYNCS.PHASECHK.TRANS64.TRYWAIT P1, [UR4+0xb8], R7 ;  /* 0x0000b807ff0075a7 */ /* 0x000ea40008021104 */
[----:B------:R-:W-:-:S04]  /*3990*/  PRMT R9, R0, 0x654, R9 ;  /* 0x0000065400097816 */ /* 0x000fc80000000009 */
[----:B------:R-:W-:Y:S01]  /*39a0*/  SEL R2, R9, R2, !P0 ;  /* 0x0000000209027207 */ /* 0x000fe20004000000 */
[----:B--2---:R-:W-:Y:S06]  /*39b0*/  @!P1 BRA `(.L_x_40) ;  /* 0x00000094007c9947 */ /* 0x004fec0003800000 */
.L_x_176:
[----:B------:R-:W-:Y:S01]  /*39c0*/  UIADD3 UR6, UPT, UPT, UR4, 0xf0, URZ ;  /* 0x000000f004067890 */ /* 0x000fe2000fffe0ff */
[----:B------:R3:W-:Y:S01]  /*39d0*/  @!P0 SYNCS.ARRIVE.TRANS64.RED RZ, [R2+URZ], R5 ;  /* 0x0000000502ff89a7 */ /* 0x0007e200080004ff */
[----:B------:R-:W-:Y:S01]  /*39e0*/  UIADD3 UR7, UPT, UPT, UR4, 0xb0, URZ ;  /* 0x000000b004077890 */ /* 0x000fe2000fffe0ff */
[----:B------:R-:W-:-:S08]  /*39f0*/  LOP3.LUT R3, R3, 0x1, RZ, 0x3c, !PT ;  /* 0x0000000103037812 */ /* 0x000fd000078e3cff */
[----:B------:R-:W-:Y:S06]  /*3a00*/  UGETNEXTWORKID.BROADCAST [UR6], [UR7] ;  /* 0x00000000060073ca */ /* 0x000fec0008000100 */
[----:B---3--:R-:W-:-:S04]  /*3a10*/  SHF.L.U32 R5, R8, 0x1f, RZ ;  /* 0x0000001f08057819 */ /* 0x008fc800000006ff */
[----:B------:R-:W3:Y:S02]  /*3a20*/  SYNCS.PHASECHK.TRANS64.TRYWAIT P1, [UR4+0xb0], R5 ;  /* 0x0000b005ff0075a7 */ /* 0x000ee40008021104 */
[----:B---3--:R-:W-:Y:S05]  /*3a30*/  @!P1 BRA `(.L_x_41) ;  /* 0x0000009400749947 */ /* 0x008fea0003800000 */
.L_x_178:
[----:B--2---:R-:W2:Y:S01]  /*3a40*/  LDS.128 R4, [UR4+0xf0] ;  /* 0x0000f004ff047984 */ /* 0x004ea20008000c00 */
[----:B------:R-:W-:Y:S01]  /*3a50*/  LOP3.LUT R8, R8, 0x1, RZ, 0x3c, !PT ;  /* 0x0000000108087812 */ /* 0x000fe200078e3cff */
[----:B------:R-:W-:Y:S01]  /*3a60*/  @!PT LDS RZ, [RZ] ;  /* 0x00000000fffff984 */ /* 0x000fe20000000800 */
[----:B------:R-:W-:Y:S01]  /*3a70*/  @!PT LDS RZ, [RZ] ;  /* 0x00000000fffff984 */ /* 0x000fe20000000800 */
[----:B------:R-:W-:Y:S01]  /*3a80*/  @!PT LDS RZ, [RZ] ;  /* 0x00000000fffff984 */ /* 0x000fe20000000800 */
[----:B------:R-:W-:Y:S01]  /*3a90*/  @!PT LDS RZ, [RZ] ;  /* 0x00000000fffff984 */ /* 0x000fe20000000800 */
[----:B------:R3:W-:Y:S06]  /*3aa0*/  MEMBAR.ALL.CTA ;  /* 0x0000000000007992 */ /* 0x0007ec0000008000 */
[----:B---3--:R-:W3:Y:S02]  /*3ab0*/  FENCE.VIEW.ASYNC.S ;  /* 0x00000000000073c6 */ /* 0x008ee40000000000 */
[----:B---3--:R-:W-:Y:S01]  /*3ac0*/  SYNCS.ARRIVE.TRANS64.RED.A1T0 RZ, [UR5], RZ ;  /* 0x000000ffffff79a7 */ /* 0x008fe20008100405 */
[----:B--2---:R-:W-:-:S13]  /*3ad0*/  LOP3.LUT P1, RZ, R6, 0x1, RZ, 0xc0, !PT ;  /* 0x0000000106ff7812 */ /* 0x004fda000782c0ff */
[----:B------:R-:W-:Y:S05]  /*3ae0*/  @P1 BRA `(.L_x_42) ;  /* 0xfffffffc00981947 */ /* 0x000fea000383ffff */
[----:B------:R-:W-:-:S04]  /*3af0*/  SHF.L.U32 R0, R3, 0x1f, RZ ;  /* 0x0000001f03007819 */ /* 0x000fc800000006ff */
[----:B------:R-:W2:Y:S02]  /*3b00*/  SYNCS.PHASECHK.TRANS64 P0, [UR4+0xb8], R0 ;  /* 0x0000b800ff0075a7 */ /* 0x000ea40008001004 */
[----:B-12---:R-:W-:Y:S05]  /*3b10*/  @P0 EXIT ;  /* 0x000000000000094d */ /* 0x006fea0003800000 */
[----:B------:R-:W-:-:S07]  /*3b20*/  MOV R0, UR4 ;  /* 0x0000000400007c02 */ /* 0x000fce0008000f00 */
.L_x_43:
[----:B-1----:R-:W-:-:S04]  /*3b30*/  SHF.L.U32 R5, R3, 0x1f, RZ ;  /* 0x0000001f03057819 */ /* 0x002fc800000006ff */
[----:B------:R1:W2:Y:S03]  /*3b40*/  SYNCS.PHASECHK.TRANS64.TRYWAIT P0, [R0+URZ+0xb8], R5 ;  /* 0x0000b805000075a7 */ /* 0x0002a600080011ff */
[----:B--2---:R-:W-:Y:S05]  /*3b50*/  @!P0 NANOSLEEP.SYNCS 0x989680 ;  /* 0x009896800000895d */ /* 0x004fea0003900000 */
[----:B------:R-:W2:Y:S02]  /*3b60*/  @!P0 SYNCS.PHASECHK.TRANS64 P0, [R0+URZ+0xb8], R5 ;  /* 0x0000b805000085a7 */ /* 0x000ea400080010ff */
[----:B--2---:R-:W-:Y:S05]  /*3b70*/  @P0 EXIT ;  /* 0x000000000000094d */ /* 0x004fea0003800000 */
[----:B------:R-:W-:Y:S05]  /*3b80*/  BRA `(.L_x_43) ;  /* 0xfffffffc00e87947 */ /* 0x000fea000383ffff */
.L_x_39:
[----:B------:R-:W-:-:S09]  /*3b90*/  UISETP.NE.AND UP0, UPT, UR17, URZ, UPT ;  /* 0x000000ff1100728c */ /* 0x000fd2000bf05270 */
[----:B------:R-:W-:Y:S05]  /*3ba0*/  BRA.U UP0, `(.L_x_44) ;  /* 0x0000000d00847547 */ /* 0x000fea000b800000 */
[----:B------:R-:W2:Y:S01]  /*3bb0*/  S2UR UR7, SR_CgaCtaId ;  /* 0x00000000000779c3 */ /* 0x000ea20000008800 */
[----:B------:R-:W-:Y:S01]  /*3bc0*/  UMOV UR4, 0x40 ;  /* 0x0000004000047882 */ /* 0x000fe20000000000 */
[----:B------:R-:W-:Y:S01]  /*3bd0*/  NOP ;  /* 0x0000000000007918 */ /* 0x000fe20000000000 */
[----:B------:R-:W-:Y:S01]  /*3be0*/  UMOV UR6, 0x400 ;  /* 0x0000040000067882 */ /* 0x000fe20000000000 */
[----:B--2---:R-:W-:Y:S02]  /*3bf0*/  ULEA UR5, UR7, UR4, 0x18 ;  /* 0x0000000407057291 */ /* 0x004fe4000f8ec0ff */
[----:B------:R-:W-:-:S07]  /*3c00*/  ULEA UR6, UR7, UR6, 0x18 ;  /* 0x0000000607067291 */ /* 0x000fce000f8ec0ff */
[----:B------:R-:W2:Y:S02]  /*3c10*/  LDS.U8 R0, [UR5+0x1c] ;  /* 0x00001c05ff007984 */ /* 0x000ea40008000000 */
[----:B--2---:R-:W-:-:S13]  /*3c20*/  ISETP.NE.AND P0, PT, R0, RZ, PT ;  /* 0x000000ff0000720c */ /* 0x004fda0003f05270 */
[----:B------:R-:W-:Y:S05]  /*3c30*/  @P0 BRA `(.L_x_45) ;  /* 0x0000000000580947 */ /* 0x000fea0003800000 */
[----:B------:R-:W-:-:S13]  /*3c40*/  ELECT P0, URZ, PT ;  /* 0x0000000000ff782f */ /* 0x000fda0003800000 */
[----:B------:R-:W-:Y:S05]  /*3c50*/  @!P0 BRA `(.L_x_46) ;  /* 0x0000000000608947 */ /* 0x000fea0003800000 */
[----:B------:R-:W-:Y:S01]  /*3c60*/  UMOV UR4, 0x10 ;  /* 0x0000001000047882 */ /* 0x000fe20000000000 */
[----:B------:R-:W-:Y:S01]  /*3c70*/  HFMA2 R0, -RZ, RZ, 0, 5.9604644775390625e-08 ;  /* 0x00000001ff007431 */ /* 0x000fe200000001ff */
[----:B------:R-:W-:-:S03]  /*3c80*/  MOV R2, 0xffff ;  /* 0x0000ffff00027802 */ /* 0x000fc60000000f00 */
[----:B------:R-:W-:Y:S04]  /*3c90*/  DEPBAR.LE SB2, 0x36 ;  /* 0x0000ad800000791a */ /* 0x000fe80000000000 */
[----:B------:R-:W2:Y:S02]  /*3ca0*/  UTCATOMSWS.FIND_AND_SET.ALIGN UP0, UR4, UR4 ;  /* 0x00000004000475e3 */ /* 0x000ea40008000800 */
[----:B--2---:R-:W-:Y:S01]  /*3cb0*/  MOV R3, UR4 ;  /* 0x0000000400037c02 */ /* 0x004fe20008000f00 */
[----:B------:R-:W-:Y:S06]  /*3cc0*/  BRA.U UP0, `(.L_x_47) ;  /* 0x0000000100187547 */ /* 0x000fec000b800000 */
.L_x_48:
[----:B------:R-:W-:Y:S05]  /*3cd0*/  NANOSLEEP 0x64 ;  /* 0x000000640000795d */ /* 0x000fea0003800000 */
[----:B------:R-:W-:-:S05]  /*3ce0*/  UMOV UR4, 0x10 ;  /* 0x0000001000047882 */ /* 0x000fca0000000000 */
[----:B------:R-:W-:Y:S04]  /*3cf0*/  DEPBAR.LE SB2, 0x36 ;  /* 0x0000ad800000791a */ /* 0x000fe80000000000 */
[----:B------:R-:W2:Y:S02]  /*3d00*/  UTCATOMSWS.FIND_AND_SET.ALIGN UP0, UR4, UR4 ;  /* 0x00000004000475e3 */ /* 0x000ea40008000800 */
[----:B--2---:R-:W-:Y:S01]  /*3d10*/  MOV R3, UR4 ;  /* 0x0000000400037c02 */ /* 0x004fe20008000f00 */
[----:B------:R-:W-:Y:S05]  /*3d20*/  BRA.U !UP0, `(.L_x_48) ;  /* 0xfffffffd08e87547 */ /* 0x000fea000b83ffff */
.L_x_47:
[-C--:B------:R-:W-:Y:S02]  /*3d30*/  SHF.L.U32 R2, R2, R3.reuse, RZ ;  /* 0x0000000302027219 */ /* 0x080fe400000006ff */
[----:B------:R-:W-:Y:S01]  /*3d40*/  SHF.L.U32 R0, R0, R3, RZ ;  /* 0x0000000300007219 */ /* 0x000fe200000006ff */
[----:B------:R-:W-:Y:S02]  /*3d50*/  IMAD.SHL.U32 R3, R3, 0x20, RZ ;  /* 0x0000002003037824 */ /* 0x000fe400078e00ff */
[----:B------:R2:W-:Y:S04]  /*3d60*/  ATOMS.OR RZ, [UR5+0x14], R2 ;  /* 0x00001402ffff798c */ /* 0x0005e8000b000005 */
[----:B------:R2:W-:Y:S04]  /*3d70*/  ATOMS.OR RZ, [UR5+0x18], R0 ;  /* 0x00001800ffff798c */ /* 0x0005e8000b000005 */
[----:B------:R2:W-:Y:S01]  /*3d80*/  STS [UR6+0x100], R3 ;  /* 0x00010003ff007988 */ /* 0x0005e20008000806 */
[----:B------:R-:W-:Y:S05]  /*3d90*/  BRA `(.L_x_46) ;  /* 0x0000000000107947 */ /* 0x000fea0003800000 */
.L_x_45:
[----:B------:R-:W-:Y:S02]  /*3da0*/  MOV R0, 0xffffffff ;  /* 0xffffffff00007802 */ /* 0x000fe40000000f00 */
[----:B------:R-:W-:-:S03]  /*3db0*/  MOV R2, 0x3de0 ;  /* 0x00003de000027802 */ /* 0x000fc60000000f00 */
[----:B------:R2:W-:Y:S04]  /*3dc0*/  STS [UR6+0x100], R0 ;  /* 0x00010000ff007988 */ /* 0x0005e80008000806 */
[----:B-12--5:R-:W-:Y:S05]  /*3dd0*/  CALL.REL.NOINC `($__internal_1_$__cuda_sm10x_tcgen05_guardrail_trap_phase_invalid_during_alloc) ;  /* 0x0000009c00307944 */ /* 0x026fea0003c00000 */
.L_x_46:
[----:B------:R-:W-:Y:S05]  /*3de0*/  WARPSYNC.ALL ;  /* 0x0000000000007948 */ /* 0x000fea0003800000 */
[----:B------:R-:W3:Y:S01]  /*3df0*/  S2UR UR4, SR_CgaCtaId ;  /* 0x00000000000479c3 */ /* 0x000ee20000008800 */
[----:B------:R-:W-:Y:S01]  /*3e00*/  UMOV UR21, 0x400 ;  /* 0x0000040000157882 */ /* 0x000fe20000000000 */
[----:B------:R-:W-:-:S06]  /*3e10*/  NOP ;  /* 0x0000000000007918 */ /* 0x000fcc0000000000 */
[----:B------:R-:W-:Y:S06]  /*3e20*/  BAR.ARV 0x6, 0xa0 ;  /* 0x0182800000007b1d */ /* 0x000fec0000002000 */
[----:B------:R-:W4:Y:S01]  /*3e30*/  LDCU UR5, c[0x0][0x394] ;  /* 0x00007280ff0577ac */ /* 0x000f220008000800 */
[----:B------:R-:W-:Y:S01]  /*3e40*/  IMAD.MOV.U32 R8, RZ, RZ, 0x1 ;  /* 0x00000001ff087424 */ /* 0x000fe200078e00ff */
[----:B------:R-:W1:Y:S01]  /*3e50*/  LDCU UR7, c[0x0][0x394] ;  /* 0x00007280ff0777ac */ /* 0x000e620008000800 */
[----:B------:R-:W-:Y:S01]  /*3e60*/  UMOV UR24, URZ ;  /* 0x000000ff00187c82 */ /* 0x000fe20008000000 */
[----:B------:R-:W-:Y:S01]  /*3e70*/  UMOV UR18, URZ ;  /* 0x000000ff00127c82 */ /* 0x000fe20008000000 */
[----:B---3--:R-:W-:Y:S01]  /*3e80*/  ULEA UR21, UR4, UR21, 0x18 ;  /* 0x0000001504157291 */ /* 0x008fe2000f8ec0ff */
[----:B------:R-:W-:Y:S01]  /*3e90*/  UMOV UR32, 0x0 ;  /* 0x0000000000207882 */ /* 0x000fe20000000000 */
[----:B------:R-:W-:-:S02]  /*3ea0*/  UMOV UR33, 0x8218910 ;  /* 0x0821891000217882 */ /* 0x000fc40000000000 */
[----:B------:R-:W-:Y:S02]  /*3eb0*/  UIADD3 UR4, UPT, UPT, UR21, 0x8400, URZ ;  /* 0x0000840015047890 */ /* 0x000fe4000fffe0ff */
[----:B------:R-:W-:Y:S02]  /*3ec0*/  UIADD3 UR6, UPT, UPT, UR21, 0x20400, URZ ;  /* 0x0002040015067890 */ /* 0x000fe4000fffe0ff */
[----:B----4-:R-:W-:Y:S01]  /*3ed0*/  UIADD3 UR5, UPT, UPT, UR5, 0x1f, URZ ;  /* 0x0000001f05057890 */ /* 0x010fe2000fffe0ff */
[----:B------:R-:W2:Y:S01]  /*3ee0*/  LDS R9, [UR21+0x100] ;  /* 0x00010015ff097984 */ /* 0x000ea20008000800 */
[----:B------:R-:W-:Y:S02]  /*3ef0*/  USHF.R.U32.HI UR22, URZ, 0x4, UR4 ;  /* 0x00000004ff167899 */ /* 0x000fe40008011604 */
[----:B------:R-:W-:Y:S02]  /*3f00*/  USHF.R.S32.HI UR34, URZ, 0x1f, UR5 ;  /* 0x0000001fff227899 */ /* 0x000fe40008011405 */
[----:B------:R-:W-:-:S02]  /*3f10*/  USHF.R.U32.HI UR4, URZ, 0x4, UR6 ;  /* 0x00000004ff047899 */ /* 0x000fc40008011606 */
[----:B------:R-:W-:Y:S02]  /*3f20*/  ULEA.HI UR34, UR34, UR5, URZ, 0x5 ;  /* 0x0000000522227291 */ /* 0x000fe4000f8f28ff */
[----:B------:R-:W-:Y:S02]  /*3f30*/  UIADD3 UR35, UPT, UPT, UR21, 0xb8, URZ ;  /* 0x000000b815237890 */ /* 0x000fe4000fffe0ff */
[----:B------:R-:W-:Y:S02]  /*3f40*/  USHF.R.S32.HI UR34, URZ, 0x5, UR34 ;  /* 0x00000005ff227899 */ /* 0x000fe40008011422 */
[----:B------:R-:W-:Y:S02]  /*3f50*/  ULOP3.LUT UR22, UR22, 0x3fff, URZ, 0xc0, !UPT ;  /* 0x00003fff16167892 */ /* 0x000fe4000f8ec0ff */
[----:B------:R-:W-:Y:S02]  /*3f60*/  UISETP.LT.AND UP0, UPT, UR34, 0x1, UPT ;  /* 0x000000012200788c */ /* 0x000fe4000bf01270 */
[----:B------:R-:W-:-:S02]  /*3f70*/  ULOP3.LUT UR4, UR4, 0x3fff, URZ, 0xc0, !UPT ;  /* 0x00003fff04047892 */ /* 0x000fc4000f8ec0ff */
[----:B------:R-:W-:Y:S02]  /*3f80*/  USEL UR36, UR34, 0x1, !UP0 ;  /* 0x0000000122247887 */ /* 0x000fe4000c000000 */
[----:B------:R-:W-:Y:S02]  /*3f90*/  UPRMT UR35, URZ, 0x654, UR35 ;  /* 0x00000654ff237896 */ /* 0x000fe40008000023 */
[----:B------:R-:W-:Y:S02]  /*3fa0*/  ULOP3.LUT UR22, UR22, 0x1000000, URZ, 0xfc, !UPT ;  /* 0x0100000016167892 */ /* 0x000fe4000f8efcff */
[----:B------:R-:W-:Y:S02]  /*3fb0*/  ULOP3.LUT UR23, UR4, 0x1000000, URZ, 0xfc, !UPT ;  /* 0x0100000004177892 */ /* 0x000fe4000f8efcff */
[----:B------:R-:W-:Y:S02]  /*3fc0*/  UIADD3 UR36, UPT, UPT, -UR36, URZ, URZ ;  /* 0x000000ff24247290 */ /* 0x000fe4000fffe1ff */
[----:B-1----:R-:W-:Y:S01]  /*3fd0*/  UISETP.GE.AND UP4, UPT, UR7, 0x1, UPT ;  /* 0x000000010700788c */ /* 0x002fe2000bf86270 */
[----:B------:R-:W-:Y:S01]  /*3fe0*/  UMOV UR30, 0x0 ;  /* 0x00000000001e7882 */ /* 0x000fe20000000000 */
[----:B------:R-:W-:Y:S01]  /*3ff0*/  UMOV UR31, 0x8218910 ;  /* 0x08218910001f7882 */ /* 0x000fe20000000000 */
[----:B------:R-:W-:Y:S01]  /*4000*/  UMOV UR28, 0x0 ;  /* 0x00000000001c7882 */ /* 0x000fe20000000000 */
[----:B------:R-:W-:Y:S01]  /*4010*/  UMOV UR29, 0x8218910 ;  /* 0x08218910001d7882 */ /* 0x000fe20000000000 */
[----:B------:R-:W-:Y:S01]  /*4020*/  UMOV UR26, 0x0 ;  /* 0x00000000001a7882 */ /* 0x000fe20000000000 */
[----:B------:R-:W-:Y:S01]  /*4030*/  UMOV UR27, 0x8218910 ;  /* 0x08218910001b7882 */ /* 0x000fe20000000000 */
[C---:B--2---:R-:W-:Y:S01]  /*4040*/  VIADD R3, R9.reuse, 0x80 ;  /* 0x0000008009037836 */ /* 0x044fe20000000000 */
[----:B------:R-:W-:-:S04]  /*4050*/  LOP3.LUT R2, R9, 0xffff, RZ, 0xc0, !PT ;  /* 0x0000ffff09027812 */ /* 0x000fc800078ec0ff */
[----:B------:R-:W-:-:S05]  /*4060*/  LOP3.LUT R3, R3, 0xffff, RZ, 0xc0, !PT ;  /* 0x0000ffff03037812 */ /* 0x000fca00078ec0ff */
[----:B------:R1:W-:Y:S02]  /*4070*/  STL.64 [R1], R2 ;  /* 0x0000000201007387 */ /* 0x0003e40000100a00 */
[----:B-1----:R-:W-:-:S07]  /*4080*/  CS2R R2, SRZ ;  /* 0x0000000000027805 */ /* 0x002fce000001ff00 */
.L_x_55:
[----:B-1----:R-:W-:-:S04]  /*4090*/  SHF.L.U32 R5, R3, 0x1f, RZ ;  /* 0x0000001f03057819 */ /* 0x002fc800000006ff */
[----:B------:R-:W1:Y:S02]  /*40a0*/  SYNCS.PHASECHK.TRANS64.TRYWAIT P0, [UR21+0xb0], R5 ;  /* 0x0000b005ff0075a7 */ /* 0x000e640008001115 */
[----:B-12-4-:R-:W-:Y:S05]  /*40b0*/  @!P0 BRA `(.L_x_49) ;  /* 0x0000008c00ec8947 */ /* 0x016fea0003800000 */
.L_x_180:
[----:B-1----:R-:W1:Y:S01]  /*40c0*/  LDS.128 R4, [UR21+0xf0] ;  /* 0x0000f015ff047984 */ /* 0x002e620008000c00 */
[----:B------:R-:W-:Y:S01]  /*40d0*/  ULEA UR25, UR24, UR21, 0x3 ;  /* 0x0000001518197291 */ /* 0x000fe2000f8e18ff */
[----:B------:R-:W-:Y:S01]  /*40e0*/  SHF.L.U32 R0, R8, 0x1f, RZ ;  /* 0x0000001f08007819 */ /* 0x000fe200000006ff */
[----:B------:R-:W-:Y:S01]  /*40f0*/  @!PT LDS RZ, [RZ] ;  /* 0x00000000fffff984 */ /* 0x000fe20000000800 */
[----:B------:R-:W-:Y:S01]  /*4100*/  @!PT LDS RZ, [RZ] ;  /* 0x00000000fffff984 */ /* 0x000fe20000000800 */
[----:B------:R-:W-:Y:S01]  /*4110*/  @!PT LDS RZ, [RZ] ;  /* 0x00000000fffff984 */ /* 0x000fe20000000800 */
[----:B------:R-:W-:Y:S01]  /*4120*/  @!PT LDS RZ, [RZ] ;  /* 0x00000000fffff984 */ /* 0x000fe20000000800 */
[----:B------:R2:W-:Y:S06]  /*4130*/  MEMBAR.ALL.CTA ;  /* 0x0000000000007992 */ /* 0x0005ec0000008000 */
[----:B--2---:R-:W2:Y:S02]  /*4140*/  FENCE.VIEW.ASYNC.S ;  /* 0x00000000000073c6 */ /* 0x004ea40000000000 */
[----:B--2---:R-:W-:Y:S01]  /*4150*/  SYNCS.ARRIVE.TRANS64.RED.A1T0 RZ, [UR35], RZ ;  /* 0x000000ffffff79a7 */ /* 0x004fe20008100423 */
[----:B------:R-:W2:Y:S01]  /*4160*/  SYNCS.PHASECHK.TRANS64.TRYWAIT P0, [UR25+0xd0], R0 ;  /* 0x0000d000ff0075a7 */ /* 0x000ea20008001119 */
[----:B-1----:R-:W-:Y:S01]  /*4170*/  LOP3.LUT P3, RZ, R6, 0x1, RZ, 0xc0, !PT ;  /* 0x0000000106ff7812 */ /* 0x002fe2000786c0ff */
[----:B--2---:R-:W-:-:S12]  /*4180*/  @!P0 BRA `(.L_x_50) ;  /* 0x0000008c00d08947 */ /* 0x004fd80003800000 */
.L_x_182:
[----:B------:R-:W-:Y:S05]  /*4190*/  BRA.U !UP4, `(.L_x_51) ;  /* 0x000000010cf87547 */ /* 0x000fea000b800000 */
[----:B-1----:R-:W-:Y:S01]  /*41a0*/  IMAD.U32 R0, RZ, RZ, UR24 ;  /* 0x00000018ff007e24 */ /* 0x002fe2000f8e00ff */
[----:B------:R-:W-:-:S04]  /*41b0*/  ULEA UR4, UR18, UR21, 0x3 ;  /* 0x0000001512047291 */ /* 0x000fc8000f8e18ff */
[----:B------:R-:W-:Y:S02]  /*41c0*/  LEA R4, R0, R1, 0x2 ;  /* 0x0000000100047211 */ /* 0x000fe400078e10ff */
[----:B------:R-:W-:-:S04]  /*41d0*/  SHF.L.U32 R0, R2, 0x1f, RZ ;  /* 0x0000001f02007819 */ /* 0x000fc800000006ff */
[----:B------:R-:W5:Y:S01]  /*41e0*/  LDL R4, [R4] ;  /* 0x0000000004047983 */ /* 0x000f620000100800 */
[----:B------:R1:W2:Y:S01]  /*41f0*/  SYNCS.PHASECHK.TRANS64.TRYWAIT P2, [UR4], R0 ;  /* 0x00000000ff0075a7 */ /* 0x0002a20008041104 */
[----:B------:R-:W-:Y:S01]  /*4200*/  UPLOP3.LUT UP2, UPT, UPT, UPT, UPT, 0x40, 0x4 ;  /* 0x000000000004789c */ /* 0x000fe20003f4e870 */
[----:B------:R-:W-:Y:S01]  /*4210*/  UMOV UR20, UR36 ;  /* 0x0000002400147c82 */ /* 0x000fe20008000000 */
[----:B------:R-:W-:Y:S01]  /*4220*/  UMOV UR19, UR34 ;  /* 0x0000002200137c82 */ /* 0x000fe20008000000 */
[----:B------:R-:W-:-:S08]  /*4230*/  UMOV UR5, UR18 ;  /* 0x0000001200057c82 */ /* 0x000fd00008000000 */
.L_x_54:
[----:B------:R-:W-:Y:S02]  /*4240*/  UIADD3 UR20, UPT, UPT, UR20, 0x1, URZ ;  /* 0x0000000114147890 */ /* 0x000fe4000fffe0ff */
[----:B------:R-:W-:Y:S02]  /*4250*/  ULEA UR17, UR5, UR21, 0x3 ;  /* 0x0000001505117291 */ /* 0x000fe4000f8e18ff */
[----:B------:R-:W-:Y:S01]  /*4260*/  UISETP.NE.AND UP3, UPT, UR20, URZ, UPT ;  /* 0x000000ff1400728c */ /* 0x000fe2000bf65270 */
[----:B--234-:R-:W-:Y:S10]  /*4270*/  @P2 BRA `(.L_x_52) ;  /* 0x00000000000c2947 */ /* 0x01cff40003800000 */
[----:B------:R-:W-:Y:S04]  /*4280*/  SHF.L.U32 R5, R2, 0x1f, RZ ;  /* 0x0000001f02057819 */ /* 0x000fe800000006ff */
[----:B------:R-:W2:Y:S02]  /*4290*/  SYNCS.PHASECHK.TRANS64.TRYWAIT P0, [UR17], R5 ;  /* 0x00000005ff0075a7 */ /* 0x000ea40008001111 */
[----:B--2---:R-:W-:Y:S05]  /*42a0*/  @!P0 BRA `(.L_x_53) ;  /* 0x0000008c00a08947 */ /* 0x004fea0003800000 */
.L_x_52:
[----:B------:R-:W-:Y:S01]  /*42b0*/  UISETP.NE.AND UP0, UPT, UR19, 0x1, UPT ;  /* 0x000000011300788c */ /* 0x000fe2000bf05270 */
[----:B------:R-:W-:Y:S01]  /*42c0*/  PLOP3.LUT P2, PT, PT, PT, PT, 0x80, 0x8 ;  /* 0x000000000008781c */ /* 0x000fe20003f4f070 */
[----:B------:R-:W-:Y:S01]  /*42d0*/  UIADD3 UR4, UPT, UPT, UR5, 0x1, URZ ;  /* 0x0000000105047890 */ /* 0x000fe2000fffe0ff */
[----:B------:R-:W-:Y:S11]  /*42e0*/  ELECT P1, URZ, PT ;  /* 0x0000000000ff782f */ /* 0x000ff60003820000 */
[----:B------:R-:W-:Y:S02]  /*42f0*/  @!UPT UIADD3 URZ, UPT, UPT, URZ, URZ, URZ ;  /* 0x000000fffffff290 */ /* 0x000fe4000fffe0ff */
[----:B-----5:R-:W-:Y:S01]  /*4300*/  @P1 R2UR.BROADCAST UR8, R4 ;  /* 0x00000000040812ca */ /* 0x020fe200008e0000 */
[----:B------:R-:W-:Y:S01]  /*4310*/  UISETP.NE.AND UP1, UPT, UR4, 0x6, UPT ;  /* 0x000000060400788c */ /* 0x000fe2000bf25270 */
[----:B------:R-:W-:Y:S01]  /*4320*/  PLOP3.LUT P0, PT, PT, PT, UP0, 0x80, 0x8 ;  /* 0x000000000008781c */ /* 0x000fe20003f0f008 */
[----:B------:R-:W-:Y:S02]  /*4330*/  ULEA UR10, UR5, UR23, 0xa ;  /* 0x00000017050a7291 */ /* 0x000fe4000f8e50ff */
[----:B------:R-:W-:Y:S02]  /*4340*/  USEL UR6, URZ, 0x1, UP1 ;  /* 0x00000001ff067887 */ /* 0x000fe40008800000 */
[----:B------:R-:W-:Y:S02]  /*4350*/  USEL UR18, UR4, URZ, UP1 ;  /* 0x000000ff04127287 */ /* 0x000fe40008800000 */
[----:B------:R-:W-:Y:S02]  /*4360*/  ULEA UR14, UR5, UR22, 0xa ;  /* 0x00000016050e7291 */ /* 0x000fe4000f8e50ff */
[----:B------:R-:W-:Y:S01]  /*4370*/  @UP0 ULEA UR4, UR18, UR21, 0x3 ;  /* 0x0000001512040291 */ /* 0x000fe2000f8e18ff */
[----:B------:R-:W-:Y:S01]  /*4380*/  LOP3.LUT R2, R2, UR6, RZ, 0x3c, !PT ;  /* 0x0000000602027c12 */ /* 0x000fe2000f8e3cff */
[----:B------:R-:W-:Y:S02]  /*4390*/  UIADD3 UR6, UPT, UPT, UR10, 0x40, URZ ;  /* 0x000000400a067890 */ /* 0x000fe4000fffe0ff */
[----:B------:R-:W-:Y:S01]  /*43a0*/  UIADD3 UR12, UPT, UPT, UR10, 0x80, URZ ;  /* 0x000000800a0c7890 */ /* 0x000fe2000fffe0ff */
[----:B-1----:R-:W-:Y:S01]  /*43b0*/  @P0 SHF.L.U32 R0, R2, 0x1f, RZ ;  /* 0x0000001f02000819 */ /* 0x002fe200000006ff */
[----:B------:R-:W-:Y:S01]  /*43c0*/  UIADD3 UR19, UPT, UPT, UR19, -0x1, URZ ;  /* 0xffffffff13137890 */ /* 0x000fe2000fffe0ff */
[----:B------:R-:W-:Y:S02]  /*43d0*/  UMOV UR11, 0x20004020 ;  /* 0x20004020000b7882 */ /* 0x000fe40000000000 */
[----:B------:R3:W4:Y:S01]  /*43e0*/  @P0 SYNCS.PHASECHK.TRANS64.TRYWAIT P2, [UR4], R0 ;  /* 0x00000000ff0005a7 */ /* 0x0007220008041104 */
[----:B------:R-:W-:Y:S11]  /*43f0*/  ELECT P0, URZ, PT ;  /* 0x0000000000ff782f */ /* 0x000ff60003800000 */
[----:B------:R-:W-:Y:S02]  /*4400*/  @!UPT UIADD3 URZ, UPT, UPT, URZ, URZ, URZ ;  /* 0x000000fffffff290 */ /* 0x000fe4000fffe0ff */
[C---:B------:R-:W-:Y:S01]  /*4410*/  @P0 R2UR.BROADCAST UR16, R4.reuse ;  /* 0x00000000041002ca */ /* 0x040fe200008e0000 */
[----:B------:R-:W-:Y:S01]  /*4420*/  UIADD3 UR4, UPT, UPT, UR14, 0x40, URZ ;  /* 0x000000400e047890 */ /* 0x000fe2000fffe0ff */
[----:B------:R-:W-:Y:S01]  /*4430*/  ELECT P0, URZ, PT ;  /* 0x0000000000ff782f */ /* 0x000fe20003800000 */
[----:B------:R-:W-:Y:S01]  /*4440*/  UMOV UR15, 0x20004020 ;  /* 0x20004020000f7882 */ /* 0x000fe20000000000 */
[----:B------:R-:W-:Y:S01]  /*4450*/  UMOV UR7, 0x20004020 ;  /* 0x2000402000077882 */ /* 0x000fe20000000000 */
[----:B------:R1:W-:Y:S01]  /*4460*/  UTCHMMA gdesc[UR14], gdesc[UR10], tmem[UR8], tmem[UR32], idesc[UR33], UP2 ;  /* 0x00ff200a0e0075ea */ /* 0x0003e20009000008 */
[----:B------:R-:W-:Y:S01]  /*4470*/  UPLOP3.LUT UP2, UPT, UPT, UPT, UPT, 0x80, 0x8 ;  /* 0x000000000008789c */ /* 0x000fe20003f4f070 */
[----:B------:R-:W-:Y:S01]  /*4480*/  UMOV UR5, 0x20004020 ;  /* 0x2000402000057882 */ /* 0x000fe20000000000 */
[----:B------:R-:W-:Y:S01]  /*4490*/  UMOV UR13, 0x20004020 ;  /* 0x20004020000d7882 */ /* 0x000fe20000000000 */
[----:B------:R-:W-:Y:S04]  /*44a0*/  UMOV UR9, 0x20004020 ;  /* 0x2000402000097882 */ /* 0x000fe80000000000 */
[----:B------:R2:W-:Y:S01]  /*44b0*/  UTCHMMA gdesc[UR4], gdesc[UR6], tmem[UR16], tmem[UR30], idesc[UR31], UPT ;  /* 0x00ff1e06040075ea */ /* 0x0005e2000b800010 */
[----:B-1----:R-:W-:Y:S01]  /*44c0*/  UIADD3 UR8, UPT, UPT, UR14, 0x80, URZ ;  /* 0x000000800e087890 */ /* 0x002fe2000fffe0ff */
[C---:B------:R-:W-:Y:S02]  /*44d0*/  @P0 R2UR.BROADCAST UR15, R4.reuse ;  /* 0x00000000040f02ca */ /* 0x040fe400008e0000 */
[----:B------:R-:W-:Y:S01]  /*44e0*/  ELECT P0, URZ, PT ;  /* 0x0000000000ff782f */ /* 0x000fe20003800000 */
[----:B------:R-:W-:Y:S02]  /*44f0*/  UIADD3 UR10, UPT, UPT, UR10, 0xc0, URZ ;  /* 0x000000c00a0a7890 */ /* 0x000fe4000fffe0ff */
[----:B--2---:R-:W-:Y:S10]  /*4500*/  UIADD3 UR6, UPT, UPT, UR14, 0xc0, URZ ;  /* 0x000000c00e067890 */ /* 0x004ff4000fffe0ff */
[----:B------:R-:W-:Y:S01]  /*4510*/  @P0 R2UR.BROADCAST UR14, R4 ;  /* 0x00000000040e02ca */ /* 0x000fe200008e0000 */
[----:B------:R-:W-:Y:S01]  /*4520*/  UIADD3 UR4, UPT, UPT, UR17, 0x30, URZ ;  /* 0x0000003011047890 */ /* 0x000fe2000fffe0ff */
[----:B------:R-:W-:Y:S01]  /*4530*/  UMOV UR5, UR18 ;  /* 0x0000001200057c82 */ /* 0x000fe20008000000 */
[----:B------:R3:W-:Y:S10]  /*4540*/  UTCHMMA gdesc[UR8], gdesc[UR12], tmem[UR15], tmem[UR28], idesc[UR29], UPT ;  /* 0x00ff1c0c080075ea */ /* 0x0007f4000b80000f */
[----:B------:R3:W-:Y:S01]  /*4550*/  UTCHMMA gdesc[UR6], gdesc[UR10], tmem[UR14], tmem[UR26], idesc[UR27], UPT ;  /* 0x00ff1a0a060075ea */ /* 0x0007e2000b80000e */
[----:B------:R3:W-:Y:S01]  /*4560*/  UTCBAR [UR4], URZ ;  /* 0x000000ff040073e9 */ /* 0x0007e200080000ff */
[----:B------:R-:W-:Y:S05]  /*4570*/  BRA.U UP3, `(.L_x_54) ;  /* 0xfffffffd03307547 */ /* 0x000fea000b83ffff */
.L_x_51:
[----:B---3--:R-:W-:Y:S01]  /*4580*/  UIADD3 UR4, UPT, UPT, UR24, 0x1, URZ ;  /* 0x0000000118047890 */ /* 0x008fe2000fffe0ff */
[----:B------:R-:W-:Y:S01]  /*4590*/  LOP3.LUT R3, R3, 0x1, RZ, 0x3c, !PT ;  /* 0x0000000103037812 */ /* 0x000fe200078e3cff */
[----:B------:R-:W-:Y:S02]  /*45a0*/  UIADD3 UR5, UPT, UPT, UR25, 0xc0, URZ ;  /* 0x000000c019057890 */ /* 0x000fe4000fffe0ff */
[----:B------:R-:W-:-:S04]  /*45b0*/  UISETP.NE.AND UP0, UPT, UR4, 0x2, UPT ;  /* 0x000000020400788c */ /* 0x000fc8000bf05270 */
[----:B------:R-:W-:Y:S02]  /*45c0*/  USEL UR6, URZ, 0x1, UP0 ;  /* 0x00000001ff067887 */ /* 0x000fe40008000000 */
[----:B------:R-:W-:Y:S01]  /*45d0*/  USEL UR24, UR4, URZ, UP0 ;  /* 0x000000ff04187287 */ /* 0x000fe20008000000 */
[----:B------:R2:W-:Y:S03]  /*45e0*/  UTCBAR [UR5], URZ ;  /* 0x000000ff050073e9 */ /* 0x0005e600080000ff */
[----:B------:R-:W-:Y:S01]  /*45f0*/  LOP3.LUT R8, R8, UR6, RZ, 0x3c, !PT ;  /* 0x0000000608087c12 */ /* 0x000fe2000f8e3cff */
[----:B------:R-:W-:Y:S07]  /*4600*/  @P3 BRA `(.L_x_55) ;  /* 0xfffffff800a03947 */ /* 0x000fee000383ffff */
[----:B------:R-:W3:Y:S01]  /*4610*/  S2UR UR6, SR_CgaCtaId ;  /* 0x00000000000679c3 */ /* 0x000ee20000008800 */
[----:B------:R-:W-:Y:S01]  /*4620*/  ELECT P0, URZ, PT ;  /* 0x0000000000ff782f */ /* 0x000fe20003800000 */
[----:B-1----:R-:W-:Y:S01]  /*4630*/  IMAD.MOV.U32 R0, RZ, RZ, 0x1 ;  /* 0x00000001ff007424 */ /* 0x002fe200078e00ff */
[----:B------:R-:W-:Y:S01]  /*4640*/  UIADD3 UR21, UPT, UPT, UR21, 0xd0, URZ ;  /* 0x000000d015157890 */ /* 0x000fe2000fffe0ff */
[----:B------:R-:W-:Y:S01]  /*4650*/  SHF.L.U32 R3, R8, 0x1f, RZ ;  /* 0x0000001f08037819 */ /* 0x000fe200000006ff */
[----:B------:R-:W-:-:S03]  /*4660*/  UMOV UR4, 0x40 ;  /* 0x0000004000047882 */ /* 0x000fc60000000000 */
[----:B------:R-:W-:Y:S01]  /*4670*/  UVIRTCOUNT.DEALLOC.SMPOOL 0x80 ;  /* 0x000000800000784c */ /* 0x000fe20000000000 */
[----:B---3--:R-:W-:Y:S02]  /*4680*/  ULEA UR6, UR6, UR4, 0x18 ;  /* 0x0000000406067291 */ /* 0x008fe4000f8ec0ff */
[----:B------:R-:W-:-:S07]  /*4690*/  ULEA UR4, UR24, UR21, 0x3 ;  /* 0x0000001518047291 */ /* 0x000fce000f8e18ff */
[----:B------:R1:W-:Y:S02]  /*46a0*/  @P0 STS.U8 [UR6+0x1c], R0 ;  /* 0x00001c00ff000988 */ /* 0x0003e40008000006 */
[----:B------:R-:W3:Y:S02]  /*46b0*/  SYNCS.PHASECHK.TRANS64.TRYWAIT P0, [UR4], R3 ;  /* 0x00000003ff0075a7 */ /* 0x000ee40008001104 */
[----:B-1-3--:R-:W-:Y:S05]  /*46c0*/  @!P0 BRA `(.L_x_56) ;  /* 0x0000008800b08947 */ /* 0x00afea0003800000 */
.L_x_185:
[----:B------:R-:W-:-:S04]  /*46d0*/  UIADD3 UR4, UPT, UPT, UR24, 0x1, URZ ;  /* 0x0000000118047890 */ /* 0x000fc8000fffe0ff */
[----:B------:R-:W-:-:S04]  /*46e0*/  UISETP.NE.AND UP0, UPT, UR4, 0x2, UPT ;  /* 0x000000020400788c */ /* 0x000fc8000bf05270 */
[----:B--2---:R-:W-:Y:S02]  /*46f0*/  USEL UR5, URZ, 0x1, UP0 ;  /* 0x00000001ff057887 */ /* 0x004fe40008000000 */
[----:B------:R-:W-:-:S04]  /*4700*/  USEL UR4, UR4, URZ, UP0 ;  /* 0x000000ff04047287 */ /* 0x000fc80008000000 */
[----:B------:R-:W-:Y:S01]  /*4710*/  ULEA UR4, UR4, UR21, 0x3 ;  /* 0x0000001504047291 */ /* 0x000fe2000f8e18ff */
[----:B-1----:R-:W-:-:S04]  /*4720*/  LOP3.LUT R3, R8, UR5, RZ, 0x3c, !PT ;  /* 0x0000000508037c12 */ /* 0x002fc8000f8e3cff */
[----:B------:R-:W-:-:S04]  /*4730*/  SHF.L.U32 R3, R3, 0x1f, RZ ;  /* 0x0000001f03037819 */ /* 0x000fc800000006ff */
[----:B------:R-:W1:Y:S02]  /*4740*/  SYNCS.PHASECHK.TRANS64.TRYWAIT P0, [UR4], R3 ;  /* 0x00000003ff0075a7 */ /* 0x000e640008001104 */
[----:B-1----:R-:W-:Y:S05]  /*4750*/  @!P0 BRA `(.L_x_57) ;  /* 0x0000008800a48947 */ /* 0x002fea0003800000 */
.L_x_187:
[----:B------:R-:W-:Y:S01]  /*4760*/  NOP ;  /* 0x0000000000007918 */ /* 0x000fe20000000000 */
[----:B-1----:R-:W1:Y:S01]  /*4770*/  LDS R0, [UR6+0x14] ;  /* 0x00001406ff007984 */ /* 0x002e620008000800 */
[----:B------:R-:W-:Y:S01]  /*4780*/  LOP3.LUT R2, R9, 0xffff, RZ, 0xc0, !PT ;  /* 0x0000ffff09027812 */ /* 0x000fe200078ec0ff */
[----:B------:R-:W-:Y:S02]  /*4790*/  IMAD.MOV.U32 R3, RZ, RZ, 0xffff ;  /* 0x0000ffffff037424 */ /* 0x000fe400078e00ff */
[----:B------:R-:W-:Y:S01]  /*47a0*/  IMAD.MOV.U32 R5, RZ, RZ, 0x1 ;  /* 0x00000001ff057424 */ /* 0x000fe200078e00ff */
[----:B------:R-:W-:-:S04]  /*47b0*/  SHF.R.U32.HI R2, RZ, 0x5, R2 ;  /* 0x00000005ff027819 */ /* 0x000fc80000011602 */
[-C--:B------:R-:W-:Y:S02]  /*47c0*/  SHF.L.U32 R3, R3, R2.reuse, RZ ;  /* 0x0000000203037219 */ /* 0x080fe400000006ff */
[----:B------:R-:W-:Y:S02]  /*47d0*/  SHF.L.U32 R5, R5, R2, RZ ;  /* 0x0000000205057219 */ /* 0x000fe400000006ff */
[----:B-1----:R-:W-:-:S04]  /*47e0*/  LOP3.LUT R0, R0, R3, RZ, 0xc0, !PT ;  /* 0x0000000300007212 */ /* 0x002fc800078ec0ff */
[----:B------:R-:W-:-:S13]  /*47f0*/  ISETP.NE.AND P0, PT, R0, R3, PT ;  /* 0x000000030000720c */ /* 0x000fda0003f05270 */
[----:B------:R-:W-:Y:S05]  /*4800*/  @P0 BRA `(.L_x_58) ;  /* 0x00000000005c0947 */ /* 0x000fea0003800000 */
[----:B------:R-:W1:Y:S02]  /*4810*/  LDS R0, [UR6+0x18] ;  /* 0x00001806ff007984 */ /* 0x000e640008000800 */
[----:B-1----:R-:W-:-:S04]  /*4820*/  LOP3.LUT R0, R0, R5, RZ, 0xc0, !PT ;  /* 0x0000000500007212 */ /* 0x002fc800078ec0ff */
[----:B------:R-:W-:-:S13]  /*4830*/  ISETP.NE.AND P0, PT, R0, R5, PT ;  /* 0x000000050000720c */ /* 0x000fda0003f05270 */
[----:B------:R-:W-:Y:S05]  /*4840*/  @P0 BRA `(.L_x_59) ;  /* 0x0000000000400947 */ /* 0x000fea0003800000 */
[----:B------:R-:W-:Y:S01]  /*4850*/  R2UR UR4, R3 ;  /* 0x00000000030472ca */ /* 0x000fe200000e0000 */
[----:B------:R-:W1:Y:S01]  /*4860*/  S2R R2, SR_LANEID ;  /* 0x0000000000027919 */ /* 0x000e620000000000 */
[----:B------:R-:W-:-:S04]  /*4870*/  LOP3.LUT R5, RZ, R5, RZ, 0x33, !PT ;  /* 0x00000005ff057212 */ /* 0x000fc800078e33ff */
[----:B------:R-:W2:Y:S07]  /*4880*/  REDUX UR7, R5 ;  /* 0x00000000050773c4 */ /* 0x000eae0000000000 */
[----:B------:R-:W-:-:S03]  /*4890*/  ULOP3.LUT UR5, URZ, UR4, URZ, 0x33, !UPT ;  /* 0x00000004ff057292 */ /* 0x000fc6000f8e33ff */
[----:B------:R-:W-:Y:S02]  /*48a0*/  VOTEU.ANY UR4, UPT, PT ;  /* 0x0000000000047886 */ /* 0x000fe400038e0100 */
[----:B------:R-:W-:Y:S01]  /*48b0*/  UFLO.U32 UR4, UR4 ;  /* 0x00000004000472bd */ /* 0x000fe200080e0000 */
[----:B------:R-:W-:-:S04]  /*48c0*/  IMAD.U32 R0, RZ, RZ, UR5 ;  /* 0x00000005ff007e24 */ /* 0x000fc8000f8e00ff */
[----:B------:R-:W3:Y:S02]  /*48d0*/  REDUX UR8, R0 ;  /* 0x00000000000873c4 */ /* 0x000ee40000000000 */
[----:B------:R1:W-:Y:S02]  /*48e0*/  UTCATOMSWS.AND URZ, UR5 ;  /* 0x0000000500ff79e3 */ /* 0x0003e40008000000 */
[----:B-1----:R-:W-:Y:S01]  /*48f0*/  ISETP.EQ.U32.AND P0, PT, R2, UR4, PT ;  /* 0x0000000402007c0c */ /* 0x002fe2000bf02070 */
[----:B--2---:R-:W-:Y:S02]  /*4900*/  IMAD.U32 R2, RZ, RZ, UR7 ;  /* 0x00000007ff027e24 */ /* 0x004fe4000f8e00ff */
[----:B---3--:R-:W-:-:S10]  /*4910*/  IMAD.U32 R3, RZ, RZ, UR8 ;  /* 0x00000008ff037e24 */ /* 0x008fd4000f8e00ff */
[----:B------:R1:W-:Y:S04]  /*4920*/  @P0 ATOMS.AND RZ, [UR6+0x14], R3 ;  /* 0x00001403ffff098c */ /* 0x0003e8000a800006 */
[----:B------:R1:W-:Y:S01]  /*4930*/  @P0 ATOMS.AND RZ, [UR6+0x18], R2 ;  /* 0x00001802ffff098c */ /* 0x0003e2000a800006 */
[----:B------:R-:W-:Y:S05]  /*4940*/  BRA `(.L_x_60) ;  /* 0x0000000000147947 */ /* 0x000fea0003800000 */
.L_x_59:
[----:B------:R-:W-:Y:S02]  /*4950*/  MOV R2, 0x4970 ;  /* 0x0000497000027802 */ /* 0x000fe40000000f00 */
[----:B----45:R-:W-:Y:S05]  /*4960*/  CALL.REL.NOINC `($__internal_0_$__cuda_sm10x_tcgen05_guardrail_trap_col_being_dealloced_not_returned_by_alloc) ;  /* 0x0000009000407944 */ /* 0x030fea0003c00000 */
[----:B------:R-:W-:Y:S05]  /*4970*/  BRA `(.L_x_60) ;  /* 0x0000000000087947 */ /* 0x000fea0003800000 */
.L_x_58:
[----:B------:R-:W-:Y:S02]  /*4980*/  MOV R2, 0x49a0 ;  /* 0x000049a000027802 */ /* 0x000fe40000000f00 */
[----:B----45:R-:W-:Y:S05]  /*4990*/  CALL.REL.NOINC `($__internal_2_$__cuda_sm10x_tcgen05_guardrail_trap_unallocated_columns_being_dealloced) ;  /* 0x00000090004c7944 */ /* 0x030fea0003c00000 */
.L_x_60:
[----:B------:R-:W-:Y:S01]  /*49a0*/  NOP ;  /* 0x0000000000007918 */ /* 0x000fe20000000000 */
[----:B------:R-:W-:Y:S05]  /*49b0*/  EXIT ;  /* 0x000000000000794d */ /* 0x000fea0003800000 */
.L_x_44:
[----:B------:R-:W2:Y:S01]  /*49c0*/  LDCU UR5, c[0x0][0x384] ;  /* 0x00007080ff0577ac */ /* 0x000ea20008000800 */
[----:B------:R-:W-:Y:S02]  /*49d0*/  UISETP.NE.OR UP0, UPT, UR17, 0x3, !UP3 ;  /* 0x000000031100788c */ /* 0x000fe4000df05670 */
[----:B--2---:R-:W-:-:S07]  /*49e0*/  UIADD3 UR5, UPT, UPT, UR5, 0x7f, URZ ;  /* 0x0000007f05057890 */ /* 0x004fce000fffe0ff */
[----:B------:R-:W-:Y:S05]  /*49f0*/  BRA.U UP0, `(.L_x_61) ;  /* 0x0000001d007c7547 */ /* 0x000fea000b800000 */
[----:B------:R-:W2:Y:S01]  /*4a00*/  LDCU UR71, c[0x0][0x388] ;  /* 0x00007100ff4777ac */ /* 0x000ea20008000800 */
[----:B------:R-:W3:Y:S01]  /*4a10*/  S2UR UR12, SR_CgaCtaId ;  /* 0x00000000000c79c3 */ /* 0x000ee20000008800 */
[----:B------:R-:W-:Y:S01]  /*4a20*/  R2UR UR66, R63 ;  /* 0x000000003f4272ca */ /* 0x000fe200000e0000 */
[----:B------:R-:W-:Y:S01]  /*4a30*/  IMAD.MOV.U32 R8, RZ, RZ, RZ ;  /* 0x000000ffff087224 */ /* 0x000fe200078e00ff */
[----:B------:R-:W-:Y:S01]  /*4a40*/  USHF.R.S32.HI UR4, URZ, 0x1f, UR5 ;  /* 0x0000001fff047899 */ /* 0x000fe20008011405 */
[----:B------:R-:W-:Y:S01]  /*4a50*/  R2UR UR65, R64 ;  /* 0x00000000404172ca */ /* 0x000fe200000e0000 */
[----:B------:R-:W4:Y:S03]  /*4a60*/  LDCU UR60, c[0x0][0x370] ;  /* 0x00006e00ff3c77ac */ /* 0x000f260008000800 */
[----:B------:R-:W1:Y:S01]  /*4a70*/  LDC.64 R12, c[0x0][0x348] ;  /* 0x0000d200ff0c7b82 */ /* 0x000e620000000a00 */
[----:B------:R-:W-:Y:S01]  /*4a80*/  ULEA.HI UR4, UR4, UR5, URZ, 0x7 ;  /* 0x0000000504047291 */ /* 0x000fe2000f8f38ff */
[----:B------:R-:W4:Y:S03]  /*4a90*/  LDCU.128 UR56, c[0x0][0xc10] ;  /* 0x00018200ff3877ac */ /* 0x000f260008000c00 */
[----:B------:R-:W-:Y:S01]  /*4aa0*/  USHF.R.S32.HI UR45, URZ, 0x7, UR4 ;  /* 0x00000007ff2d7899 */ /* 0x000fe20008011404 */
[----:B--2---:R-:W-:Y:S01]  /*4ab0*/  IMAD.U32 R0, RZ, RZ, UR71 ;  /* 0x00000047ff007e24 */ /* 0x004fe2000f8e00ff */
[----:B------:R-:W2:Y:S04]  /*4ac0*/  LDCU UR55, c[0x0][0x374] ;  /* 0x00006e80ff3777ac */ /* 0x000ea80008000800 */
[----:B------:R-:W-:Y:S01]  /*4ad0*/  IMAD.U32 R3, RZ, RZ, UR45 ;  /* 0x0000002dff037e24 */ /* 0x000fe2000f8e00ff */
[----:B------:R-:W-:Y:S01]  /*4ae0*/  IABS R0, R0 ;  /* 0x0000000000007213 */ /* 0x000fe20000000000 */
[----:B------:R-:W4:Y:S03]  /*4af0*/  LDCU.64 UR4, c[0x0][0x988] ;  /* 0x00013100ff0477ac */ /* 0x000f260008000a00 */
[----:B------:R-:W-:Y:S01]  /*4b00*/  R2UR UR43, R0 ;  /* 0x00000000002b72ca */ /* 0x000fe200000e0000 */
[----:B------:R-:W1:Y:S01]  /*4b10*/  LDCU.64 UR52, c[0x0][0x990] ;  /* 0x00013200ff3477ac */ /* 0x000e620008000a00 */
[----:B------:R-:W-:Y:S01]  /*4b20*/  IABS R0, R3 ;  /* 0x0000000300007213 */ /* 0x000fe20000000000 */
[----:B------:R-:W-:-:S03]  /*4b30*/  UMOV UR42, 0x400 ;  /* 0x00000400002a7882 */ /* 0x000fc60000000000 */
[----:B------:R-:W-:Y:S01]  /*4b40*/  R2UR UR44, R0 ;  /* 0x00000000002c72ca */ /* 0x000fe200000e0000 */
[----:B---3--:R-:W-:Y:S01]  /*4b50*/  ULEA UR42, UR12, UR42, 0x18 ;  /* 0x0000002a0c2a7291 */ /* 0x008fe2000f8ec0ff */
[----:B------:R-:W3:Y:S05]  /*4b60*/  LDCU UR31, c[0x0][0xc0c] ;  /* 0x00018180ff1f77ac */ /* 0x000eea0008000800 */
[----:B------:R-:W2:Y:S01]  /*4b70*/  I2F.RP R0, UR43 ;  /* 0x0000002b00007d06 */ /* 0x000ea20008209400 */
[----:B------:R-:W3:Y:S01]  /*4b80*/  LDCU UR72, c[0x0][0xc20] ;  /* 0x00018400ff4877ac */ /* 0x000ee20008000800 */
[----:B----4-:R-:W-:Y:S01]  /*4b90*/  UISETP.NE.U32.AND UP0, UPT, UR4, URZ, UPT ;  /* 0x000000ff0400728c */ /* 0x010fe2000bf05070 */
[----:B------:R-:W4:Y:S05]  /*4ba0*/  LDCU UR4, c[0x0][0xc30] ;  /* 0x00018600ff0477ac */ /* 0x000f2a0008000800 */
[----:B------:R-:W1:Y:S01]  /*4bb0*/  I2F.RP R2, UR44 ;  /* 0x0000002c00027d06 */ /* 0x000e620008209400 */
[----:B------:R-:W4:Y:S01]  /*4bc0*/  LDCU UR54, c[0x0][0x38c] ;  /* 0x00007180ff3677ac */ /* 0x000f220008000800 */
[----:B------:R-:W-:-:S06]  /*4bd0*/  UISETP.NE.AND.EX UP0, UPT, UR5, URZ, UPT, UP0 ;  /* 0x000000ff0500728c */ /* 0x000fcc000bf05300 */
[----:B--2---:R-:W2:Y:S01]  /*4be0*/  MUFU.RCP R0, R0 ;  /* 0x0000000000007308 */ /* 0x004ea20000001000 */
[----:B------:R-:W-:Y:S02]  /*4bf0*/  UIADD3 UR46, UPT, UPT, UR42, 0x60, URZ ;  /* 0x000000602a2e7890 */ /* 0x000fe4000fffe0ff */
[----:B------:R-:W-:Y:S02]  /*4c00*/  UIADD3 UR33, UPT, UPT, UR42, 0x68, URZ ;  /* 0x000000682a217890 */ /* 0x000fe4000fffe0ff */
[----:B------:R-:W-:Y:S02]  /*4c10*/  UIADD3 UR25, UPT, UPT, UR42, 0x70, URZ ;  /* 0x000000702a197890 */ /* 0x000fe4000fffe0ff */
[----:B------:R-:W-:Y:S01]  /*4c20*/  UIADD3 UR17, UPT, UPT, UR42, 0x78, URZ ;  /* 0x000000782a117890 */ /* 0x000fe2000fffe0ff */
[----:B-1----:R-:W1:Y:S01]  /*4c30*/  MUFU.RCP R2, R2 ;  /* 0x0000000200027308 */ /* 0x002e620000001000 */
[----:B------:R-:W-:Y:S02]  /*4c40*/  UPRMT UR51, UR12, 0x654, UR46 ;  /* 0x000006540c337896 */ /* 0x000fe4000800002e */
[----:B------:R-:W-:-:S02]  /*4c50*/  UPRMT UR49, UR12, 0x654, UR33 ;  /* 0x000006540c317896 */ /* 0x000fc40008000021 */
[----:B------:R-:W-:Y:S02]  /*4c60*/  UPRMT UR48, UR12, 0x654, UR25 ;  /* 0x000006540c307896 */ /* 0x000fe40008000019 */
[----:B------:R-:W-:Y:S01]  /*4c70*/  UPRMT UR47, UR12, 0x654, UR17 ;  /* 0x000006540c2f7896 */ /* 0x000fe20008000011 */
[----:B--2---:R-:W-:Y:S01]  /*4c80*/  VIADD R0, R0, 0xffffffe ;  /* 0x0ffffffe00007836 */ /* 0x004fe20000000000 */
[----:B------:R-:W-:Y:S02]  /*4c90*/  UIMAD.WIDE.U32 UR10, UR60, UR56, URZ ;  /* 0x000000383c0a72a5 */ /* 0x000fe4000f8e00ff */
[----:B------:R-:W-:Y:S01]  /*4ca0*/  UIMAD.WIDE.U32 UR14, UR55, UR59, URZ ;  /* 0x0000003b370e72a5 */ /* 0x000fe2000f8e00ff */
[----:B------:R-:W-:Y:S02]  /*4cb0*/  UMOV UR8, URZ ;  /* 0x000000ff00087c82 */ /* 0x000fe40008000000 */
[----:B------:R-:W2:Y:S01]  /*4cc0*/  F2I.FTZ.U32.TRUNC.NTZ R0, R0 ;  /* 0x0000000000007305 */ /* 0x000ea2000021f000 */
[----:B------:R-:W-:Y:S01]  /*4cd0*/  UP2UR UR69, UPR, URZ, 0x1 ;  /* 0x00000001ff457883 */ /* 0x000fe20008000000 */
[----:B-1----:R-:W-:Y:S01]  /*4ce0*/  VIADD R2, R2, 0xffffffe ;  /* 0x0ffffffe02027836 */ /* 0x002fe20000000000 */
[----:B------:R-:W-:-:S02]  /*4cf0*/  UISETP.NE.AND UP0, UPT, UR39, 0x1, UPT ;  /* 0x000000012700788c */ /* 0x000fc4000bf05270 */
[----:B------:R-:W-:Y:S02]  /*4d00*/  UISETP.NE.U32.AND UP0, UPT, UR52, URZ, UPT ;  /* 0x000000ff3400728c */ /* 0x000fe4000bf05070 */
[----:B------:R-:W-:Y:S01]  /*4d10*/  UIADD3 UR67, UPT, UPT, UR42, 0xb8, URZ ;  /* 0x000000b82a437890 */ /* 0x000fe2000fffe0ff */
[----:B------:R-:W1:Y:S01]  /*4d20*/  F2I.FTZ.U32.TRUNC.NTZ R2, R2 ;  /* 0x0000000200027305 */ /* 0x000e62000021f000 */
[----:B------:R-:W-:Y:S02]  /*4d30*/  UISETP.GE.AND UP3, UPT, UR39, 0x1, UPT ;  /* 0x000000012700788c */ /* 0x000fe4000bf66270 */
[----:B------:R-:W-:Y:S01]  /*4d40*/  UISETP.NE.AND.EX UP5, UPT, UR53, URZ, UPT, UP0 ;  /* 0x000000ff3500728c */ /* 0x000fe2000bfa5300 */
[----:B------:R-:W-:Y:S01]  /*4d50*/  UMOV UR64, UR11 ;  /* 0x0000000b00407c82 */ /* 0x000fe20008000000 */
[----:B------:R-:W-:Y:S01]  /*4d60*/  UMOV UR63, UR15 ;  /* 0x0000000f003f7c82 */ /* 0x000fe20008000000 */
[----:B--2---:R-:W-:Y:S01]  /*4d70*/  R2UR UR7, R0 ;  /* 0x00000000000772ca */ /* 0x004fe200000e0000 */
[----:B---3--:R-:W-:Y:S01]  /*4d80*/  UISETP.NE.AND UP3, UPT, UR31, 0x1, UPT ;  /* 0x000000011f00788c */ /* 0x008fe2000bf65270 */
[----:B------:R-:W-:Y:S01]  /*4d90*/  IABS R0, R3 ;  /* 0x0000000300007213 */ /* 0x000fe20000000000 */
[----:B------:R-:W-:-:S02]  /*4da0*/  UISETP.NE.AND UP0, UPT, UR58, 0x1, UPT ;  /* 0x000000013a00788c */ /* 0x000fc4000bf05270 */
[----:B------:R-:W-:Y:S02]  /*4db0*/  UPLOP3.LUT UP1, UPT, UPT, UPT, UPT, 0x40, 0x4 ;  /* 0x000000000004789c */ /* 0x000fe40003f2e870 */
[----:B------:R-:W-:Y:S01]  /*4dc0*/  IMAD.MOV R0, RZ, RZ, -R0 ;  /* 0x000000ffff007224 */ /* 0x000fe200078e0a00 */
[----:B-1----:R-:W-:Y:S01]  /*4dd0*/  R2UR UR9, R2 ;  /* 0x00000000020972ca */ /* 0x002fe200000e0000 */
[----:B------:R-:W-:Y:S01]  /*4de0*/  IMAD.MOV.U32 R2, RZ, RZ, 0x2000 ;  /* 0x00002000ff027424 */ /* 0x000fe200078e00ff */
[----:B------:R-:W1:Y:S02]  /*4df0*/  LDCU.64 UR40, c[0x0][0xc28] ;  /* 0x00018500ff2877ac */ /* 0x000e640008000a00 */
[----:B------:R-:W-:Y:S01]  /*4e00*/  R2UR UR68, R0 ;  /* 0x00000000004472ca */ /* 0x000fe200000e0000 */
[----:B------:R-:W-:Y:S02]  /*4e10*/  UIADD3 UR5, UPT, UPT, URZ, -UR7, URZ ;  /* 0x80000007ff057290 */ /* 0x000fe4000fffe0ff */
[----:B------:R-:W-:-:S02]  /*4e20*/  UPRMT UR67, URZ, 0x654, UR67 ;  /* 0x00000654ff437896 */ /* 0x000fc40008000043 */
[----:B------:R-:W-:Y:S02]  /*4e30*/  UIMAD UR5, UR5, UR43, URZ ;  /* 0x0000002b050572a4 */ /* 0x000fe4000f8e02ff */
[----:B------:R-:W-:Y:S02]  /*4e40*/  USHF.R.U32.HI UR64, URZ, UR57, UR64 ;  /* 0x00000039ff407299 */ /* 0x000fe40008011640 */
[----:B------:R-:W-:Y:S02]  /*4e50*/  UIADD3 UR6, UPT, UPT, URZ, -UR9, URZ ;  /* 0x80000009ff067290 */ /* 0x000fe4000fffe0ff */
[----:B------:R-:W-:Y:S02]  /*4e60*/  USHF.R.U32.HI UR63, URZ, UR72, UR63 ;  /* 0x00000048ff3f7299 */ /* 0x000fe4000801163f */
[----:B------:R-:W-:Y:S02]  /*4e70*/  UIMAD UR12, UR6, UR44, URZ ;  /* 0x0000002c060c72a4 */ /* 0x000fe4000f8e02ff */
[----:B----4-:R-:W-:Y:S01]  /*4e80*/  UISETP.NE.AND UP4, UPT, UR4, 0x1, UPT ;  /* 0x000000010400788c */ /* 0x010fe2000bf85270 */
[----:B------:R-:W-:Y:S01]  /*4e90*/  UMOV UR6, URZ ;  /* 0x000000ff00067c82 */ /* 0x000fe20008000000 */
[----:B------:R-:W-:-:S02]  /*4ea0*/  UIMAD.WIDE.U32 UR8, UR9, UR12, UR8 ;  /* 0x0000000c090872a5 */ /* 0x000fc4000f8e0008 */
[----:B------:R-:W-:Y:S02]  /*4eb0*/  UIMAD.WIDE.U32 UR6, UR7, UR5, UR6 ;  /* 0x00000005070672a5 */ /* 0x000fe4000f8e0006 */
[----:B------:R-:W-:Y:S02]  /*4ec0*/  UISETP.NE.AND UP3, UPT, UR71, URZ, UPT ;  /* 0x000000ff4700728c */ /* 0x000fe4000bf65270 */
[----:B------:R-:W-:Y:S01]  /*4ed0*/  UISETP.NE.AND UP0, UPT, UR54, URZ, UPT ;  /* 0x000000ff3600728c */ /* 0x000fe2000bf05270 */
[----:B------:R-:W-:Y:S02]  /*4ee0*/  UMOV UR62, UR9 ;  /* 0x00000009003e7c82 */ /* 0x000fe40008000000 */
[----:B------:R-:W-:Y:S01]  /*4ef0*/  UMOV UR61, UR7 ;  /* 0x00000007003d7c82 */ /* 0x000fe20008000000 */
[----:B-1----:R-:W-:-:S11]  /*4f00*/  UISETP.NE.AND UP6, UPT, UR45, URZ, UPT ;  /* 0x000000ff2d00728c */ /* 0x002fd6000bfc5270 */
.L_x_76:
[----:B------:R-:W-:Y:S04]  /*4f10*/  SHF.L.U32 R3, R8, 0x1f, RZ ;  /* 0x0000001f08037819 */ /* 0x000fe800000006ff */
[----:B-1----:R-:W1:Y:S02]  /*4f20*/  SYNCS.PHASECHK.TRANS64.TRYWAIT P0, [UR42+0xb0], R3 ;  /* 0x0000b003ff0075a7 */ /* 0x002e64000800112a */
[----:B-1----:R-:W-:Y:S05]  /*4f30*/  @!P0 BRA `(.L_x_62) ;  /* 0x0000008000c48947 */ /* 0x002fea0003800000 */
.L_x_189:
[----:B------:R-:W2:Y:S01]  /*4f40*/  LDS.128 R4, [UR42+0xf0] ;  /* 0x0000f02aff047984 */ /* 0x000ea20008000c00 */
[----:B------:R-:W-:Y:S01]  /*4f50*/  UISETP.GE.AND UP0, UPT, UR39, 0x1, UPT ;  /* 0x000000012700788c */ /* 0x000fe2000bf06270 */
[----:B------:R-:W-:Y:S01]  /*4f60*/  @!PT LDS RZ, [RZ] ;  /* 0x00000000fffff984 */ /* 0x000fe20000000800 */
[----:B------:R-:W-:Y:S01]  /*4f70*/  @!PT LDS RZ, [RZ] ;  /* 0x00000000fffff984 */ /* 0x000fe20000000800 */
[----:B------:R-:W-:Y:S01]  /*4f80*/  @!PT LDS RZ, [RZ] ;  /* 0x00000000fffff984 */ /* 0x000fe20000000800 */
[----:B------:R-:W-:Y:S01]  /*4f90*/  @!PT LDS RZ, [RZ] ;  /* 0x00000000fffff984 */ /* 0x000fe20000000800 */
[----:B------:R3:W-:Y:S06]  /*4fa0*/  MEMBAR.ALL.CTA ;  /* 0x0000000000007992 */ /* 0x0007ec0000008000 */
[----:B---3--:R-:W3:Y:S02]  /*4fb0*/  FENCE.VIEW.ASYNC.S ;  /* 0x00000000000073c6 */ /* 0x008ee40000000000 */
[----:B---3--:R-:W-:Y:S01]  /*4fc0*/  SYNCS.ARRIVE.TRANS64.RED.A1T0 RZ, [UR67], RZ ;  /* 0x000000ffffff79a7 */ /* 0x008fe20008100443 */
[----:B--2---:R-:W-:Y:S11]  /*4fd0*/  LOP3.LUT P0, RZ, R6, 0x1, RZ, 0xc0, !PT ;  /* 0x0000000106ff7812 */ /* 0x004ff6000780c0ff */
[----:B------:R-:W-:Y:S02]  /*4fe0*/  @!UPT UIADD3 URZ, UPT, UPT, URZ, URZ, URZ ;  /* 0x000000fffffff290 */ /* 0x000fe4000fffe0ff */
[----:B------:R-:W-:Y:S01]  /*4ff0*/  VOTEU.ANY UP3, P0 ;  /* 0x0000000000ff7886 */ /* 0x000fe20000060100 */
[----:B------:R-:W-:Y:S11]  /*5000*/  PLOP3.LUT P0, PT, PT, PT, UP3, 0x80, 0x8 ;  /* 0x000000000008781c */ /* 0x000ff60003f0f038 */
[----:B------:R-:W-:Y:S02]  /*5010*/  @!UPT UIADD3 URZ, UPT, UPT, URZ, URZ, URZ ;  /* 0x000000fffffff290 */ /* 0x000fe4000fffe0ff */
[----:B-1----:R-:W-:Y:S02]  /*5020*/  @P0 MOV R3, R4 ;  /* 0x0000000400030202 */ /* 0x002fe40000000f00 */
[----:B------:R-:W-:Y:S02]  /*5030*/  @P0 LOP3.LUT R0, R5, 0xffff, RZ, 0xc0, !PT ;  /* 0x0000ffff05000812 */ /* 0x000fe400078ec0ff */
[----:B------:R-:W-:Y:S02]  /*5040*/  @P0 R2UR UR5, R3 ;  /* 0x00000000030502ca */ /* 0x000fe400000e0000 */
[----:B------:R-:W-:Y:S11]  /*5050*/  @P0 R2UR UR4, R0 ;  /* 0x00000000000402ca */ /* 0x000ff600000e0000 */
[----:B------:R-:W-:Y:S02]  /*5060*/  @UP3 UMOV UR23, UR5 ;  /* 0x0000000500173c82 */ /* 0x000fe40008000000 */
[----:B------:R-:W-:Y:S01]  /*5070*/  @UP3 UMOV UR15, UR4 ;  /* 0x00000004000f3c82 */ /* 0x000fe20008000000 */
[----:B------:R-:W-:Y:S05]  /*5080*/  BRA.U !UP0, `(.L_x_63) ;  /* 0x0000000108c07547 */ /* 0x000fea000b800000 */
[----:B------:R-:W-:Y:S02]  /*5090*/  UIMAD.WIDE.U32 UR8, UR15, UR59, URZ ;  /* 0x0000003b0f0872a5 */ /* 0x000fe4000f8e00ff */
[----:B------:R-:W-:Y:S02]  /*50a0*/  UP2UR UR14, UPR, URZ, 0x4 ;  /* 0x00000004ff0e7883 */ /* 0x000fe40008000000 */
[----:B------:R-:W-:Y:S02]  /*50b0*/  UISETP.NE.AND UP2, UPT, UR58, 0x1, UPT ;  /* 0x000000013a00788c */ /* 0x000fe4000bf45270 */
[----:B------:R-:W-:Y:S02]  /*50c0*/  UIMAD.WIDE.U32 UR10, UR23, UR56, URZ ;  /* 0x00000038170a72a5 */ /* 0x000fe4000f8e00ff */
[----:B------:R-:W-:Y:S02]  /*50d0*/  USEL UR4, UR55, UR63, !UP2 ;  /* 0x0000003f37047287 */ /* 0x000fe4000d000000 */
[----:B------:R-:W-:Y:S02]  /*50e0*/  UISETP.NE.AND UP0, UPT, UR31, 0x1, UPT ;  /* 0x000000011f00788c */ /* 0x000fe4000bf05270 */
[----:B------:R-:W-:Y:S02]  /*50f0*/  UP2UR UR20, UPR, URZ, 0x2 ;  /* 0x00000002ff147883 */ /* 0x000fe40008000000 */
[----:B------:R-:W-:Y:S02]  /*5100*/  UISETP.NE.AND UP1, UPT, UR39, 0x1, UPT ;  /* 0x000000012700788c */ /* 0x000fe4000bf25270 */
[----:B------:R-:W-:Y:S02]  /*5110*/  UIMAD.WIDE.U32 UR12, UR4, UR40, URZ ;  /* 0x00000028040c72a5 */ /* 0x000fe4000f8e00ff */
[----:B------:R-:W-:Y:S01]  /*5120*/  USEL UR7, UR60, UR64, !UP0 ;  /* 0x000000403c077287 */ /* 0x000fe2000c000000 */
[----:B------:R-:W-:Y:S02]  /*5130*/  UMOV UR5, UR9 ;  /* 0x0000000900057c82 */ /* 0x000fe40008000000 */
[----:B------:R-:W-:Y:S02]  /*5140*/  USHF.R.U32.HI UR6, URZ, UR72, UR5 ;  /* 0x00000048ff067299 */ /* 0x000fe40008011605 */
[----:B------:R-:W-:Y:S02]  /*5150*/  UIMAD.WIDE.U32 UR18, UR7, UR40, URZ ;  /* 0x00000028071272a5 */ /* 0x000fe4000f8e00ff */
[----:B------:R-:W-:Y:S02]  /*5160*/  USEL UR6, UR15, UR6, !UP2 ;  /* 0x000000060f067287 */ /* 0x000fe4000d000000 */
[----:B------:R-:W-:Y:S01]  /*5170*/  UISETP.NE.AND UP2, UPT, UR14, URZ, UPT ;  /* 0x000000ff0e00728c */ /* 0x000fe2000bf45270 */
[----:B------:R-:W-:Y:S01]  /*5180*/  UMOV UR5, UR11 ;  /* 0x0000000b00057c82 */ /* 0x000fe20008000000 */
[----:B------:R-:W-:Y:S02]  /*5190*/  UIMAD.WIDE.U32 UR10, UR6, UR40, URZ ;  /* 0x00000028060a72a5 */ /* 0x000fe4000f8e00ff */
[----:B------:R-:W-:Y:S03]  /*51a0*/  USHF.R.U32.HI UR8, URZ, UR57, UR5 ;  /* 0x00000039ff087299 */ /* 0x000fe60008011605 */
[----:B------:R-:W-:Y:S02]  /*51b0*/  UMOV UR5, UR13 ;  /* 0x0000000d00057c82 */ /* 0x000fe40008000000 */
[----:B------:R-:W-:Y:S03]  /*51c0*/  @UP1 USHF.R.U32.HI UR4, URZ, UR41, UR5 ;  /* 0x00000029ff041299 */ /* 0x000fe60008011605 */
[----:B------:R-:W-:Y:S01]  /*51d0*/  UMOV UR5, UR19 ;  /* 0x0000001300057c82 */ /* 0x000fe20008000000 */
[----:B------:R-:W-:Y:S02]  /*51e0*/  UIMAD UR4, UR39, UR4, URZ ;  /* 0x00000004270472a4 */ /* 0x000fe4000f8e02ff */
[----:B------:R-:W-:Y:S02]  /*51f0*/  @UP1 USHF.R.U32.HI UR7, URZ, UR41, UR5 ;  /* 0x00000029ff071299 */ /* 0x000fe40008011605 */
[----:B------:R-:W-:Y:S02]  /*5200*/  USEL UR5, UR23, UR8, !UP0 ;  /* 0x0000000817057287 */ /* 0x000fe4000c000000 */
[----:B------:R-:W-:Y:S02]  /*5210*/  UIMAD UR8, UR39, UR7, URZ ;  /* 0x00000007270872a4 */ /* 0x000fe4000f8e02ff */
[----:B------:R-:W-:Y:S03]  /*5220*/  UISETP.GE.AND UP0, UPT, UR6, UR4, UPT ;  /* 0x000000040600728c */ /* 0x000fe6000bf06270 */
[----:B------:R-:W-:Y:S01]  /*5230*/  UMOV UR4, UR11 ;  /* 0x0000000b00047c82 */ /* 0x000fe20008000000 */
[----:B------:R-:W-:Y:S02]  /*5240*/  UISETP.GE.OR UP0, UPT, UR5, UR8, UP0 ;  /* 0x000000080500728c */ /* 0x000fe40008706670 */
[----:B------:R-:W-:Y:S02]  /*5250*/  USHF.R.U32.HI UR4, URZ, UR41, UR4 ;  /* 0x00000029ff047299 */ /* 0x000fe40008011604 */
[----:B------:R-:W-:Y:S02]  /*5260*/  UIMAD.WIDE.U32 UR8, UR5, UR40, URZ ;  /* 0x00000028050872a5 */ /* 0x000fe4000f8e00ff */
[----:B------:R-:W-:Y:S04]  /*5270*/  USEL UR10, UR6, UR4, !UP1 ;  /* 0x00000004060a7287 */ /* 0x000fe8000c800000 */
[----:B------:R-:W-:Y:S01]  /*5280*/  UIADD3 UR11, UPT, UPT, -UR10, URZ, URZ ;  /* 0x000000ff0a0b7290 */ /* 0x000fe2000fffe1ff */
[----:B------:R-:W-:Y:S02]  /*5290*/  @!UP0 UMOV UR4, UR9 ;  /* 0x0000000900048c82 */ /* 0x000fe40008000000 */
[----:B------:R-:W-:Y:S02]  /*52a0*/  @!UP0 USHF.R.U32.HI UR4, URZ, UR41, UR4 ;  /* 0x00000029ff048299 */ /* 0x000fe40008011604 */
[----:B------:R-:W-:Y:S02]  /*52b0*/  UIMAD UR8, UR39, UR11, UR6 ;  /* 0x0000000b270872a4 */ /* 0x000fe4000f8e0206 */
[----:B------:R-:W-:Y:S02]  /*52c0*/  @!UP0 USEL UR4, UR5, UR4, !UP1 ;  /* 0x0000000405048287 */ /* 0x000fe4000c800000 */
[----:B------:R-:W-:Y:S02]  /*52d0*/  UISETP.NE.AND UP1, UPT, UR20, URZ, UPT ;  /* 0x000000ff1400728c */ /* 0x000fe4000bf25270 */
[----:B------:R-:W-:Y:S02]  /*52e0*/  @!UP0 UIMAD UR7, UR7, UR8, UR4 ;  /* 0x00000008070782a4 */ /* 0x000fe4000f8e0204 */
[----:B------:R-:W-:Y:S02]  /*52f0*/  @!UP0 UIADD3 UR9, UPT, UPT, UR10, -UR4, URZ ;  /* 0x800000040a098290 */ /* 0x000fe4000fffe0ff */
[----:B------:R-:W-:Y:S02]  /*5300*/  UIADD3 UR8, UPT, UPT, -UR6, URZ, URZ ;  /* 0x000000ff06087290 */ /* 0x000fe4000fffe1ff */
[----:B------:R-:W-:Y:S02]  /*5310*/  UIADD3 UR4, UPT, UPT, -UR5, URZ, URZ ;  /* 0x000000ff05047290 */ /* 0x000fe4000fffe1ff */
[----:B------:R-:W-:Y:S03]  /*5320*/  @!UP0 UIMAD UR6, UR9, UR39, UR5 ;  /* 0x00000027090682a4 */ /* 0x000fe6000f8e0205 */
[----:B------:R-:W-:Y:S01]  /*5330*/  @!UP0 UMOV UR5, UR7 ;  /* 0x0000000700058c82 */ /* 0x000fe20008000000 */
[----:B------:R-:W-:Y:S02]  /*5340*/  UIMAD UR7, UR31, UR4, UR23 ;  /* 0x000000041f0772a4 */ /* 0x000fe4000f8e0217 */
[----:B------:R-:W-:Y:S02]  /*5350*/  UIMAD UR4, UR58, UR8, UR15 ;  /* 0x000000083a0472a4 */ /* 0x000fe4000f8e020f */
[----:B------:R-:W-:Y:S02]  /*5360*/  UIMAD UR23, UR5, UR31, UR7 ;  /* 0x0000001f051772a4 */ /* 0x000fe4000f8e0207 */
[----:B------:R-:W-:Y:S11]  /*5370*/  UIMAD UR15, UR6, UR58, UR4 ;  /* 0x0000003a060f72a4 */ /* 0x000ff6000f8e0204 */
[----:B------:R-:W-:Y:S01]  /*5380*/  @!UPT UIADD3 URZ, UPT, UPT, URZ, URZ, URZ ;  /* 0x000000fffffff290 */ /* 0x000fe2000fffe0ff */
.L_x_63:
[----:B------:R-:W1:Y:S01]  /*5390*/  @!UP4 LDCU.128 UR8, c[0x0][0xc10] ;  /* 0x00018200ff08c7ac */ /* 0x000e620008000c00 */
[----:B------:R-:W-:Y:S04]  /*53a0*/  MOV R0, UR16 ;  /* 0x0000001000007c02 */ /* 0x000fe80008000f00 */
[----:B------:R-:W-:Y:S01]  /*53b0*/  IABS R0, R0 ;  /* 0x0000000000007213 */ /* 0x000fe20000000000 */
[----:B------:R-:W2:Y:S01]  /*53c0*/  @!UP4 LDCU UR5, c[0x0][0xc0c] ;  /* 0x00018180ff05c7ac */ /* 0x000ea20008000800 */
[----:B------:R-:W3:Y:S01]  /*53d0*/  @!UP4 LDCU UR4, c[0x0][0xc20] ;  /* 0x00018400ff04c7ac */ /* 0x000ee20008000800 */
[----:B-1----:R-:W-:Y:S04]  /*53e0*/  UIMAD.WIDE.U32 UR6, UR23, UR8, URZ ;  /* 0x00000008170672a5 */ /* 0x002fe8000f8e00ff */
[----:B------:R-:W-:Y:S02]  /*53f0*/  @!UP4 USHF.R.U32.HI UR7, URZ, UR9, UR7 ;  /* 0x00000009ff07c299 */ /* 0x000fe40008011607 */
[----:B------:R-:W-:Y:S02]  /*5400*/  UIMAD.WIDE.U32 UR8, UR15, UR11, URZ ;  /* 0x0000000b0f0872a5 */ /* 0x000fe4000f8e00ff */
[----:B--2---:R-:W-:Y:S04]  /*5410*/  @!UP4 UISETP.NE.AND UP0, UPT, UR5, 0x1, UPT ;  /* 0x000000010500c88c */ /* 0x004fe8000bf05270 */
[----:B------:R-:W-:Y:S02]  /*5420*/  @!UP4 USEL UR7, UR23, UR7, !UP0 ;  /* 0x000000071707c287 */ /* 0x000fe4000c000000 */
[----:B------:R-:W-:Y:S01]  /*5430*/  @!UP4 UISETP.NE.AND UP0, UPT, UR10, 0x1, UPT ;  /* 0x000000010a00c88c */ /* 0x000fe2000bf05270 */
[----:B------:R-:W-:Y:S02]  /*5440*/  @!UP4 UMOV UR6, UR9 ;  /* 0x000000090006cc82 */ /* 0x000fe40008000000 */
[----:B---3--:R-:W-:Y:S04]  /*5450*/  @!UP4 USHF.R.U32.HI UR6, URZ, UR4, UR6 ;  /* 0x00000004ff06c299 */ /* 0x008fe80008011606 */
[----:B------:R-:W-:Y:S04]  /*5460*/  @!UP4 USEL UR6, UR15, UR6, !UP0 ;  /* 0x000000060f06c287 */ /* 0x000fe8000c000000 */
[----:B------:R-:W-:Y:S02]  /*5470*/  @!UP4 UIADD3 UR4, UPT, UPT, -UR7, UR6, URZ ;  /* 0x000000060704c290 */ /* 0x000fe4000fffe1ff */
[----:B------:R-:W-:Y:S02]  /*5480*/  @!UP4 UIADD3 UR6, UPT, UPT, UR7, -UR6, URZ ;  /* 0x800000060706c290 */ /* 0x000fe4000fffe0ff */
[----:B------:R-:W-:Y:S02]  /*5490*/  @!UP4 UIMAD UR23, UR4, UR5, UR23 ;  /* 0x000000050417c2a4 */ /* 0x000fe4000f8e0217 */
[----:B------:R-:W-:Y:S01]  /*54a0*/  @!UP4 UIMAD UR15, UR6, UR10, UR15 ;  /* 0x0000000a060fc2a4 */ /* 0x000fe2000f8e020f */
[----:B------:R-:W-:Y:S11]  /*54b0*/  BRA.U UP1, `(.L_x_64) ;  /* 0x0000000101107547 */ /* 0x000ff6000b800000 */
[----:B------:R-:W-:Y:S04]  /*54c0*/  MOV R3, UR70 ;  /* 0x0000004600037c02 */ /* 0x000fe80008000f00 */
[----:B------:R-:W-:Y:S04]  /*54d0*/  SHF.L.U32 R10, R3, 0x1f, RZ ;  /* 0x0000001f030a7819 */ /* 0x000fe800000006ff */
[----:B------:R-:W1:Y:S02]  /*54e0*/  SYNCS.PHASECHK.TRANS64.TRYWAIT P1, [UR42+0xa8], R10 ;  /* 0x0000a80aff0075a7 */ /* 0x000e64000802112a */
[----:B-1----:R-:W-:Y:S05]  /*54f0*/  @!P1 BRA `(.L_x_65) ;  /* 0x0000007c006c9947 */ /* 0x002fea0003800000 */
.L_x_64:
[----:B------:R-:W-:Y:S01]  /*5500*/  UISETP.NE.AND UP1, UPT, UR71, URZ, UPT ;  /* 0x000000ff4700728c */ /* 0x000fe2000bf25270 */
[----:B------:R-:W-:Y:S01]  /*5510*/  R2UR UR4, R0 ;  /* 0x00000000000472ca */ /* 0x000fe200000e0000 */
[----:B------:R-:W-:Y:S11]  /*5520*/  USHF.L.U32 UR11, UR21, 0x7, URZ ;  /* 0x00000007150b7899 */ /* 0x000ff600080006ff */
[----:B------:R-:W-:Y:S01]  /*5530*/  @!UPT UIADD3 URZ, UPT, UPT, URZ, URZ, URZ ;  /* 0x000000fffffff290 */ /* 0x000fe2000fffe0ff */
[----:B------:R-:W-:Y:S07]  /*5540*/  UIMAD.WIDE.U32 UR6, UR62, UR4, URZ ;  /* 0x000000043e0672a5 */ /* 0x000fee000f8e00ff */
[----:B------:R-:W-:Y:S02]  /*5550*/  UMOV UR12, UR7 ;  /* 0x00000007000c7c82 */ /* 0x000fe40008000000 */
[----:B------:R-:W-:Y:S04]  /*5560*/  UIMAD UR4, UR12, UR68, UR4 ;  /* 0x000000440c0472a4 */ /* 0x000fe8000f8e0204 */
[----:B------:R-:W-:Y:S11]  /*5570*/  UISETP.GT.U32.AND UP0, UPT, UR44, UR4, UPT ;  /* 0x000000042c00728c */ /* 0x000ff6000bf04070 */
[----:B------:R-:W-:Y:S02]  /*5580*/  @!UP0 UIADD3 UR4, UPT, UPT, UR4, -UR44, URZ ;  /* 0x8000002c04048290 */ /* 0x000fe4000fffe0ff */
[----:B------:R-:W-:Y:S02]  /*5590*/  @!UP0 UIADD3 UR12, UPT, UPT, UR12, 0x1, URZ ;  /* 0x000000010c0c8890 */ /* 0x000fe4000fffe0ff */
[----:B------:R-:W-:Y:S02]  /*55a0*/  UISETP.GE.U32.AND UP0, UPT, UR4, UR44, UPT ;  /* 0x0000002c0400728c */ /* 0x000fe4000bf06070 */
[----:B------:R-:W-:Y:S09]  /*55b0*/  ULOP3.LUT UR4, UR16, UR45, URZ, 0x3c, !UPT ;  /* 0x0000002d10047292 */ /* 0x000ff2000f8e3cff */
[----:B------:R-:W-:Y:S02]  /*55c0*/  @UP0 UIADD3 UR12, UPT, UPT, UR12, 0x1, URZ ;  /* 0x000000010c0c0890 */ /* 0x000fe4000fffe0ff */
[----:B------:R-:W-:Y:S11]  /*55d0*/  UISETP.GE.AND UP0, UPT, UR4, URZ, UPT ;  /* 0x000000ff0400728c */ /* 0x000ff6000bf06270 */
[----:B------:R-:W-:Y:S02]  /*55e0*/  @!UP0 UIADD3 UR12, UPT, UPT, -UR12, URZ, URZ ;  /* 0x000000ff0c0c8290 */ /* 0x000fe4000fffe1ff */
[----:B------:R-:W-:Y:S06]  /*55f0*/  @!UP6 ULOP3.LUT UR12, URZ, UR45, URZ, 0x33, !UPT ;  /* 0x0000002dff0ce292 */ /* 0x000fec000f8e33ff */
[----:B------:R-:W-:Y:S05]  /*5600*/  IMAD.U32 R0, RZ, RZ, UR12 ;  /* 0x0000000cff007e24 */ /* 0x000fea000f8e00ff */
[----:B------:R-:W-:Y:S04]  /*5610*/  IABS R0, R0 ;  /* 0x0000000000007213 */ /* 0x000fe80000000000 */
[----:B------:R-:W-:Y:S01]  /*5620*/  R2UR UR4, R0 ;  /* 0x00000000000472ca */ /* 0x000fe200000e0000 */
[----:B------:R-:W-:Y:S05]  /*5630*/  IMAD.U32 R0, RZ, RZ, UR54 ;  /* 0x00000036ff007e24 */ /* 0x000fea000f8e00ff */
[----:B------:R-:W-:Y:S04]  /*5640*/  IABS R9, R0 ;  /* 0x0000000000097213 */ /* 0x000fe80000000000 */
[----:B------:R-:W2:Y:S03]  /*5650*/  I2F.RP R15, R9 ;  /* 0x00000009000f7306 */ /* 0x000ea60000209400 */
[----:B------:R-:W-:Y:S07]  /*5660*/  UIMAD.WIDE.U32 UR6, UR61, UR4, URZ ;  /* 0x000000043d0672a5 */ /* 0x000fee000f8e00ff */
[----:B------:R-:W-:Y:S02]  /*5670*/  UMOV UR13, UR7 ;  /* 0x00000007000d7c82 */ /* 0x000fe40008000000 */
[----:B------:R-:W-:Y:S01]  /*5680*/  UIADD3 UR5, UPT, UPT, -UR13, URZ, URZ ;  /* 0x000000ff0d057290 */ /* 0x000fe2000fffe1ff */
[----:B--2---:R-:W2:Y:S03]  /*5690*/  MUFU.RCP R0, R15 ;  /* 0x0000000f00007308 */ /* 0x004ea60000001000 */
[----:B------:R-:W-:Y:S04]  /*56a0*/  UIMAD UR4, UR43, UR5, UR4 ;  /* 0x000000052b0472a4 */ /* 0x000fe8000f8e0204 */
[----:B------:R-:W-:Y:S11]  /*56b0*/  UISETP.GT.U32.AND UP0, UPT, UR43, UR4, UPT ;  /* 0x000000042b00728c */ /* 0x000ff6000bf04070 */
[----:B------:R-:W-:Y:S01]  /*56c0*/  @!UP0 UIADD3 UR4, UPT, UPT, UR4, -UR43, URZ ;  /* 0x8000002b04048290 */ /* 0x000fe2000fffe0ff */
[----:B--2---:R-:W-:Y:S01]  /*56d0*/  VIADD R14, R0, 0xffffffe ;  /* 0x0ffffffe000e7836 */ /* 0x004fe20000000000 */
[----:B------:R-:W-:Y:S02]  /*56e0*/  @!UP0 UIADD3 UR13, UPT, UPT, UR13, 0x1, URZ ;  /* 0x000000010d0d8890 */ /* 0x000fe4000fffe0ff */
[----:B------:R-:W-:Y:S01]  /*56f0*/  UISETP.GE.U32.AND UP0, UPT, UR4, UR43, UPT ;  /* 0x0000002b0400728c */ /* 0x000fe2000bf06070 */
[----:B------:R-:W1:Y:S01]  /*5700*/  F2I.FTZ.U32.TRUNC.NTZ R11, R14 ;  /* 0x0000000e000b7305 */ /* 0x000e62000021f000 */
[----:B------:R-:W-:Y:S09]  /*5710*/  ULOP3.LUT UR4, UR12, UR71, URZ, 0x3c, !UPT ;  /* 0x000000470c047292 */ /* 0x000ff2000f8e3cff */
[----:B------:R-:W-:Y:S02]  /*5720*/  @UP0 UIADD3 UR13, UPT, UPT, UR13, 0x1, URZ ;  /* 0x000000010d0d0890 */ /* 0x000fe4000fffe0ff */
[----:B------:R-:W-:Y:S01]  /*5730*/  UISETP.GE.AND UP0, UPT, UR4, URZ, UPT ;  /* 0x000000ff0400728c */ /* 0x000fe2000bf06270 */
[----:B-1----:R-:W-:Y:S05]  /*5740*/  IADD3 R10, PT, PT, RZ, -R11, RZ ;  /* 0x8000000bff0a7210 */ /* 0x002fea0007ffe0ff */
[----:B------:R-:W-:Y:S02]  /*5750*/  IMAD R3, R10, R9, RZ ;  /* 0x000000090a037224 */ /* 0x000fe400078e02ff */
[----:B------:R-:W-:Y:S03]  /*5760*/  IMAD.MOV.U32 R10, RZ, RZ, RZ ;  /* 0x000000ffff0a7224 */ /* 0x000fe600078e00ff */
[----:B------:R-:W-:Y:S02]  /*5770*/  @!UP0 UIADD3 UR13, UPT, UPT, -UR13, URZ, URZ ;  /* 0x000000ff0d0d8290 */ /* 0x000fe4000fffe1ff */
[----:B------:R-:W-:Y:S01]  /*5780*/  @!UP1 ULOP3.LUT UR13, URZ, UR71, URZ, 0x33, !UPT ;  /* 0x00000047ff0d9292 */ /* 0x000fe2000f8e33ff */
[----:B------:R-:W-:Y:S01]  /*5790*/  IMAD.HI.U32 R11, R11, R3, R10 ;  /* 0x000000030b0b7227 */ /* 0x000fe200078e000a */
[----:B------:R-:W-:Y:S02]  /*57a0*/  UISETP.NE.AND UP1, UPT, UR54, URZ, UPT ;  /* 0x000000ff3600728c */ /* 0x000fe4000bf25270 */
[----:B------:R-:W-:Y:S01]  /*57b0*/  ULOP3.LUT UR4, UR13, UR54, URZ, 0x3c, !UPT ;  /* 0x000000360d047292 */ /* 0x000fe2000f8e3cff */
[----:B------:R-:W-:Y:S01]  /*57c0*/  IMAD.MOV.U32 R10, RZ, RZ, 0x1 ;  /* 0x00000001ff0a7424 */ /* 0x000fe200078e00ff */
[----:B------:R-:W-:Y:S01]  /*57d0*/  UIADD3 UR5, UPT, UPT, -UR13, URZ, URZ ;  /* 0x000000ff0d057290 */ /* 0x000fe2000fffe1ff */
[----:B------:R-:W-:Y:S01]  /*57e0*/  IMAD.U32 R0, RZ, RZ, UR13 ;  /* 0x0000000dff007e24 */ /* 0x000fe2000f8e00ff */
[----:B------:R-:W-:Y:S02]  /*57f0*/  UISETP.GE.AND UP0, UPT, UR4, URZ, UPT ;  /* 0x000000ff0400728c */ /* 0x000fe4000bf06270 */
[----:B------:R-:W-:Y:S01]  /*5800*/  SHF.L.U32 R10, R10, 0x1f, RZ ;  /* 0x0000001f0a0a7819 */ /* 0x000fe200000006ff */
[----:B------:R-:W-:Y:S01]  /*5810*/  UIADD3 UR4, UPT, UPT, -UR12, URZ, URZ ;  /* 0x000000ff0c047290 */ /* 0x000fe2000fffe1ff */
[----:B------:R-:W-:Y:S01]  /*5820*/  IABS R0, R0 ;  /* 0x0000000000007213 */ /* 0x000fe20000000000 */
[----:B------:R-:W-:Y:S02]  /*5830*/  UIMAD UR12, UR71, UR5, UR12 ;  /* 0x00000005470c72a4 */ /* 0x000fe4000f8e020c */
[----:B------:R-:W-:Y:S02]  /*5840*/  UIMAD UR4, UR45, UR4, UR16 ;  /* 0x000000042d0472a4 */ /* 0x000fe4000f8e0210 */
[----:B------:R-:W-:Y:S02]  /*5850*/  IMAD.HI.U32 R11, R11, R0, RZ ;  /* 0x000000000b0b7227 */ /* 0x000fe400078e00ff */
[----:B------:R-:W-:Y:S03]  /*5860*/  USHF.L.U32 UR4, UR4, 0x7, URZ ;  /* 0x0000000704047899 */ /* 0x000fe600080006ff */
[----:B------:R-:W-:Y:S05]  /*5870*/  IADD3 R3, PT, PT, -R11, RZ, RZ ;  /* 0x000000ff0b037210 */ /* 0x000fea0007ffe1ff */
[C---:B------:R-:W-:Y:S05]  /*5880*/  IMAD R0, R9.reuse, R3, R0 ;  /* 0x0000000309007224 */ /* 0x040fea00078e0200 */
[----:B------:R-:W-:Y:S11]  /*5890*/  ISETP.GT.U32.AND P1, PT, R9, R0, PT ;  /* 0x000000000900720c */ /* 0x000ff60003f24070 */
[----:B------:R-:W-:Y:S02]  /*58a0*/  @!UPT UIADD3 URZ, UPT, UPT, URZ, URZ, URZ ;  /* 0x000000fffffff290 */ /* 0x000fe4000fffe0ff */
[----:B------:R-:W-:Y:S02]  /*58b0*/  @!P1 IMAD.IADD R0, R0, 0x1, -R9 ;  /* 0x0000000100009824 */ /* 0x000fe400078e0a09 */
[----:B------:R-:W-:Y:S01]  /*58c0*/  @!P1 VIADD R11, R11, 0x1 ;  /* 0x000000010b0b9836 */ /* 0x000fe20000000000 */
[----:B------:R-:W-:Y:S02]  /*58d0*/  ISETP.NE.U32.AND P1, PT, RZ, UR52, PT ;  /* 0x00000034ff007c0c */ /* 0x000fe4000bf25070 */
[----:B------:R-:W-:Y:S02]  /*58e0*/  ISETP.GE.U32.AND P2, PT, R0, R9, PT ;  /* 0x000000090000720c */ /* 0x000fe40003f46070 */
[----:B------:R-:W-:Y:S11]  /*58f0*/  ISETP.NE.AND.EX P1, PT, RZ, UR53, PT, P1 ;  /* 0x00000035ff007c0c */ /* 0x000ff6000bf25310 */
[----:B------:R-:W-:Y:S04]  /*5900*/  @P2 IADD3 R11, PT, PT, R11, 0x1, RZ ;  /* 0x000000010b0b2810 */ /* 0x000fe80007ffe0ff */
[----:B------:R-:W-:Y:S11]  /*5910*/  R2UR UR14, R11 ;  /* 0x000000000b0e72ca */ /* 0x000ff600000e0000 */
[----:B------:R-:W-:Y:S02]  /*5920*/  @!UPT UIADD3 URZ, UPT, UPT, URZ, URZ, URZ ;  /* 0x000000fffffff290 */ /* 0x000fe4000fffe0ff */
[----:B------:R-:W-:Y:S02]  /*5930*/  @!UP0 UIADD3 UR14, UPT, UPT, -UR14, URZ, URZ ;  /* 0x000000ff0e0e8290 */ /* 0x000fe4000fffe1ff */
[----:B------:R-:W-:Y:S04]  /*5940*/  @!UP1 ULOP3.LUT UR14, URZ, UR54, URZ, 0x33, !UPT ;  /* 0x00000036ff0e9292 */ /* 0x000fe8000f8e33ff */
[----:B------:R-:W-:Y:S04]  /*5950*/  UIADD3 UR6, UPT, UPT, -UR14, URZ, URZ ;  /* 0x000000ff0e067290 */ /* 0x000fe8000fffe1ff */
[----:B------:R-:W-:Y:S01]  /*5960*/  UIMAD UR13, UR54, UR6, UR13 ;  /* 0x00000006360d72a4 */ /* 0x000fe2000f8e020d */
[----:B------:R-:W-:Y:S11]  /*5970*/  BRA.U !UP5, `(.L_x_66) ;  /* 0x000000010d387547 */ /* 0x000ff6000b800000 */
[----:B------:R-:W-:Y:S01]  /*5980*/  UISETP.NE.AND UP2, UPT, UR69, URZ, UPT ;  /* 0x000000ff4500728c */ /* 0x000fe2000bf45270 */
[----:B------:R-:W-:Y:S01]  /*5990*/  HFMA2 R0, -RZ, RZ, 0, 5.9604644775390625e-08 ;  /* 0x00000001ff007431 */ /* 0x000fe200000001ff */
[----:B------:R-:W1:Y:S01]  /*59a0*/  LDCU.64 UR8, c[0x0][0x358] ;  /* 0x00006b00ff0877ac */ /* 0x000e620008000a00 */
[----:B------:R-:W-:Y:S03]  /*59b0*/  IMAD.MOV.U32 R70, RZ, RZ, 0x1 ;  /* 0x00000001ff467424 */ /* 0x000fe600078e00ff */
[----:B------:R-:W-:Y:S05]  /*59c0*/  PLOP3.LUT P2, PT, PT, PT, UP2, 0x80, 0x8 ;  /* 0x000000000008781c */ /* 0x000fea0003f4f028 */
[----:B------:R-:W2:Y:S01]  /*59d0*/  @UP2 LDCU.64 UR6, c[0x0][0x988] ;  /* 0x00013100ff0627ac */ /* 0x000ea20008000a00 */
[----:B------:R-:W-:Y:S07]  /*59e0*/  @UP2 UIMAD UR5, UR50, UR52, URZ ;  /* 0x00000034320522a4 */ /* 0x000fee000f8e02ff */
[----:B------:R-:W-:Y:S01]  /*59f0*/  @!P2 PRMT R70, R0, 0x7610, R70 ;  /* 0x000076100046a816 */ /* 0x000fe20000000046 */
[----:B--2---:R-:W-:Y:S03]  /*5a00*/  @UP2 UIMAD.WIDE UR6, UR5, 0x4, UR6 ;  /* 0x00000004050628a5 */ /* 0x004fe6000f8e0206 */
[----:B------:R-:W2:Y:S03]  /*5a10*/  @!UP2 LDCU UR5, c[0x0][0x980] ;  /* 0x00013000ff05a7ac */ /* 0x000ea60008000800 */
[----:B------:R-:W-:Y:S01]  /*5a20*/  IMAD.U32 R14, RZ, RZ, UR6 ;  /* 0x00000006ff0e7e24 */ /* 0x000fe2000f8e00ff */
[----:B------:R-:W-:Y:S05]  /*5a30*/  MOV R15, UR7 ;  /* 0x00000007000f7c02 */ /* 0x000fea0008000f00 */
[----:B-1---5:R1:W5:Y:S02]  /*5a40*/  @P2 LDG.E R27, desc[UR8][R14.64] ;  /* 0x000000080e1b2981 */ /* 0x022364000c1e1900 */
[----:B-12---:R-:W-:Y:S07]  /*5a50*/  @!P2 IMAD.U32 R27, RZ, RZ, UR5 ;  /* 0x00000005ff1bae24 */ /* 0x006fee000f8e00ff */
.L_x_66:
[----:B-----5:R-:W-:Y:S01]  /*5a60*/  @!P1 FSETP.EQ.AND P3, PT, R27, RZ, PT ;  /* 0x000000ff1b00920b */ /* 0x020fe20003f62000 */
[----:B------:R-:W-:Y:S01]  /*5a70*/  @!UPT UIADD3 URZ, UPT, UPT, URZ, URZ, URZ ;  /* 0x000000fffffff290 */ /* 0x000fe2000fffe0ff */
[----:B------:R-:W-:Y:S11]  /*5a80*/  @!P1 BRA `(.L_x_67) ;  /* 0x0000000000149947 */ /* 0x000ff60003800000 */
[----:B------:R-:W-:Y:S02]  /*5a90*/  LOP3.LUT P1, RZ, R70, 0xff, RZ, 0xc0, !PT ;  /* 0x000000ff46ff7812 */ /* 0x000fe4000782c0ff */
[----:B------:R-:W-:Y:S04]  /*5aa0*/  PLOP3.LUT P3, PT, PT, PT, UP2, 0x80, 0x8 ;  /* 0x000000000008781c */ /* 0x000fe80003f6f028 */
[----:B------:R-:W-:Y:S07]  /*5ab0*/  PLOP3.LUT P3, PT, P3, PT, PT, 0x8, 0x80 ;  /* 0x000000000080781c */ /* 0x000fee0001f6e170 */
[----:B------:R-:W-:Y:S11]  /*5ac0*/  @P1 FSETP.EQ.AND P3, PT, R27, RZ, PT ;  /* 0x000000ff1b00120b */ /* 0x000ff60003f62000 */
[----:B------:R-:W-:Y:S02]  /*5ad0*/  @!UPT UIADD3 URZ, UPT, UPT, URZ, URZ, URZ ;  /* 0x000000fffffff290 */ /* 0x000fe4000fffe0ff */
.L_x_67:
[----:B------:R-:W1:Y:S01]  /*5ae0*/  SYNCS.PHASECHK.TRANS64.TRYWAIT P1, [UR42+0x80], R10 ;  /* 0x0000800aff0075a7 */ /* 0x000e62000802112a */
[----:B------:R-:W-:Y:S04]  /*5af0*/  ELECT P2, URZ, PT ;  /* 0x0000000000ff782f */ /* 0x000fe80003840000 */
[----:B------:R-:W-:Y:S01]  /*5b00*/  PLOP3.LUT P2, PT, P3, P2, PT, 0xf2, 0x2f ;  /* 0x00000000002f781c */ /* 0x000fe20001f45e72 */
[----:B------:R-:W-:Y:S01]  /*5b10*/  @!UPT UIADD3 URZ, UPT, UPT, URZ, URZ, URZ ;  /* 0x000000fffffff290 */ /* 0x000fe2000fffe0ff */
[----:B-1----:R-:W-:Y:S11]  /*5b20*/  @!P1 BRA `(.L_x_68) ;  /* 0x0000007400f89947 */ /* 0x002ff60003800000 */
.L_x_192:
[----:B-1----:R-:W-:Y:S01]  /*5b30*/  @!P2 IADD3 R3, P1, PT, R12, 0x680, RZ ;  /* 0x000006800c03a810 */ /* 0x002fe20007f3e0ff */
[----:B------:R-:W-:Y:S01]  /*5b40*/  VOTEU.ALL UP0, P2 ;  /* 0x0000000000ff7886 */ /* 0x000fe20001000000 */
[----:B------:R-:W-:Y:S01]  /*5b50*/  UMOV UR18, 0x0 ;  /* 0x0000000000127882 */ /* 0x000fe20000000000 */
[----:B------:R-:W-:Y:S01]  /*5b60*/  UMOV UR19, 0x10000000 ;  /* 0x1000000000137882 */ /* 0x000fe20000000000 */
[----:B------:R-:W-:Y:S01]  /*5b70*/  @!P2 R2UR UR6, R3 ;  /* 0x000000000306a2ca */ /* 0x000fe200000e0000 */
[----:B------:R-:W-:Y:S01]  /*5b80*/  @!P2 IMAD.X R0, RZ, RZ, R13, P1 ;  /* 0x000000ffff00a224 */ /* 0x000fe200008e060d */
[----:B------:R-:W-:Y:S01]  /*5b90*/  @!UP0 UIADD3 UR8, UPT, UPT, UR42, 0x200, URZ ;  /* 0x000002002a088890 */ /* 0x000fe2000fffe0ff */
[----:B------:R-:W-:Y:S03]  /*5ba0*/  VOTEU.ALL UP0, P2 ;  /* 0x0000000000ff7886 */ /* 0x000fe60001000000 */
[----:B------:R-:W-:Y:S01]  /*5bb0*/  @!P2 R2UR UR5, R0 ;  /* 0x000000000005a2ca */ /* 0x000fe200000e0000 */
[----:B------:R-:W-:Y:S01]  /*5bc0*/  @!P2 IMAD.MOV.U32 R0, RZ, RZ, 0x2000 ;  /* 0x00002000ff00a424 */ /* 0x000fe200078e00ff */
[----:B------:R-:W-:Y:S01]  /*5bd0*/  @!UP0 UMOV UR9, UR46 ;  /* 0x0000002e00098c82 */ /* 0x000fe20008000000 */
[----:B------:R-:W-:Y:S04]  /*5be0*/  @!UP0 UMOV UR10, UR4 ;  /* 0x00000004000a8c82 */ /* 0x000fe80008000000 */
[----:B------:R-:W-:Y:S05]  /*5bf0*/  IMAD.U32 R14, RZ, RZ, UR6 ;  /* 0x00000006ff0e7e24 */ /* 0x000fea000f8e00ff */
[----:B------:R-:W-:Y:S01]  /*5c00*/  @!P2 R2UR UR6, R14 ;  /* 0x000000000e06a2ca */ /* 0x000fe200000e0000 */
[----:B------:R-:W-:Y:S05]  /*5c10*/  IMAD.U32 R15, RZ, RZ, UR5 ;  /* 0x00000005ff0f7e24 */ /* 0x000fea000f8e00ff */
[----:B------:R-:W-:Y:S11]  /*5c20*/  @!P2 R2UR UR7, R15 ;  /* 0x000000000f07a2ca */ /* 0x000ff600000e0000 */
[----:B------:R-:W-:Y:S02]  /*5c30*/  @!UPT UIADD3 URZ, UPT, UPT, URZ, URZ, URZ ;  /* 0x000000fffffff290 */ /* 0x000fe4000fffe0ff */
[----:B------:R1:W-:Y:S01]  /*5c40*/  @!UP0 UTMALDG.5D [UR8], [UR6], desc[UR18] ;  /* 0x00001208060085b4 */ /* 0x0003e20008021000 */
[----:B------:R1:W-:Y:S01]  /*5c50*/  @!P2 SYNCS.ARRIVE.TRANS64.RED.A0TR RZ, [UR42+0x60], R0 ;  /* 0x00006000ffffa9a7 */ /* 0x0003e2000830042a */
[----:B------:R-:W-:Y:S01]  /*5c60*/  SYNCS.ARRIVE.TRANS64.RED.A1T0 RZ, [UR51], RZ ;  /* 0x000000ffffff79a7 */ /* 0x000fe20008100433 */
[----:B------:R-:W2:Y:S02]  /*5c70*/  SYNCS.PHASECHK.TRANS64.TRYWAIT P1, [UR42+0x88], R10 ;  /* 0x0000880aff0075a7 */ /* 0x000ea4000802112a */
[----:B-12---:R-:W-:Y:S05]  /*5c80*/  @!P1 BRA `(.L_x_69) ;  /* 0x0000007400b89947 */ /* 0x006fea0003800000 */
.L_x_194:
[----:B-1----:R-:W-:Y:S01]  /*5c90*/  @!P2 IADD3 R3, P1, PT, R12, 0x680, RZ ;  /* 0x000006800c03a810 */ /* 0x002fe20007f3e0ff */
[----:B------:R-:W-:Y:S01]  /*5ca0*/  VOTEU.ALL UP0, P2 ;  /* 0x0000000000ff7886 */ /* 0x000fe20001000000 */
[----:B------:R-:W-:Y:S01]  /*5cb0*/  UMOV UR8, 0x0 ;  /* 0x0000000000087882 */ /* 0x000fe20000000000 */
[----:B------:R-:W-:Y:S01]  /*5cc0*/  UMOV UR9, 0x10000000 ;  /* 0x1000000000097882 */ /* 0x000fe20000000000 */
[----:B------:R-:W-:Y:S01]  /*5cd0*/  @!P2 R2UR UR6, R3 ;  /* 0x000000000306a2ca */ /* 0x000fe200000e0000 */
[----:B------:R-:W-:Y:S01]  /*5ce0*/  @!P2 IMAD.X R0, RZ, RZ, R13, P1 ;  /* 0x000000ffff00a224 */ /* 0x000fe200008e060d */
[----:B------:R-:W-:Y:S02]  /*5cf0*/  @!UP0 UIADD3 UR34, UPT, UPT, UR4, 0x10, URZ ;  /* 0x0000001004228890 */ /* 0x000fe4000fffe0ff */
[----:B------:R-:W-:Y:S02]  /*5d00*/  @!UP0 UIADD3 UR32, UPT, UPT, UR42, 0x2200, URZ ;  /* 0x000022002a208890 */ /* 0x000fe4000fffe0ff */
[----:B------:R-:W-:Y:S01]  /*5d10*/  @!P2 R2UR UR5, R0 ;  /* 0x000000000005a2ca */ /* 0x000fe200000e0000 */
[----:B------:R-:W-:Y:S01]  /*5d20*/  VOTEU.ALL UP0, P2 ;  /* 0x0000000000ff7886 */ /* 0x000fe20001000000 */
[----:B------:R-:W-:Y:S01]  /*5d30*/  @!P2 IMAD.MOV.U32 R0, RZ, RZ, 0x2000 ;  /* 0x00002000ff00a424 */ /* 0x000fe200078e00ff */
[----:B------:R-:W-:Y:S01]  /*5d40*/  UMOV UR35, UR11 ;  /* 0x0000000b00237c82 */ /* 0x000fe20008000000 */
[----:B------:R-:W-:Y:S01]  /*5d50*/  UMOV UR36, UR12 ;  /* 0x0000000c00247c82 */ /* 0x000fe20008000000 */
[----:B------:R-:W-:Y:S01]  /*5d60*/  UMOV UR37, UR13 ;  /* 0x0000000d00257c82 */ /* 0x000fe20008000000 */
[----:B------:R-:W-:Y:S01]  /*5d70*/  UMOV UR38, UR14 ;  /* 0x0000000e00267c82 */ /* 0x000fe20008000000 */
        /* <DEDUP_REMOVED lines=10> */
.L_x_196:
        /* <DEDUP_REMOVED lines=25> */
.L_x_198:
[----:B-1----:R-:W-:Y:S01]  /*5fb0*/  @!P2 IADD3 R3, P1, PT, R12, 0x680, RZ ;  /* 0x000006800c03a810 */ /* 0x002fe20007f3e0ff */
[----:B------:R-:W-:Y:S01]  /*5fc0*/  VOTEU.ALL UP0, P2 ;  /* 0x0000000000ff7886 */ /* 0x000fe20001000000 */
[----:B------:R-:W-:Y:S01]  /*5fd0*/  UMOV UR8, 0x0 ;  /* 0x0000000000087882 */ /* 0x000fe20000000000 */
[----:B------:R-:W-:Y:S01]  /*5fe0*/  UMOV UR9, 0x10000000 ;  /* 0x1000000000097882 */ /* 0x000fe20000000000 */
[----:B------:R-:W-:Y:S01]  /*5ff0*/  @!P2 R2UR UR6, R3 ;  /* 0x000000000306a2ca */ /* 0x000fe200000e0000 */
[----:B------:R-:W-:Y:S01]  /*6000*/  @!P2 IMAD.X R0, RZ, RZ, R13, P1 ;  /* 0x000000ffff00a224 */ /* 0x000fe200008e060d */
[----:B------:R-:W-:Y:S01]  /*6010*/  @!UP0 UIADD3 UR18, UPT, UPT, UR4, 0x30, URZ ;  /* 0x0000003004128890 */ /* 0x000fe2000fffe0ff */
[----:B------:R-:W-:Y:S01]  /*6020*/  SHF.L.U32 R9, RZ, 0x1f, RZ ;  /* 0x0000001fff097819 */ /* 0x000fe200000006ff */
        /* <DEDUP_REMOVED lines=18> */
.L_x_200:
[----:B------:R-:W-:Y:S01]  /*6150*/  @!P2 IADD3 R3, P1, PT, R12, 0x680, RZ ;  /* 0x000006800c03a810 */ /* 0x000fe20007f3e0ff */
[----:B------:R-:W-:Y:S01]  /*6160*/  VOTEU.ALL UP0, P2 ;  /* 0x0000000000ff7886 */ /* 0x000fe20001000000 */
[----:B------:R-:W-:Y:S01]  /*6170*/  UMOV UR18, 0x0 ;  /* 0x0000000000127882 */ /* 0x000fe20000000000 */
[----:B------:R-:W-:Y:S01]  /*6180*/  UMOV UR19, 0x10000000 ;  /* 0x1000000000137882 */ /* 0x000fe20000000000 */
[----:B------:R-:W-:Y:S01]  /*6190*/  @!P2 R2UR UR6, R3 ;  /* 0x000000000306a2ca */ /* 0x000fe200000e0000 */
[----:B-1----:R-:W-:Y:S01]  /*61a0*/  @!P2 IMAD.X R0, RZ, RZ, R13, P1 ;  /* 0x000000ffff00a224 */ /* 0x002fe200008e060d */
[----:B------:R-:W-:Y:S02]  /*61b0*/  @!UP0 UIADD3 UR8, UPT, UPT, UR42, 0x200, URZ ;  /* 0x000002002a088890 */ /* 0x000fe4000fffe0ff */
[----:B------:R-:W-:Y:S02]  /*61c0*/  @!UP0 UIADD3 UR10, UPT, UPT, UR4, 0x40, URZ ;  /* 0x00000040040a8890 */ /* 0x000fe4000fffe0ff */
[----:B------:R-:W-:Y:S01]  /*61d0*/  @!P2 R2UR UR5, R0 ;  /* 0x000000000005a2ca */ /* 0x000fe200000e0000 */
[----:B------:R-:W-:Y:S01]  /*61e0*/  VOTEU.ALL UP0, P2 ;  /* 0x0000000000ff7886 */ /* 0x000fe20001000000 */
[----:B------:R-:W-:Y:S04]  /*61f0*/  @!P2 IMAD.MOV.U32 R0, RZ, RZ, 0x2000 ;  /* 0x00002000ff00a424 */ /* 0x000fe800078e00ff */
[----:B------:R-:W-:Y:S01]  /*6200*/  @!UP0 UMOV UR9, UR46 ;  /* 0x0000002e00098c82 */ /* 0x000fe20008000000 */
        /* <DEDUP_REMOVED lines=10> */
.L_x_202:
        /* <DEDUP_REMOVED lines=10> */
[----:B------:R-:W-:Y:S01]  /*6350*/  @!P2 IMAD.MOV.U32 R0, RZ, RZ, 0x2000 ;  /* 0x00002000ff00a424 */ /* 0x000fe200078e00ff */
[----:B------:R-:W-:Y:S04]  /*6360*/  UMOV UR9, UR33 ;  /* 0x0000002100097c82 */ /* 0x000fe80008000000 */
        /* <DEDUP_REMOVED lines=10> */
.L_x_204:
[----:B------:R-:W-:Y:S01]  /*6410*/  @!P2 IADD3 R3, P1, PT, R12, 0x680, RZ ;  /* 0x000006800c03a810 */ /* 0x000fe20007f3e0ff */
[----:B------:R-:W-:Y:S01]  /*6420*/  VOTEU.ALL UP0, P2 ;  /* 0x0000000000ff7886 */ /* 0x000fe20001000000 */
[----:B------:R-:W-:Y:S01]  /*6430*/  UMOV UR18, 0x0 ;  /* 0x0000000000127882 */ /* 0x000fe20000000000 */
[----:B------:R-:W-:Y:S01]  /*6440*/  UMOV UR19, 0x10000000 ;  /* 0x1000000000137882 */ /* 0x000fe20000000000 */
[----:B------:R-:W-:Y:S01]  /*6450*/  @!P2 R2UR UR6, R3 ;  /* 0x000000000306a2ca */ /* 0x000fe200000e0000 */
[----:B-1----:R-:W-:Y:S01]  /*6460*/  @!P2 IMAD.X R0, RZ, RZ, R13, P1 ;  /* 0x000000ffff00a224 */ /* 0x002fe200008e060d */
[----:B------:R-:W-:Y:S01]  /*6470*/  @!UP0 UIADD3 UR10, UPT, UPT, UR4, 0x60, URZ ;  /* 0x00000060040a8890 */ /* 0x000fe2000fffe0ff */
[----:B------:R-:W-:Y:S01]  /*6480*/  @P0 SHF.R.U32.HI R4, RZ, 0x10, R5 ;  /* 0x00000010ff040819 */ /* 0x000fe20000011605 */
[----:B------:R-:W-:Y:S02]  /*6490*/  @!UP0 UIADD3 UR8, UPT, UPT, UR42, 0x4200, URZ ;  /* 0x000042002a088890 */ /* 0x000fe4000fffe0ff */
[----:B------:R-:W-:Y:S01]  /*64a0*/  @!P2 R2UR UR5, R0 ;  /* 0x000000000005a2ca */ /* 0x000fe200000e0000 */
[----:B------:R-:W-:Y:S01]  /*64b0*/  VOTEU.ALL UP0, P2 ;  /* 0x0000000000ff7886 */ /* 0x000fe20001000000 */
[----:B------:R-:W-:Y:S01]  /*64c0*/  @!P2 IMAD.MOV.U32 R0, RZ, RZ, 0x2000 ;  /* 0x00002000ff00a424 */ /* 0x000fe200078e00ff */
[----:B------:R-:W-:Y:S01]  /*64d0*/  UMOV UR9, UR25 ;  /* 0x0000001900097c82 */ /* 0x000fe20008000000 */
[----:B------:R-:W-:Y:S03]  /*64e0*/  @P0 R2UR UR50, R4 ;  /* 0x00000000043202ca */ /* 0x000fe600000e0000 */
        /* <DEDUP_REMOVED lines=10> */
.L_x_206:
[----:B------:R-:W-:Y:S01]  /*6590*/  @!P2 IADD3 R3, P0, PT, R12, 0x680, RZ ;  /* 0x000006800c03a810 */ /* 0x000fe20007f1e0ff */
[----:B------:R-:W-:Y:S01]  /*65a0*/  VOTEU.ALL UP0, P2 ;  /* 0x0000000000ff7886 */ /* 0x000fe20001000000 */
[----:B------:R-:W-:Y:S01]  /*65b0*/  UMOV UR6, 0x0 ;  /* 0x0000000000067882 */ /* 0x000fe20000000000 */
[----:B------:R-:W-:Y:S01]  /*65c0*/  UMOV UR7, 0x10000000 ;  /* 0x1000000000077882 */ /* 0x000fe20000000000 */
[----:B------:R-:W-:Y:S01]  /*65d0*/  @!P2 R2UR UR5, R3 ;  /* 0x000000000305a2ca */ /* 0x000fe200000e0000 */
[----:B-1----:R-:W-:Y:S01]  /*65e0*/  @!P2 IMAD.X R0, RZ, RZ, R13, P0 ;  /* 0x000000ffff00a224 */ /* 0x002fe200000e060d */
[----:B------:R-:W-:Y:S01]  /*65f0*/  @!UP0 UIADD3 UR10, UPT, UPT, UR4, 0x70, URZ ;  /* 0x00000070040a8890 */ /* 0x000fe2000fffe0ff */
[----:B------:R-:W-:Y:S01]  /*6600*/  LOP3.LUT R8, R8, 0x1, RZ, 0x3c, !PT ;  /* 0x0000000108087812 */ /* 0x000fe200078e3cff */
[----:B------:R-:W-:Y:S02]  /*6610*/  @!UP0 UIADD3 UR8, UPT, UPT, UR42, 0x6200, URZ ;  /* 0x000062002a088890 */ /* 0x000fe4000fffe0ff */
[----:B------:R-:W-:Y:S01]  /*6620*/  @!P2 R2UR UR4, R0 ;  /* 0x000000000004a2ca */ /* 0x000fe200000e0000 */
[----:B------:R-:W-:Y:S01]  /*6630*/  VOTEU.ALL UP0, P2 ;  /* 0x0000000000ff7886 */ /* 0x000fe20001000000 */
[----:B------:R-:W-:Y:S01]  /*6640*/  UMOV UR9, UR17 ;  /* 0x0000001100097c82 */ /* 0x000fe20008000000 */
[----:B------:R-:W-:Y:S02]  /*6650*/  UIADD3 UR16, UPT, UPT, UR15, UR66, URZ ;  /* 0x000000420f107290 */ /* 0x000fe4000fffe0ff */
[----:B------:R-:W-:Y:S02]  /*6660*/  UIADD3 UR21, UPT, UPT, UR23, UR65, URZ ;  /* 0x0000004117157290 */ /* 0x000fe4000fffe0ff */
[----:B------:R-:W-:Y:S01]  /*6670*/  IMAD.U32 R4, RZ, RZ, UR5 ;  /* 0x00000005ff047e24 */ /* 0x000fe2000f8e00ff */
[----:B------:R-:W-:Y:S05]  /*6680*/  UPLOP3.LUT UP1, UPT, UPT, UPT, UPT, 0x80, 0x8 ;  /* 0x000000000008789c */ /* 0x000fea0003f2f070 */
[----:B------:R-:W-:Y:S01]  /*6690*/  IMAD.U32 R5, RZ, RZ, UR4 ;  /* 0x00000004ff057e24 */ /* 0x000fe2000f8e00ff */
[----:B------:R-:W-:Y:S04]  /*66a0*/  @!P2 R2UR UR4, R4 ;  /* 0x000000000404a2ca */ /* 0x000fe800000e0000 */
[----:B------:R-:W-:Y:S11]  /*66b0*/  @!P2 R2UR UR5, R5 ;  /* 0x000000000505a2ca */ /* 0x000ff600000e0000 */
[----:B------:R-:W-:Y:S02]  /*66c0*/  @!UPT UIADD3 URZ, UPT, UPT, URZ, URZ, URZ ;  /* 0x000000fffffff290 */ /* 0x000fe4000fffe0ff */
[----:B------:R1:W-:Y:S01]  /*66d0*/  @!UP0 UTMALDG.5D [UR8], [UR4], desc[UR6] ;  /* 0x00000608040085b4 */ /* 0x0003e20008021000 */
[----:B------:R1:W-:Y:S01]  /*66e0*/  @!P2 SYNCS.ARRIVE.TRANS64.RED.A0TR RZ, [UR42+0x78], R2 ;  /* 0x00007802ffffa9a7 */ /* 0x0003e2000830042a */
[----:B------:R-:W-:Y:S01]  /*66f0*/  SYNCS.ARRIVE.TRANS64.RED.A1T0 RZ, [UR47], RZ ;  /* 0x000000ffffff79a7 */ /* 0x000fe2000810042f */
[----:B------:R-:W-:Y:S05]  /*6700*/  BRA.U UP3, `(.L_x_76) ;  /* 0xffffffe903007547 */ /* 0x000fea000b83ffff */
[----:B------:R-:W2:Y:S02]  /*6710*/  SYNCS.PHASECHK.TRANS64.TRYWAIT P0, [UR42+0x80], R10 ;  /* 0x0000800aff0075a7 */ /* 0x000ea4000800112a */
[----:B--2---:R-:W-:Y:S05]  /*6720*/  @!P0 BRA `(.L_x_77) ;  /* 0x0000006c00b88947 */ /* 0x004fea0003800000 */
.L_x_208:
[----:B------:R-:W3:Y:S02]  /*6730*/  SYNCS.PHASECHK.TRANS64.TRYWAIT P0, [UR42+0x88], R10 ;  /* 0x0000880aff0075a7 */ /* 0x000ee4000800112a */
[----:B---3--:R-:W-:Y:S05]  /*6740*/  @!P0 BRA `(.L_x_78) ;  /* 0x0000006c00c88947 */ /* 0x008fea0003800000 */
.L_x_210:
[----:B------:R-:W3:Y:S01]  /*6750*/  SYNCS.PHASECHK.TRANS64.TRYWAIT P0, [UR42+0x90], R10 ;  /* 0x0000900aff0075a7 */ /* 0x000ee2000800112a */
[----:B------:R-:W-:Y:S01]  /*6760*/  HFMA2 R0, -RZ, RZ, 0, 5.9604644775390625e-08 ;  /* 0x00000001ff007431 */ /* 0x000fe200000001ff */
[----:B---3--:R-:W-:Y:S06]  /*6770*/  @!P0 BRA `(.L_x_79) ;  /* 0x0000006c00d48947 */ /* 0x008fec0003800000 */
.L_x_212:
[----:B-1----:R-:W-:Y:S02]  /*6780*/  MOV R2, UR42 ;  /* 0x0000002a00027c02 */ /* 0x002fe40008000f00 */
[----:B--2---:R-:W-:-:S07]  /*6790*/  SHF.L.U32 R3, R0, 0x1f, RZ ;  /* 0x0000001f00037819 */ /* 0x004fce00000006ff */
.L_x_80:
[----:B-1----:R1:W2:Y:S02]  /*67a0*/  SYNCS.PHASECHK.TRANS64.TRYWAIT P0, [R2+URZ+0x98], R3 ;  /* 0x00009803020075a7 */ /* 0x0022a400080011ff */
[----:B--2---:R-:W-:Y:S05]  /*67b0*/  @!P0 NANOSLEEP.SYNCS 0x989680 ;  /* 0x009896800000895d */ /* 0x004fea0003900000 */
[----:B------:R-:W2:Y:S02]  /*67c0*/  @!P0 SYNCS.PHASECHK.TRANS64 P0, [R2+URZ+0x98], R3 ;  /* 0x00009803020085a7 */ /* 0x000ea400080010ff */
[----:B--2---:R-:W-:Y:S05]  /*67d0*/  @P0 EXIT ;  /* 0x000000000000094d */ /* 0x004fea0003800000 */
[----:B------:R-:W-:Y:S05]  /*67e0*/  BRA `(.L_x_80) ;  /* 0xfffffffc00ec7947 */ /* 0x000fea000383ffff */
.L_x_61:
[----:B------:R-:W-:-:S06]  /*67f0*/  UISETP.GE.AND UP0, UPT, UR17, 0x4, UPT ;  /* 0x000000041100788c */ /* 0x000fcc000bf06270 */
[----:B------:R-:W-:-:S13]  /*6800*/  PLOP3.LUT P0, PT, PT, PT, UP0, 0x80, 0x8 ;  /* 0x000000000008781c */ /* 0x000fda0003f0f008 */
[----:B-1----:R-:W-:Y:S05]  /*6810*/  @!P0 EXIT ;  /* 0x000000000000894d */ /* 0x002fea0003800000 */
[----:B------:R-:W1:Y:S08]  /*6820*/  S2UR UR4, SR_CgaCtaId ;  /* 0x00000000000479c3 */ /* 0x000e700000008800 */
[----:B------:R-:W-:Y:S01]  /*6830*/  BAR.SYNC.DEFER_BLOCKING 0x6, 0xa0 ;  /* 0x0182800000007b1d */ /* 0x000fe20000010000 */
[C---:B------:R-:W-:Y:S01]  /*6840*/  IMAD.SHL.U32 R0, R68.reuse, 0x10, RZ ;  /* 0x0000001044007824 */ /* 0x040fe200078e00ff */
[C---:B------:R-:W-:Y:S01]  /*6850*/  SHF.L.U32 R23, R68.reuse, 0x10, RZ ;  /* 0x0000001044177819 */ /* 0x040fe200000006ff */
[C---:B------:R-:W-:Y:S01]  /*6860*/  IMAD.SHL.U32 R67, R68.reuse, 0x2, RZ ;  /* 0x0000000244437824 */ /* 0x040fe200078e00ff */
[----:B------:R-:W-:Y:S01]  /*6870*/  LOP3.LUT R69, R68, 0x60, RZ, 0xc0, !PT ;  /* 0x0000006044457812 */ /* 0x000fe200078ec0ff */
[----:B------:R-:W-:Y:S01]  /*6880*/  USHF.R.S32.HI UR54, URZ, 0x1f, UR5 ;  /* 0x0000001fff367899 */ /* 0x000fe20008011405 */
[----:B------:R-:W-:Y:S01]  /*6890*/  LOP3.LUT R4, R0, 0x60, RZ, 0xc0, !PT ;  /* 0x0000006000047812 */ /* 0x000fe200078ec0ff */
[----:B------:R-:W-:Y:S01]  /*68a0*/  UMOV UR49, 0x400 ;  /* 0x0000040000317882 */ /* 0x000fe20000000000 */
[----:B------:R-:W2:Y:S01]  /*68b0*/  LDCU.64 UR6, c[0x0][0x990] ;  /* 0x00013200ff0677ac */ /* 0x000ea20008000a00 */
[----:B------:R-:W3:Y:S01]  /*68c0*/  LDC.64 R60, c[0x0][0x9b0] ;  /* 0x00026c00ff3c7b82 */ /* 0x000ee20000000a00 */
[----:B------:R-:W-:Y:S01]  /*68d0*/  LOP3.LUT R67, R4, 0xc, R67, 0xf8, !PT ;  /* 0x0000000c04437812 */ /* 0x000fe200078ef843 */
[----:B------:R-:W-:Y:S01]  /*68e0*/  HFMA2 R65, -RZ, RZ, 0, 0 ;  /* 0x00000000ff417431 */ /* 0x000fe200000001ff */
[C---:B------:R-:W-:Y:S01]  /*68f0*/  LOP3.LUT R78, R68.reuse, 0x2, RZ, 0xc0, !PT ;  /* 0x00000002444e7812 */ /* 0x040fe200078ec0ff */
[----:B------:R-:W-:Y:S01]  /*6900*/  ULEA.HI UR54, UR54, UR5, URZ, 0x7 ;  /* 0x0000000536367291 */ /* 0x000fe2000f8f38ff */
[----:B------:R-:W-:Y:S01]  /*6910*/  LOP3.LUT R67, R67, 0x790, R0, 0xf8, !PT ;  /* 0x0000079043437812 */ /* 0x000fe200078ef800 */
[----:B------:R-:W-:Y:S01]  /*6920*/  IMAD.MOV.U32 R66, RZ, RZ, RZ ;  /* 0x000000ffff427224 */ /* 0x000fe200078e00ff */
[----:B------:R-:W-:Y:S01]  /*6930*/  LOP3.LUT R68, R68, 0x4, RZ, 0xc0, !PT ;  /* 0x0000000444447812 */ /* 0x000fe200078ec0ff */
[----:B------:R-:W4:Y:S01]  /*6940*/  LDC.64 R42, c[0x0][0x9a8] ;  /* 0x00026a00ff2a7b82 */ /* 0x000f220000000a00 */
[----:B------:R-:W-:Y:S01]  /*6950*/  MOV R22, RZ ;  /* 0x000000ff00167202 */ /* 0x000fe20000000f00 */
[----:B------:R-:W3:Y:S01]  /*6960*/  LDCU.64 UR56, c[0x0][0x348] ;  /* 0x00006900ff3877ac */ /* 0x000ee20008000a00 */
[----:B------:R-:W-:Y:S01]  /*6970*/  LOP3.LUT R23, R23, 0x600000, RZ, 0xc0, !PT ;  /* 0x0060000017177812 */ /* 0x000fe200078ec0ff */
[----:B-1----:R-:W-:Y:S01]  /*6980*/  ULEA UR49, UR4, UR49, 0x18 ;  /* 0x0000003104317291 */ /* 0x002fe2000f8ec0ff */
[----:B------:R-:W1:Y:S01]  /*6990*/  LDCU UR4, c[0x0][0x370] ;  /* 0x00006e00ff0477ac */ /* 0x000e620008000800 */
[----:B--2---:R-:W-:-:S02]  /*69a0*/  IMAD.U32 R73, RZ, RZ, UR6 ;  /* 0x00000006ff497e24 */ /* 0x004fc4000f8e00ff */
[----:B------:R-:W-:Y:S01]  /*69b0*/  IMAD.U32 R72, RZ, RZ, UR7 ;  /* 0x00000007ff487e24 */ /* 0x000fe2000f8e00ff */
[----:B------:R-:W2:Y:S04]  /*69c0*/  LDCU UR6, c[0x0][0x374] ;  /* 0x00006e80ff0677ac */ /* 0x000ea80008000800 */
[----:B------:R-:W3:Y:S01]  /*69d0*/  LDS R2, [UR49+0x100] ;  /* 0x00010031ff027984 */ /* 0x000ee20008000800 */
[----:B------:R-:W3:Y:S01]  /*69e0*/  LDCU UR48, c[0x0][0xc0c] ;  /* 0x00018180ff3077ac */ /* 0x000ee20008000800 */
[----:B------:R-:W3:Y:S01]  /*69f0*/  LDCU UR38, c[0x0][0xc30] ;  /* 0x00018600ff2677ac */ /* 0x000ee20008000800 */
[----:B------:R-:W3:Y:S01]  /*6a00*/  LDCU.64 UR58, c[0x0][0x988] ;  /* 0x00013100ff3a77ac */ /* 0x000ee20008000a00 */
[----:B-1----:R-:W-:Y:S01]  /*6a10*/  IMAD.U32 R75, RZ, RZ, UR4 ;  /* 0x00000004ff4b7e24 */ /* 0x002fe2000f8e00ff */
[----:B------:R-:W-:Y:S01]  /*6a20*/  UIADD3 UR4, UPT, UPT, UR49, 0x200, URZ ;  /* 0x0000020031047890 */ /* 0x000fe2000fffe0ff */
[----:B--2---:R-:W-:Y:S01]  /*6a30*/  IMAD.U32 R74, RZ, RZ, UR6 ;  /* 0x00000006ff4a7e24 */ /* 0x004fe2000f8e00ff */
[----:B------:R-:W1:Y:S04]  /*6a40*/  LDCU.64 UR46, c[0x0][0xc28] ;  /* 0x00018500ff2e77ac */ /* 0x000e680008000a00 */
[----:B------:R-:W-:Y:S01]  /*6a50*/  IMAD.U32 R62, RZ, RZ, UR4 ;  /* 0x00000004ff3e7e24 */ /* 0x000fe2000f8e00ff */
[----:B------:R-:W2:Y:S03]  /*6a60*/  LDCU.128 UR60, c[0x0][0xc10] ;  /* 0x00018200ff3c77ac */ /* 0x000ea60008000c00 */
[----:B------:R-:W-:Y:S01]  /*6a70*/  IMAD R67, R67, 0x4, R62 ;  /* 0x0000000443437824 */ /* 0x000fe200078e023e */
[----:B------:R-:W-:Y:S01]  /*6a80*/  USHF.R.S32.HI UR54, URZ, 0x7, UR54 ;  /* 0x00000007ff367899 */ /* 0x000fe20008011436 */
[----:B------:R-:W-:-:S02]  /*6a90*/  UMOV UR55, URZ ;  /* 0x000000ff00377c82 */ /* 0x000fc40008000000 */
[--C-:B------:R-:W-:Y:S01]  /*6aa0*/  IMAD R78, R78, -0x10, R67.reuse ;  /* 0xfffffff04e4e7824 */ /* 0x100fe200078e0243 */
[----:B------:R-:W-:Y:S01]  /*6ab0*/  UMOV UR52, URZ ;  /* 0x000000ff00347c82 */ /* 0x000fe20008000000 */
[----:B------:R-:W-:Y:S01]  /*6ac0*/  IMAD R77, R68, -0x10, R67 ;  /* 0xfffffff0444d7824 */ /* 0x000fe200078e0243 */
[C---:B---3--:R-:W-:Y:S02]  /*6ad0*/  IADD3 R3, PT, PT, R2.reuse, 0x80, RZ ;  /* 0x0000008002037810 */ /* 0x048fe40007ffe0ff */
[----:B------:R-:W-:Y:S02]  /*6ae0*/  LOP3.LUT R2, R2, 0xffff, RZ, 0xc0, !PT ;  /* 0x0000ffff02027812 */ /* 0x000fe400078ec0ff */
[----:B------:R-:W-:-:S05]  /*6af0*/  LOP3.LUT R3, R3, 0xffff, RZ, 0xc0, !PT ;  /* 0x0000ffff03037812 */ /* 0x000fca00078ec0ff */
[----:B-12-4-:R3:W-:Y:S02]  /*6b00*/  STL.64 [R1], R2 ;  /* 0x0000000201007387 */ /* 0x0167e40000100a00 */
.L_x_156:
[----:B---3--:R-:W-:Y:S04]  /*6b10*/  SHF.L.U32 R3, R65, 0x1f, RZ ;  /* 0x0000001f41037819 */ /* 0x008fe800000006ff */
[----:B-1----:R-:W1:Y:S02]  /*6b20*/  SYNCS.PHASECHK.TRANS64.TRYWAIT P0, [UR49+0xb0], R3 ;  /* 0x0000b003ff0075a7 */ /* 0x002e640008001131 */
[----:B-1----:R-:W-:Y:S05]  /*6b30*/  @!P0 BRA `(.L_x_81) ;  /* 0x0000006800fc8947 */ /* 0x002fea0003800000 */
.L_x_214:
[----:B------:R-:W2:Y:S01]  /*6b40*/  LDS.128 R4, [UR49+0xf0] ;  /* 0x0000f031ff047984 */ /* 0x000ea20008000c00 */
[----:B------:R-:W-:Y:S01]  /*6b50*/  UISETP.GE.AND UP0, UPT, UR39, 0x1, UPT ;  /* 0x000000012700788c */ /* 0x000fe2000bf06270 */
[----:B------:R-:W-:Y:S01]  /*6b60*/  @!PT LDS RZ, [RZ] ;  /* 0x00000000fffff984 */ /* 0x000fe20000000800 */
[----:B------:R-:W-:Y:S01]  /*6b70*/  @!PT LDS RZ, [RZ] ;  /* 0x00000000fffff984 */ /* 0x000fe20000000800 */
[----:B------:R-:W-:Y:S01]  /*6b80*/  @!PT LDS RZ, [RZ] ;  /* 0x00000000fffff984 */ /* 0x000fe20000000800 */
[----:B------:R-:W-:Y:S01]  /*6b90*/  @!PT LDS RZ, [RZ] ;  /* 0x00000000fffff984 */ /* 0x000fe20000000800 */
[----:B------:R3:W-:Y:S06]  /*6ba0*/  MEMBAR.ALL.CTA ;  /* 0x0000000000007992 */ /* 0x0007ec0000008000 */
[----:B---3--:R-:W3:Y:S01]  /*6bb0*/  FENCE.VIEW.ASYNC.S ;  /* 0x00000000000073c6 */ /* 0x008ee20000000000 */
[----:B--2---:R-:W-:Y:S11]  /*6bc0*/  LOP3.LUT P0, RZ, R6, 0x1, RZ, 0xc0, !PT ;  /* 0x0000000106ff7812 */ /* 0x004ff6000780c0ff */
[----:B------:R-:W-:Y:S02]  /*6bd0*/  @!UPT UIADD3 URZ, UPT, UPT, URZ, URZ, URZ ;  /* 0x000000fffffff290 */ /* 0x000fe4000fffe0ff */
[----:B---3--:R-:W-:Y:S01]  /*6be0*/  VOTEU.ANY UP1, P0 ;  /* 0x0000000000ff7886 */ /* 0x008fe20000020100 */
[----:B------:R-:W-:Y:S01]  /*6bf0*/  PLOP3.LUT P0, PT, PT, PT, UP1, 0x80, 0x8 ;  /* 0x000000000008781c */ /* 0x000fe20003f0f018 */
[----:B------:R-:W-:Y:S06]  /*6c00*/  UP2UR UR4, UPR, URZ, 0x2 ;  /* 0x00000002ff047883 */ /* 0x000fec0008000000 */
[----:B------:R-:W-:Y:S01]  /*6c10*/  IMAD.U32 R79, RZ, RZ, UR4 ;  /* 0x00000004ff4f7e24 */ /* 0x000fe2000f8e00ff */
[----:B------:R-:W-:Y:S04]  /*6c20*/  UIADD3 UR4, UPT, UPT, UR49, 0xb8, URZ ;  /* 0x000000b831047890 */ /* 0x000fe8000fffe0ff */
[----:B------:R-:W-:Y:S01]  /*6c30*/  UPRMT UR4, URZ, 0x654, UR4 ;  /* 0x00000654ff047896 */ /* 0x000fe20008000004 */
[----:B------:R-:W-:Y:S02]  /*6c40*/  @P0 MOV R2, R4 ;  /* 0x0000000400020202 */ /* 0x000fe40000000f00 */
[----:B-1----:R-:W-:Y:S02]  /*6c50*/  @P0 LOP3.LUT R0, R5, 0xffff, RZ, 0xc0, !PT ;  /* 0x0000ffff05000812 */ /* 0x002fe400078ec0ff */
[----:B------:R-:W-:Y:S02]  /*6c60*/  @P0 R2UR UR6, R2 ;  /* 0x00000000020602ca */ /* 0x000fe400000e0000 */
[----:B------:R-:W-:Y:S01]  /*6c70*/  @P0 R2UR UR5, R0 ;  /* 0x00000000000502ca */ /* 0x000fe200000e0000 */
[----:B------:R-:W-:Y:S01]  /*6c80*/  IMAD.U32 R0, RZ, RZ, UR54 ;  /* 0x00000036ff007e24 */ /* 0x000fe2000f8e00ff */
[----:B------:R-:W-:Y:S04]  /*6c90*/  SYNCS.ARRIVE.TRANS64.RED.A1T0 RZ, [UR4], RZ ;  /* 0x000000ffffff79a7 */ /* 0x000fe80008100404 */
[----:B------:R-:W-:Y:S05]  /*6ca0*/  IABS R2, R0 ;  /* 0x0000000000027213 */ /* 0x000fea0000000000 */
[----:B------:R-:W-:Y:S02]  /*6cb0*/  @UP1 UMOV UR37, UR6 ;  /* 0x0000000600251c82 */ /* 0x000fe40008000000 */
[----:B------:R-:W-:Y:S01]  /*6cc0*/  @UP1 UMOV UR36, UR5 ;  /* 0x0000000500241c82 */ /* 0x000fe20008000000 */
[----:B------:R-:W-:Y:S05]  /*6cd0*/  BRA.U !UP0, `(.L_x_82) ;  /* 0x0000000108d47547 */ /* 0x000fea000b800000 */
[----:B------:R-:W1:Y:S01]  /*6ce0*/  LDCU UR14, c[0x0][0xc20] ;  /* 0x00018400ff0e77ac */ /* 0x000e620008000800 */
[----:B------:R-:W-:Y:S02]  /*6cf0*/  R2UR UR15, R74 ;  /* 0x000000004a0f72ca */ /* 0x000fe400000e0000 */
[----:B------:R-:W-:Y:S01]  /*6d00*/  R2UR UR9, R75 ;  /* 0x000000004b0972ca */ /* 0x000fe200000e0000 */
[----:B------:R-:W-:Y:S02]  /*6d10*/  UIMAD.WIDE.U32 UR10, UR36, UR63, URZ ;  /* 0x0000003f240a72a5 */ /* 0x000fe4000f8e00ff */
[----:B------:R-:W-:Y:S02]  /*6d20*/  UISETP.NE.AND UP0, UPT, UR62, 0x1, UPT ;  /* 0x000000013e00788c */ /* 0x000fe4000bf05270 */
[----:B------:R-:W-:Y:S02]  /*6d30*/  UISETP.NE.AND UP1, UPT, UR48, 0x1, UPT ;  /* 0x000000013000788c */ /* 0x000fe4000bf25270 */
[----:B------:R-:W-:Y:S02]  /*6d40*/  UISETP.NE.AND UP2, UPT, UR39, 0x1, UPT ;  /* 0x000000012700788c */ /* 0x000fe4000bf45270 */
[----:B------:R-:W-:Y:S02]  /*6d50*/  UIMAD.WIDE.U32 UR12, UR37, UR60, URZ ;  /* 0x0000003c250c72a5 */ /* 0x000fe4000f8e00ff */
[----:B------:R-:W-:Y:S02]  /*6d60*/  UIMAD.WIDE.U32 UR4, UR15, UR63, URZ ;  /* 0x0000003f0f0472a5 */ /* 0x000fe4000f8e00ff */
[----:B------:R-:W-:Y:S05]  /*6d70*/  UIMAD.WIDE.U32 UR6, UR9, UR60, URZ ;  /* 0x0000003c090672a5 */ /* 0x000fea000f8e00ff */
[----:B------:R-:W-:Y:S02]  /*6d80*/  UMOV UR4, UR5 ;  /* 0x0000000500047c82 */ /* 0x000fe40008000000 */
[----:B-1----:R-:W-:Y:S01]  /*6d90*/  USHF.R.U32.HI UR8, URZ, UR14, UR4 ;  /* 0x0000000eff087299 */ /* 0x002fe20008011604 */
[----:B------:R-:W-:Y:S02]  /*6da0*/  UMOV UR6, UR11 ;  /* 0x0000000b00067c82 */ /* 0x000fe40008000000 */
[----:B------:R-:W-:Y:S02]  /*6db0*/  UMOV UR4, UR7 ;  /* 0x0000000700047c82 */ /* 0x000fe40008000000 */
[----:B------:R-:W-:Y:S02]  /*6dc0*/  USHF.R.U32.HI UR5, URZ, UR61, UR4 ;  /* 0x0000003dff057299 */ /* 0x000fe40008011604 */
[----:B------:R-:W-:Y:S02]  /*6dd0*/  USEL UR4, UR15, UR8, !UP0 ;  /* 0x000000080f047287 */ /* 0x000fe4000c000000 */
[----:B------:R-:W-:Y:S02]  /*6de0*/  USHF.R.U32.HI UR8, URZ, UR14, UR6 ;  /* 0x0000000eff087299 */ /* 0x000fe40008011606 */
[----:B------:R-:W-:Y:S02]  /*6df0*/  UIMAD.WIDE.U32 UR6, UR4, UR46, URZ ;  /* 0x0000002e040672a5 */ /* 0x000fe4000f8e00ff */
[----:B------:R-:W-:Y:S02]  /*6e00*/  USEL UR9, UR9, UR5, !UP1 ;  /* 0x0000000509097287 */ /* 0x000fe4000c800000 */
[----:B------:R-:W-:Y:S02]  /*6e10*/  USEL UR8, UR36, UR8, !UP0 ;  /* 0x0000000824087287 */ /* 0x000fe4000c000000 */
[----:B------:R-:W-:Y:S01]  /*6e20*/  UIMAD.WIDE.U32 UR10, UR9, UR46, URZ ;  /* 0x0000002e090a72a5 */ /* 0x000fe2000f8e00ff */
[----:B------:R-:W-:Y:S01]  /*6e30*/  UMOV UR6, UR7 ;  /* 0x0000000700067c82 */ /* 0x000fe20008000000 */
[----:B------:R-:W-:Y:S01]  /*6e40*/  UMOV UR5, UR13 ;  /* 0x0000000d00057c82 */ /* 0x000fe20008000000 */
[----:B------:R-:W-:Y:S02]  /*6e50*/  @UP2 USHF.R.U32.HI UR4, URZ, UR47, UR6 ;  /* 0x0000002fff042299 */ /* 0x000fe40008011606 */
[----:B------:R-:W-:Y:S02]  /*6e60*/  USHF.R.U32.HI UR5, URZ, UR61, UR5 ;  /* 0x0000003dff057299 */ /* 0x000fe40008011605 */
[----:B------:R-:W-:Y:S02]  /*6e70*/  UIMAD UR4, UR39, UR4, URZ ;  /* 0x00000004270472a4 */ /* 0x000fe4000f8e02ff */
[----:B------:R-:W-:Y:S02]  /*6e80*/  USEL UR5, UR37, UR5, !UP1 ;  /* 0x0000000525057287 */ /* 0x000fe4000c800000 */
[----:B------:R-:W-:Y:S01]  /*6e90*/  UISETP.GE.AND UP0, UPT, UR8, UR4, UPT ;  /* 0x000000040800728c */ /* 0x000fe2000bf06270 */
[----:B------:R-:W-:Y:S01]  /*6ea0*/  UMOV UR6, UR11 ;  /* 0x0000000b00067c82 */ /* 0x000fe20008000000 */
[----:B------:R-:W-:Y:S02]  /*6eb0*/  UIMAD.WIDE.U32 UR10, UR8, UR46, URZ ;  /* 0x0000002e080a72a5 */ /* 0x000fe4000f8e00ff */
[----:B------:R-:W-:Y:S04]  /*6ec0*/  @UP2 USHF.R.U32.HI UR9, URZ, UR47, UR6 ;  /* 0x0000002fff092299 */ /* 0x000fe80008011606 */
[----:B------:R-:W-:Y:S01]  /*6ed0*/  UIMAD UR6, UR39, UR9, URZ ;  /* 0x00000009270672a4 */ /* 0x000fe2000f8e02ff */
[----:B------:R-:W-:Y:S03]  /*6ee0*/  UMOV UR4, UR11 ;  /* 0x0000000b00047c82 */ /* 0x000fe60008000000 */
[----:B------:R-:W-:Y:S02]  /*6ef0*/  UISETP.GE.OR UP0, UPT, UR5, UR6, UP0 ;  /* 0x000000060500728c */ /* 0x000fe40008706670 */
[----:B------:R-:W-:Y:S02]  /*6f00*/  USHF.R.U32.HI UR4, URZ, UR47, UR4 ;  /* 0x0000002fff047299 */ /* 0x000fe40008011604 */
[----:B------:R-:W-:Y:S02]  /*6f10*/  UIMAD.WIDE.U32 UR6, UR5, UR46, URZ ;  /* 0x0000002e050672a5 */ /* 0x000fe4000f8e00ff */
[----:B------:R-:W-:Y:S02]  /*6f20*/  USEL UR11, UR8, UR4, !UP2 ;  /* 0x00000004080b7287 */ /* 0x000fe4000d000000 */
[----:B------:R-:W-:Y:S02]  /*6f30*/  UIADD3 UR6, UPT, UPT, -UR5, URZ, URZ ;  /* 0x000000ff05067290 */ /* 0x000fe4000fffe1ff */
[----:B------:R-:W-:Y:S02]  /*6f40*/  UIADD3 UR10, UPT, UPT, -UR11, URZ, URZ ;  /* 0x000000ff0b0a7290 */ /* 0x000fe4000fffe1ff */
[----:B------:R-:W-:Y:S02]  /*6f50*/  UIMAD UR6, UR48, UR6, UR37 ;  /* 0x00000006300672a4 */ /* 0x000fe4000f8e0225 */
[----:B------:R-:W-:Y:S01]  /*6f60*/  UIMAD UR10, UR39, UR10, UR8 ;  /* 0x0000000a270a72a4 */ /* 0x000fe2000f8e0208 */
[----:B------:R-:W-:Y:S01]  /*6f70*/  @!UP0 UMOV UR4, UR7 ;  /* 0x0000000700048c82 */ /* 0x000fe20008000000 */
[----:B------:R-:W-:Y:S02]  /*6f80*/  UIADD3 UR7, UPT, UPT, -UR8, URZ, URZ ;  /* 0x000000ff08077290 */ /* 0x000fe4000fffe1ff */
[----:B------:R-:W-:Y:S04]  /*6f90*/  @!UP0 USHF.R.U32.HI UR4, URZ, UR47, UR4 ;  /* 0x0000002fff048299 */ /* 0x000fe80008011604 */
[----:B------:R-:W-:Y:S04]  /*6fa0*/  @!UP0 USEL UR4, UR5, UR4, !UP2 ;  /* 0x0000000405048287 */ /* 0x000fe8000d000000 */
[----:B------:R-:W-:Y:S02]  /*6fb0*/  @!UP0 UIMAD UR9, UR9, UR10, UR4 ;  /* 0x0000000a090982a4 */ /* 0x000fe4000f8e0204 */
[----:B------:R-:W-:Y:S02]  /*6fc0*/  @!UP0 UIADD3 UR10, UPT, UPT, UR11, -UR4, URZ ;  /* 0x800000040b0a8290 */ /* 0x000fe4000fffe0ff */
[----:B------:R-:W-:Y:S02]  /*6fd0*/  UIMAD UR4, UR62, UR7, UR36 ;  /* 0x000000073e0472a4 */ /* 0x000fe4000f8e0224 */
[----:B------:R-:W-:Y:S03]  /*6fe0*/  @!UP0 UIMAD UR8, UR10, UR39, UR5 ;  /* 0x000000270a0882a4 */ /* 0x000fe6000f8e0205 */
[----:B------:R-:W-:Y:S02]  /*6ff0*/  @!UP0 UMOV UR5, UR9 ;  /* 0x0000000900058c82 */ /* 0x000fe40008000000 */
[----:B------:R-:W-:Y:S02]  /*7000*/  UIMAD UR37, UR5, UR48, UR6 ;  /* 0x00000030052572a4 */ /* 0x000fe4000f8e0206 */
[----:B------:R-:W-:Y:S11]  /*7010*/  UIMAD UR36, UR8, UR62, UR4 ;  /* 0x0000003e082472a4 */ /* 0x000ff6000f8e0204 */
[----:B------:R-:W-:Y:S01]  /*7020*/  @!UPT UIADD3 URZ, UPT, UPT, URZ, URZ, URZ ;  /* 0x000000fffffff290 */ /* 0x000fe2000fffe0ff */
.L_x_82:
[----:B------:R-:W1:Y:S01]  /*7030*/  LDCU UR17, c[0x0][0x388] ;  /* 0x00007100ff1177ac */ /* 0x000e620008000800 */
[----:B------:R-:W-:Y:S01]  /*7040*/  R2UR UR6, R2 ;  /* 0x00000000020672ca */ /* 0x000fe200000e0000 */
[----:B------:R-:W-:Y:S01]  /*7050*/  IMAD R2, R22, 0x4, R1 ;  /* 0x0000000416027824 */ /* 0x000fe200078e0201 */
[----:B------:R-:W-:Y:S01]  /*7060*/  IABS R0, R0 ;  /* 0x0000000000007213 */ /* 0x000fe20000000000 */
[----:B------:R-:W2:Y:S01]  /*7070*/  LDCU UR11, c[0x0][0x38c] ;  /* 0x00007180ff0b77ac */ /* 0x000ea20008000800 */
[----:B------:R-:W-:Y:S01]  /*7080*/  @P0 SHF.R.U32.HI R4, RZ, 0x10, R5 ;  /* 0x00000010ff040819 */ /* 0x000fe20000011605 */
[----:B------:R-:W-:Y:S01]  /*7090*/  BSSY.RECONVERGENT B6, `(.L_x_83) ;  /* 0x0000094000067945 */ /* 0x000fe20003800200 */
[----:B------:R-:W-:Y:S01]  /*70a0*/  R2UR UR18, R81 ;  /* 0x00000000511272ca */ /* 0x000fe200000e0000 */
[----:B------:R-:W-:Y:S01]  /*70b0*/  USHF.L.U32 UR42, UR21, 0x7, URZ ;  /* 0x00000007152a7899 */ /* 0x000fe200080006ff */
[----:B------:R-:W5:Y:S01]  /*70c0*/  LDL R2, [R2] ;  /* 0x0000000002027983 */ /* 0x000f620000100800 */
[----:B------:R-:W-:Y:S01]  /*70d0*/  IMAD.MOV R0, RZ, RZ, -R0 ;  /* 0x000000ffff007224 */ /* 0x000fe200078e0a00 */
[----:B------:R-:W-:Y:S02]  /*70e0*/  @P0 R2UR UR18, R4 ;  /* 0x00000000041202ca */ /* 0x000fe400000e0000 */
[----:B------:R-:W-:Y:S01]  /*70f0*/  LOP3.LUT P0, RZ, R62, 0x1b0, RZ, 0xc0, !PT ;  /* 0x000001b03eff7812 */ /* 0x000fe2000780c0ff */
[----:B------:R-:W3:Y:S10]  /*7100*/  I2F.RP R10, UR6 ;  /* 0x00000006000a7d06 */ /* 0x000ef40008209400 */
[----:B------:R-:W-:Y:S01]  /*7110*/  IMAD.U32 R81, RZ, RZ, UR18 ;  /* 0x00000012ff517e24 */ /* 0x000fe2000f8e00ff */
[----:B---3--:R-:W3:Y:S01]  /*7120*/  MUFU.RCP R3, R10 ;  /* 0x0000000a00037308 */ /* 0x008ee20000001000 */
[----:B-1----:R-:W-:Y:S02]  /*7130*/  IMAD.U32 R8, RZ, RZ, UR17 ;  /* 0x00000011ff087e24 */ /* 0x002fe4000f8e00ff */
[----:B---3--:R-:W-:Y:S07]  /*7140*/  VIADD R9, R3, 0xffffffe ;  /* 0x0ffffffe03097836 */ /* 0x008fee0000000000 */
[----:B------:R-:W1:Y:S02]  /*7150*/  F2I.FTZ.U32.TRUNC.NTZ R3, R9 ;  /* 0x0000000900037305 */ /* 0x000e64000021f000 */
[----:B-1----:R-:W-:Y:S02]  /*7160*/  R2UR UR5, R3 ;  /* 0x00000000030572ca */ /* 0x002fe400000e0000 */
[----:B------:R-:W-:Y:S01]  /*7170*/  IABS R3, R8 ;  /* 0x0000000800037213 */ /* 0x000fe20000000000 */
[----:B------:R-:W-:Y:S03]  /*7180*/  IMAD.U32 R8, RZ, RZ, UR16 ;  /* 0x00000010ff087e24 */ /* 0x000fe6000f8e00ff */
[----:B------:R-:W-:Y:S02]  /*7190*/  R2UR UR7, R3 ;  /* 0x00000000030772ca */ /* 0x000fe400000e0000 */
[----:B------:R-:W-:Y:S04]  /*71a0*/  IABS R8, R8 ;  /* 0x0000000800087213 */ /* 0x000fe80000000000 */
[----:B------:R-:W-:Y:S01]  /*71b0*/  R2UR UR9, R8 ;  /* 0x00000000080972ca */ /* 0x000fe200000e0000 */
[----:B------:R-:W-:Y:S04]  /*71c0*/  UIADD3 UR4, UPT, UPT, URZ, -UR5, URZ ;  /* 0x80000005ff047290 */ /* 0x000fe8000fffe0ff */
[----:B------:R-:W-:Y:S02]  /*71d0*/  UIMAD UR8, UR4, UR6, URZ ;  /* 0x00000006040872a4 */ /* 0x000fe4000f8e02ff */
[----:B------:R-:W1:Y:S01]  /*71e0*/  I2F.RP R3, UR7 ;  /* 0x0000000700037d06 */ /* 0x000e620008209400 */
[----:B------:R-:W-:Y:S02]  /*71f0*/  UMOV UR4, URZ ;  /* 0x000000ff00047c82 */ /* 0x000fe40008000000 */
[----:B------:R-:W-:Y:S02]  /*7200*/  UIMAD.WIDE.U32 UR4, UR5, UR8, UR4 ;  /* 0x00000008050472a5 */ /* 0x000fe4000f8e0004 */
[----:B------:R-:W-:Y:S05]  /*7210*/  R2UR UR8, R0 ;  /* 0x00000000000872ca */ /* 0x000fea00000e0000 */
[----:B------:R-:W-:Y:S02]  /*7220*/  UMOV UR4, UR5 ;  /* 0x0000000500047c82 */ /* 0x000fe40008000000 */
[----:B------:R-:W-:Y:S01]  /*7230*/  UIMAD.WIDE.U32 UR4, UR4, UR9, URZ ;  /* 0x00000009040472a5 */ /* 0x000fe2000f8e00ff */
[----:B-1----:R-:W1:Y:S06]  /*7240*/  MUFU.RCP R3, R3 ;  /* 0x0000000300037308 */ /* 0x002e6c0000001000 */
[----:B------:R-:W-:Y:S02]  /*7250*/  UMOV UR43, UR5 ;  /* 0x00000005002b7c82 */ /* 0x000fe40008000000 */
[----:B------:R-:W-:Y:S04]  /*7260*/  UIMAD UR4, UR43, UR8, UR9 ;  /* 0x000000082b0472a4 */ /* 0x000fe8000f8e0209 */
[----:B------:R-:W-:Y:S01]  /*7270*/  UISETP.GT.U32.AND UP0, UPT, UR6, UR4, UPT ;  /* 0x000000040600728c */ /* 0x000fe2000bf04070 */
[----:B-1----:R-:W-:Y:S10]  /*7280*/  VIADD R8, R3, 0xffffffe ;  /* 0x0ffffffe03087836 */ /* 0x002ff40000000000 */
[----:B------:R-:W-:Y:S01]  /*7290*/  @!UP0 UIADD3 UR4, UPT, UPT, UR4, -UR6, URZ ;  /* 0x8000000604048290 */ /* 0x000fe2000fffe0ff */
[----:B------:R-:W1:Y:S01]  /*72a0*/  F2I.FTZ.U32.TRUNC.NTZ R0, R8 ;  /* 0x0000000800007305 */ /* 0x000e62000021f000 */
[----:B------:R-:W-:Y:S02]  /*72b0*/  @!UP0 UIADD3 UR43, UPT, UPT, UR43, 0x1, URZ ;  /* 0x000000012b2b8890 */ /* 0x000fe4000fffe0ff */
[----:B------:R-:W-:Y:S02]  /*72c0*/  UISETP.GE.U32.AND UP2, UPT, UR4, UR6, UPT ;  /* 0x000000060400728c */ /* 0x000fe4000bf46070 */
[----:B------:R-:W-:Y:S02]  /*72d0*/  ULOP3.LUT UR4, UR16, UR54, URZ, 0x3c, !UPT ;  /* 0x0000003610047292 */ /* 0x000fe4000f8e3cff */
[----:B------:R-:W-:Y:S02]  /*72e0*/  UISETP.NE.AND UP0, UPT, UR54, URZ, UPT ;  /* 0x000000ff3600728c */ /* 0x000fe4000bf05270 */
[----:B------:R-:W-:Y:S05]  /*72f0*/  UISETP.GE.AND UP1, UPT, UR4, URZ, UPT ;  /* 0x000000ff0400728c */ /* 0x000fea000bf26270 */
[----:B------:R-:W-:Y:S01]  /*7300*/  @UP2 UIADD3 UR43, UPT, UPT, UR43, 0x1, URZ ;  /* 0x000000012b2b2890 */ /* 0x000fe2000fffe0ff */
[----:B-1----:R-:W-:Y:S05]  /*7310*/  R2UR UR5, R0 ;  /* 0x00000000000572ca */ /* 0x002fea00000e0000 */
[----:B------:R-:W-:Y:S02]  /*7320*/  @!UP1 UIADD3 UR43, UPT, UPT, -UR43, URZ, URZ ;  /* 0x000000ff2b2b9290 */ /* 0x000fe4000fffe1ff */
[----:B------:R-:W-:Y:S06]  /*7330*/  @!UP0 ULOP3.LUT UR43, URZ, UR54, URZ, 0x33, !UPT ;  /* 0x00000036ff2b8292 */ /* 0x000fec000f8e33ff */
[----:B------:R-:W-:Y:S01]  /*7340*/  UIADD3 UR4, UPT, UPT, URZ, -UR5, URZ ;  /* 0x80000005ff047290 */ /* 0x000fe2000fffe0ff */
[----:B------:R-:W-:Y:S03]  /*7350*/  IMAD.U32 R0, RZ, RZ, UR43 ;  /* 0x0000002bff007e24 */ /* 0x000fe6000f8e00ff */
[----:B------:R-:W-:Y:S02]  /*7360*/  UIMAD UR6, UR4, UR7, URZ ;  /* 0x00000007040672a4 */ /* 0x000fe4000f8e02ff */
[----:B------:R-:W-:Y:S01]  /*7370*/  IABS R0, R0 ;  /* 0x0000000000007213 */ /* 0x000fe20000000000 */
[----:B------:R-:W-:Y:S02]  /*7380*/  UMOV UR4, URZ ;  /* 0x000000ff00047c82 */ /* 0x000fe40008000000 */
[----:B------:R-:W-:Y:S01]  /*7390*/  UIMAD.WIDE.U32 UR4, UR5, UR6, UR4 ;  /* 0x00000006050472a5 */ /* 0x000fe2000f8e0004 */
[----:B------:R-:W-:Y:S01]  /*73a0*/  R2UR UR8, R0 ;  /* 0x00000000000872ca */ /* 0x000fe200000e0000 */
[----:B--2---:R-:W-:Y:S05]  /*73b0*/  IMAD.U32 R0, RZ, RZ, UR11 ;  /* 0x0000000bff007e24 */ /* 0x004fea000f8e00ff */
[----:B------:R-:W-:Y:S01]  /*73c0*/  UMOV UR4, UR5 ;  /* 0x0000000500047c82 */ /* 0x000fe20008000000 */
[----:B------:R-:W-:Y:S04]  /*73d0*/  IABS R9, R0 ;  /* 0x0000000000097213 */ /* 0x000fe80000000000 */
[----:B------:R-:W1:Y:S02]  /*73e0*/  I2F.RP R0, R9 ;  /* 0x0000000900007306 */ /* 0x000e640000209400 */
[----:B------:R-:W-:Y:S07]  /*73f0*/  UIMAD.WIDE.U32 UR4, UR4, UR8, URZ ;  /* 0x00000008040472a5 */ /* 0x000fee000f8e00ff */
[----:B------:R-:W-:Y:S02]  /*7400*/  UMOV UR44, UR5 ;  /* 0x00000005002c7c82 */ /* 0x000fe40008000000 */
[----:B------:R-:W-:Y:S04]  /*7410*/  UIADD3 UR4, UPT, UPT, -UR44, URZ, URZ ;  /* 0x000000ff2c047290 */ /* 0x000fe8000fffe1ff */
[----:B------:R-:W-:Y:S01]  /*7420*/  UIMAD UR4, UR7, UR4, UR8 ;  /* 0x00000004070472a4 */ /* 0x000fe2000f8e0208 */
[----:B-1----:R-:W1:Y:S03]  /*7430*/  MUFU.RCP R0, R0 ;  /* 0x0000000000007308 */ /* 0x002e660000001000 */
[----:B------:R-:W-:Y:S11]  /*7440*/  UISETP.GT.U32.AND UP0, UPT, UR7, UR4, UPT ;  /* 0x000000040700728c */ /* 0x000ff6000bf04070 */
[----:B------:R-:W-:Y:S02]  /*7450*/  @!UP0 UIADD3 UR4, UPT, UPT, UR4, -UR7, URZ ;  /* 0x8000000704048290 */ /* 0x000fe4000fffe0ff */
[----:B------:R-:W-:Y:S01]  /*7460*/  @!UP0 UIADD3 UR44, UPT, UPT, UR44, 0x1, URZ ;  /* 0x000000012c2c8890 */ /* 0x000fe2000fffe0ff */
[----:B-1----:R-:W-:Y:S01]  /*7470*/  IADD3 R10, PT, PT, R0, 0xffffffe, RZ ;  /* 0x0ffffffe000a7810 */ /* 0x002fe20007ffe0ff */
[----:B------:R-:W-:Y:S02]  /*7480*/  UISETP.GE.U32.AND UP1, UPT, UR4, UR7, UPT ;  /* 0x000000070400728c */ /* 0x000fe4000bf26070 */
[----:B------:R-:W-:Y:S01]  /*7490*/  ULOP3.LUT UR4, UR43, UR17, URZ, 0x3c, !UPT ;  /* 0x000000112b047292 */ /* 0x000fe2000f8e3cff */
[----:B------:R-:W1:Y:S03]  /*74a0*/  F2I.FTZ.U32.TRUNC.NTZ R11, R10 ;  /* 0x0000000a000b7305 */ /* 0x000e66000021f000 */
[----:B------:R-:W-:Y:S05]  /*74b0*/  UISETP.GE.AND UP0, UPT, UR4, URZ, UPT ;  /* 0x000000ff0400728c */ /* 0x000fea000bf06270 */
[----:B------:R-:W-:Y:S02]  /*74c0*/  @UP1 UIADD3 UR44, UPT, UPT, UR44, 0x1, URZ ;  /* 0x000000012c2c1890 */ /* 0x000fe4000fffe0ff */
[----:B------:R-:W-:Y:S04]  /*74d0*/  UISETP.NE.AND UP1, UPT, UR17, URZ, UPT ;  /* 0x000000ff1100728c */ /* 0x000fe8000bf25270 */
[----:B------:R-:W-:Y:S01]  /*74e0*/  @!UP0 UIADD3 UR44, UPT, UPT, -UR44, URZ, URZ ;  /* 0x000000ff2c2c8290 */ /* 0x000fe2000fffe1ff */
[--C-:B-1----:R-:W-:Y:S02]  /*74f0*/  IMAD.MOV R8, RZ, RZ, -R11.reuse ;  /* 0x000000ffff087224 */ /* 0x102fe400078e0a0b */
[----:B------:R-:W-:Y:S02]  /*7500*/  IMAD.MOV.U32 R10, RZ, RZ, RZ ;  /* 0x000000ffff0a7224 */ /* 0x000fe400078e00ff */
[----:B------:R-:W-:Y:S02]  /*7510*/  IMAD R3, R8, R9, RZ ;  /* 0x0000000908037224 */ /* 0x000fe400078e02ff */
[----:B------:R-:W-:Y:S02]  /*7520*/  @!UP1 ULOP3.LUT UR44, URZ, UR17, URZ, 0x33, !UPT ;  /* 0x00000011ff2c9292 */ /* 0x000fe4000f8e33ff */
[----:B------:R-:W-:Y:S01]  /*7530*/  UISETP.NE.AND UP1, UPT, UR38, 0x1, UPT ;  /* 0x000000012600788c */ /* 0x000fe2000bf25270 */
[----:B------:R-:W-:Y:S04]  /*7540*/  IMAD.HI.U32 R11, R11, R3, R10 ;  /* 0x000000030b0b7227 */ /* 0x000fe800078e000a */
[----:B------:R-:W-:Y:S05]  /*7550*/  IMAD.U32 R0, RZ, RZ, UR44 ;  /* 0x0000002cff007e24 */ /* 0x000fea000f8e00ff */
[----:B------:R-:W-:Y:S01]  /*7560*/  IABS R0, R0 ;  /* 0x0000000000007213 */ /* 0x000fe20000000000 */
[----:B------:R-:W1:Y:S04]  /*7570*/  @!UP1 LDCU.128 UR12, c[0x0][0xc10] ;  /* 0x00018200ff0c97ac */ /* 0x000e680008000c00 */
[----:B------:R-:W-:Y:S01]  /*7580*/  IMAD.HI.U32 R11, R11, R0, RZ ;  /* 0x000000000b0b7227 */ /* 0x000fe200078e00ff */
[----:B------:R-:W2:Y:S03]  /*7590*/  @!UP1 LDCU UR10, c[0x0][0xc20] ;  /* 0x00018400ff0a97ac */ /* 0x000ea60008000800 */
[----:B------:R-:W-:Y:S01]  /*75a0*/  IMAD.MOV R3, RZ, RZ, -R11 ;  /* 0x000000ffff037224 */ /* 0x000fe200078e0a0b */
[----:B------:R-:W3:Y:S03]  /*75b0*/  @!UP1 LDCU UR5, c[0x0][0xc0c] ;  /* 0x00018180ff0597ac */ /* 0x000ee60008000800 */
[C---:B------:R-:W-:Y:S01]  /*75c0*/  IMAD R0, R9.reuse, R3, R0 ;  /* 0x0000000309007224 */ /* 0x040fe200078e0200 */
[----:B-1----:R-:W-:Y:S04]  /*75d0*/  UIMAD.WIDE.U32 UR6, UR36, UR15, URZ ;  /* 0x0000000f240672a5 */ /* 0x002fe8000f8e00ff */
[----:B------:R-:W-:Y:S01]  /*75e0*/  ISETP.GT.U32.AND P1, PT, R9, R0, PT ;  /* 0x000000000900720c */ /* 0x000fe20003f24070 */
[----:B------:R-:W-:Y:S02]  /*75f0*/  UIMAD.WIDE.U32 UR8, UR37, UR12, URZ ;  /* 0x0000000c250872a5 */ /* 0x000fe4000f8e00ff */
[----:B------:R-:W-:Y:S02]  /*7600*/  @!UP1 UISETP.NE.AND UP0, UPT, UR14, 0x1, UPT ;  /* 0x000000010e00988c */ /* 0x000fe4000bf05270 */
[----:B------:R-:W-:Y:S01]  /*7610*/  ULOP3.LUT UR8, UR44, UR11, URZ, 0x3c, !UPT ;  /* 0x0000000b2c087292 */ /* 0x000fe2000f8e3cff */
[----:B------:R-:W-:Y:S02]  /*7620*/  @!UP1 UMOV UR6, UR7 ;  /* 0x0000000700069c82 */ /* 0x000fe40008000000 */
[----:B------:R-:W-:Y:S01]  /*7630*/  @!UP1 UMOV UR4, UR9 ;  /* 0x0000000900049c82 */ /* 0x000fe20008000000 */
[----:B--2---:R-:W-:Y:S02]  /*7640*/  @!UP1 USHF.R.U32.HI UR6, URZ, UR10, UR6 ;  /* 0x0000000aff069299 */ /* 0x004fe40008011606 */
[----:B---3--:R-:W-:Y:S02]  /*7650*/  @!UP1 UISETP.NE.AND UP2, UPT, UR5, 0x1, UPT ;  /* 0x000000010500988c */ /* 0x008fe4000bf45270 */
[----:B------:R-:W-:Y:S01]  /*7660*/  @!UP1 USHF.R.U32.HI UR4, URZ, UR13, UR4 ;  /* 0x0000000dff049299 */ /* 0x000fe20008011604 */
[-C--:B------:R-:W-:Y:S01]  /*7670*/  @!P1 IADD3 R0, PT, PT, R0, -R9.reuse, RZ ;  /* 0x8000000900009210 */ /* 0x080fe20007ffe0ff */
[----:B------:R-:W-:Y:S01]  /*7680*/  @!UP1 USEL UR6, UR36, UR6, !UP0 ;  /* 0x0000000624069287 */ /* 0x000fe2000c000000 */
[----:B------:R-:W-:Y:S01]  /*7690*/  @!P1 VIADD R11, R11, 0x1 ;  /* 0x000000010b0b9836 */ /* 0x000fe20000000000 */
[----:B------:R-:W-:Y:S01]  /*76a0*/  @!UP1 USEL UR7, UR37, UR4, !UP2 ;  /* 0x0000000425079287 */ /* 0x000fe2000d000000 */
[----:B------:R-:W-:Y:S01]  /*76b0*/  ISETP.GE.U32.AND P2, PT, R0, R9, PT ;  /* 0x000000090000720c */ /* 0x000fe20003f46070 */
[----:B------:R-:W-:Y:S02]  /*76c0*/  UISETP.GE.AND UP0, UPT, UR8, URZ, UPT ;  /* 0x000000ff0800728c */ /* 0x000fe4000bf06270 */
[----:B------:R-:W-:Y:S02]  /*76d0*/  UISETP.NE.AND UP2, UPT, UR11, URZ, UPT ;  /* 0x000000ff0b00728c */ /* 0x000fe4000bf45270 */
[----:B------:R-:W-:Y:S02]  /*76e0*/  @!UP1 UIADD3 UR4, UPT, UPT, -UR7, UR6, URZ ;  /* 0x0000000607049290 */ /* 0x000fe4000fffe1ff */
[----:B------:R-:W-:Y:S02]  /*76f0*/  @!UP1 UIADD3 UR6, UPT, UPT, UR7, -UR6, URZ ;  /* 0x8000000607069290 */ /* 0x000fe4000fffe0ff */
[----:B------:R-:W-:Y:S02]  /*7700*/  UIADD3 UR7, UPT, UPT, -UR43, URZ, URZ ;  /* 0x000000ff2b077290 */ /* 0x000fe4000fffe1ff */
[----:B------:R-:W-:Y:S02]  /*7710*/  @!UP1 UIMAD UR37, UR4, UR5, UR37 ;  /* 0x00000005042592a4 */ /* 0x000fe4000f8e0225 */
[----:B------:R-:W-:Y:S01]  /*7720*/  UIMAD UR4, UR54, UR7, UR16 ;  /* 0x00000007360472a4 */ /* 0x000fe2000f8e0210 */
[----:B------:R-:W-:Y:S01]  /*7730*/  @P2 VIADD R11, R11, 0x1 ;  /* 0x000000010b0b2836 */ /* 0x000fe20000000000 */
[----:B------:R-:W-:Y:S02]  /*7740*/  @!UP1 UIMAD UR36, UR6, UR14, UR36 ;  /* 0x0000000e062492a4 */ /* 0x000fe4000f8e0224 */
[----:B------:R-:W-:Y:S02]  /*7750*/  USHF.L.U32 UR53, UR4, 0x7, URZ ;  /* 0x0000000704357899 */ /* 0x000fe400080006ff */
[----:B------:R-:W-:Y:S01]  /*7760*/  UIADD3 UR4, UPT, UPT, -UR44, URZ, URZ ;  /* 0x000000ff2c047290 */ /* 0x000fe2000fffe1ff */
[----:B------:R-:W-:Y:S03]  /*7770*/  R2UR UR45, R11 ;  /* 0x000000000b2d72ca */ /* 0x000fe600000e0000 */
[----:B------:R-:W-:Y:S10]  /*7780*/  UIMAD UR43, UR17, UR4, UR43 ;  /* 0x00000004112b72a4 */ /* 0x000ff4000f8e022b */
[----:B------:R-:W-:Y:S02]  /*7790*/  @!UP0 UIADD3 UR45, UPT, UPT, -UR45, URZ, URZ ;  /* 0x000000ff2d2d8290 */ /* 0x000fe4000fffe1ff */
[----:B------:R-:W-:Y:S04]  /*77a0*/  @!UP2 ULOP3.LUT UR45, URZ, UR11, URZ, 0x33, !UPT ;  /* 0x0000000bff2da292 */ /* 0x000fe8000f8e33ff */
[----:B------:R-:W-:Y:S04]  /*77b0*/  UIADD3 UR5, UPT, UPT, -UR45, URZ, URZ ;  /* 0x000000ff2d057290 */ /* 0x000fe8000fffe1ff */
[----:B------:R-:W-:Y:S01]  /*77c0*/  UIMAD UR44, UR11, UR5, UR44 ;  /* 0x000000050b2c72a4 */ /* 0x000fe2000f8e022c */
[----:B------:R-:W-:Y:S11]  /*77d0*/  @!P0 BRA `(.L_x_84) ;  /* 0x00000000007c8947 */ /* 0x000ff60003800000 */
[----:B------:R-:W1:Y:S01]  /*77e0*/  LDCU.64 UR8, c[0x4][0x80] ;  /* 0x01001000ff0877ac */ /* 0x000e620008000a00 */
[----:B------:R-:W-:Y:S01]  /*77f0*/  MOV R16, 0x0 ;  /* 0x0000000000107802 */ /* 0x000fe20000000f00 */
[----:B------:R-:W-:Y:S02]  /*7800*/  HFMA2 R12, -RZ, RZ, 0, 5.9604644775390625e-08 ;  /* 0x00000001ff0c7431 */ /* 0x000fe400000001ff */
[----:B------:R-:W-:Y:S01]  /*7810*/  IMAD.MOV.U32 R8, RZ, RZ, 0x70 ;  /* 0x00000070ff087424 */ /* 0x000fe200078e00ff */
[----:B------:R2:W3:Y:S01]  /*7820*/  LDC.64 R14, c[0x4][R16] ;  /* 0x01000000100e7b82 */ /* 0x0004e20000000a00 */
[----:B------:R-:W4:Y:S01]  /*7830*/  LDCU.64 UR6, c[0x4][0x88] ;  /* 0x01001100ff0677ac */ /* 0x000f220008000a00 */
[----:B------:R-:W-:Y:S01]  /*7840*/  IMAD.MOV.U32 R13, RZ, RZ, RZ ;  /* 0x000000ffff0d7224 */ /* 0x000fe200078e00ff */
[----:B------:R-:W2:Y:S01]  /*7850*/  LDCU.64 UR4, c[0x4][0x8] ;  /* 0x01000100ff0477ac */ /* 0x000ea20008000a00 */
[----:B-1----:R-:W-:Y:S01]  /*7860*/  MOV R5, UR9 ;  /* 0x0000000900057c02 */ /* 0x002fe20008000f00 */
[----:B------:R-:W-:Y:S01]  /*7870*/  IMAD.U32 R4, RZ, RZ, UR8 ;  /* 0x00000008ff047e24 */ /* 0x000fe2000f8e00ff */
[----:B----4-:R-:W-:Y:S01]  /*7880*/  MOV R7, UR7 ;  /* 0x0000000700077c02 */ /* 0x010fe20008000f00 */
[----:B------:R-:W-:Y:S01]  /*7890*/  IMAD.U32 R6, RZ, RZ, UR6 ;  /* 0x00000006ff067e24 */ /* 0x000fe2000f8e00ff */
[----:B--2---:R-:W-:Y:S01]  /*78a0*/  MOV R11, UR5 ;  /* 0x00000005000b7c02 */ /* 0x004fe20008000f00 */
[----:B------:R-:W-:Y:S02]  /*78b0*/  IMAD.U32 R10, RZ, RZ, UR4 ;  /* 0x00000004ff0a7e24 */ /* 0x000fe4000f8e00ff */
[----:B------:R-:W-:Y:S07]  /*78c0*/  LEPC R20, `(.L_x_85) ;  /* 0x000000001014794e */ /* 0x000fee0000000000 */
[----:B---3-5:R-:W-:Y:S05]  /*78d0*/  CALL.ABS.NOINC R14 ;  /* 0x000000000e007343 */ /* 0x028fea0003c00000 */
.L_x_85:
[----:B------:R-:W1:Y:S01]  /*78e0*/  LDCU.64 UR8, c[0x4][0x80] ;  /* 0x01001000ff0877ac */ /* 0x000e620008000a00 */
[----:B------:R-:W2:Y:S01]  /*78f0*/  LDC.64 R16, c[0x4][R16] ;  /* 0x0100000010107b82 */ /* 0x000ea20000000a00 */
[----:B------:R-:W-:Y:S02]  /*7900*/  HFMA2 R12, -RZ, RZ, 0, 5.9604644775390625e-08 ;  /* 0x00000001ff0c7431 */ /* 0x000fe400000001ff */
[----:B------:R-:W-:Y:S02]  /*7910*/  IMAD.MOV.U32 R8, RZ, RZ, 0x70 ;  /* 0x00000070ff087424 */ /* 0x000fe400078e00ff */
[----:B------:R-:W-:Y:S01]  /*7920*/  IMAD.MOV.U32 R13, RZ, RZ, RZ ;  /* 0x000000ffff0d7224 */ /* 0x000fe200078e00ff */
[----:B------:R-:W3:Y:S01]  /*7930*/  LDCU.64 UR6, c[0x4][0x88] ;  /* 0x01001100ff0677ac */ /* 0x000ee20008000a00 */
[----:B------:R-:W4:Y:S01]  /*7940*/  LDCU.64 UR4, c[0x4][0x8] ;  /* 0x01000100ff0477ac */ /* 0x000f220008000a00 */
[----:B-1----:R-:W-:Y:S02]  /*7950*/  MOV R4, UR8 ;  /* 0x0000000800047c02 */ /* 0x002fe40008000f00 */
[----:B------:R-:W-:Y:S02]  /*7960*/  MOV R5, UR9 ;  /* 0x0000000900057c02 */ /* 0x000fe40008000f00 */
[----:B---3--:R-:W-:Y:S01]  /*7970*/  MOV R7, UR7 ;  /* 0x0000000700077c02 */ /* 0x008fe20008000f00 */
[----:B------:R-:W-:Y:S01]  /*7980*/  IMAD.U32 R6, RZ, RZ, UR6 ;  /* 0x00000006ff067e24 */ /* 0x000fe2000f8e00ff */
[----:B----4-:R-:W-:Y:S01]  /*7990*/  MOV R11, UR5 ;  /* 0x00000005000b7c02 */ /* 0x010fe20008000f00 */
[----:B------:R-:W-:Y:S02]  /*79a0*/  IMAD.U32 R10, RZ, RZ, UR4 ;  /* 0x00000004ff0a7e24 */ /* 0x000fe4000f8e00ff */
[----:B------:R-:W-:Y:S07]  /*79b0*/  LEPC R20, `(.L_x_84) ;  /* 0x000000001014794e */ /* 0x000fee0000000000 */
[----:B--2---:R-:W-:Y:S05]  /*79c0*/  CALL.ABS.NOINC R16 ;  /* 0x0000000010007343 */ /* 0x004fea0003c00000 */
.L_x_84:
[----:B------:R-:W-:Y:S05]  /*79d0*/  BSYNC.RECONVERGENT B6 ;  /* 0x0000000000067941 */ /* 0x000fea0003800200 */
.L_x_83:
[----:B------:R-:W-:Y:S02]  /*79e0*/  R2UR UR6, R76 ;  /* 0x000000004c0672ca */ /* 0x000fe400000e0000 */
[----:B------:R-:W-:Y:S02]  /*79f0*/  R2UR UR5, R73 ;  /* 0x00000000490572ca */ /* 0x000fe400000e0000 */
[----:B------:R-:W-:Y:S02]  /*7a00*/  R2UR UR4, R72 ;  /* 0x00000000480472ca */ /* 0x000fe400000e0000 */
[----:B------:R-:W-:Y:S02]  /*7a10*/  ISETP.NE.U32.AND P4, PT, R60, RZ, PT ;  /* 0x000000ff3c00720c */ /* 0x000fe40003f85070 */
[----:B------:R-:W-:Y:S02]  /*7a20*/  ISETP.NE.U32.AND P2, PT, RZ, UR58, PT ;  /* 0x0000003aff007c0c */ /* 0x000fe4000bf45070 */
[----:B------:R-:W-:Y:S02]  /*7a30*/  ISETP.NE.AND.EX P4, PT, R61, RZ, PT, P4 ;  /* 0x000000ff3d00720c */ /* 0x000fe40003f85340 */
[----:B------:R-:W-:Y:S01]  /*7a40*/  ISETP.NE.AND.EX P2, PT, RZ, UR59, PT, P2 ;  /* 0x0000003bff007c0c */ /* 0x000fe2000bf45320 */
[----:B------:R-:W-:Y:S02]  /*7a50*/  UISETP.NE.AND UP2, UPT, UR6, URZ, UPT ;  /* 0x000000ff0600728c */ /* 0x000fe4000bf45270 */
[----:B------:R-:W-:Y:S04]  /*7a60*/  UISETP.NE.U32.AND UP0, UPT, UR5, URZ, UPT ;  /* 0x000000ff0500728c */ /* 0x000fe8000bf05070 */
[----:B------:R-:W-:Y:S01]  /*7a70*/  UISETP.NE.AND.EX UP1, UPT, UR4, URZ, UPT, UP0 ;  /* 0x000000ff0400728c */ /* 0x000fe2000bf25300 */
[----:B------:R-:W-:Y:S01]  /*7a80*/  PLOP3.LUT P1, PT, PT, PT, UP2, 0x80, 0x8 ;  /* 0x000000000008781c */ /* 0x000fe20003f2f028 */
[----:B------:R-:W-:Y:S03]  /*7a90*/  UPLOP3.LUT UP0, UPT, UPT, UPT, UPT, 0x40, 0x4 ;  /* 0x000000000004789c */ /* 0x000fe60003f0e870 */
[----:B------:R-:W-:Y:S06]  /*7aa0*/  @UP2 UPLOP3.LUT UP0, UPT, UPT, UPT, UP1, 0x80, 0x8 ;  /* 0x000000000008289c */ /* 0x000fec0003f0f010 */
[----:B------:R-:W-:Y:S01]  /*7ab0*/  PLOP3.LUT P0, PT, PT, PT, UP0, 0x80, 0x8 ;  /* 0x000000000008781c */ /* 0x000fe20003f0f008 */
[----:B------:R-:W-:Y:S01]  /*7ac0*/  @!UPT UIADD3 URZ, UPT, UPT, URZ, URZ, URZ ;  /* 0x000000fffffff290 */ /* 0x000fe2000fffe0ff */
[----:B------:R-:W-:Y:S11]  /*7ad0*/  BRA.U !UP1, `(.L_x_86) ;  /* 0x0000000109407547 */ /* 0x000ff6000b800000 */
[----:B------:R-:W-:Y:S01]  /*7ae0*/  UISETP.NE.U32.AND UP0, UPT, UR58, URZ, UPT ;  /* 0x000000ff3a00728c */ /* 0x000fe2000bf05070 */
[----:B------:R-:W-:Y:S01]  /*7af0*/  R2UR UR6, R73 ;  /* 0x00000000490672ca */ /* 0x000fe200000e0000 */
[----:B------:R-:W1:Y:S01]  /*7b00*/  LDCU.64 UR8, c[0x0][0x358] ;  /* 0x00006b00ff0877ac */ /* 0x000e620008000a00 */
[----:B------:R-:W-:Y:S02]  /*7b10*/  HFMA2 R70, -RZ, RZ, 0, 5.9604644775390625e-08 ;  /* 0x00000001ff467431 */ /* 0x000fe400000001ff */
[----:B------:R-:W-:Y:S01]  /*7b20*/  IMAD.MOV.U32 R0, RZ, RZ, 0x1 ;  /* 0x00000001ff007424 */ /* 0x000fe200078e00ff */
[----:B------:R-:W-:Y:S06]  /*7b30*/  UISETP.NE.AND.EX UP0, UPT, UR59, URZ, UPT, UP0 ;  /* 0x000000ff3b00728c */ /* 0x000fec000bf05300 */
[----:B------:R-:W-:Y:S05]  /*7b40*/  PLOP3.LUT P3, PT, PT, PT, UP0, 0x80, 0x8 ;  /* 0x000000000008781c */ /* 0x000fea0003f6f008 */
[----:B------:R-:W2:Y:S01]  /*7b50*/  @UP0 LDCU.64 UR4, c[0x0][0x988] ;  /* 0x00013100ff0407ac */ /* 0x000ea20008000a00 */
[----:B------:R-:W-:Y:S07]  /*7b60*/  @UP0 UIMAD UR6, UR50, UR6, URZ ;  /* 0x00000006320602a4 */ /* 0x000fee000f8e02ff */
[----:B------:R-:W-:Y:S01]  /*7b70*/  @!P3 PRMT R70, R0, 0x7610, R70 ;  /* 0x000076100046b816 */ /* 0x000fe20000000046 */
[----:B--2---:R-:W-:Y:S06]  /*7b80*/  @UP0 UIMAD.WIDE UR4, UR6, 0x4, UR4 ;  /* 0x00000004060408a5 */ /* 0x004fec000f8e0204 */
[----:B------:R-:W-:Y:S02]  /*7b90*/  IMAD.U32 R4, RZ, RZ, UR4 ;  /* 0x00000004ff047e24 */ /* 0x000fe4000f8e00ff */
[----:B------:R-:W-:Y:S03]  /*7ba0*/  IMAD.U32 R5, RZ, RZ, UR5 ;  /* 0x00000005ff057e24 */ /* 0x000fe6000f8e00ff */
[----:B------:R-:W2:Y:S02]  /*7bb0*/  @!UP0 LDCU UR4, c[0x0][0x980] ;  /* 0x00013000ff0487ac */ /* 0x000ea40008000800 */
[----:B-1---5:R1:W5:Y:S02]  /*7bc0*/  @P3 LDG.E R27, desc[UR8][R4.64] ;  /* 0x00000008041b3981 */ /* 0x022364000c1e1900 */
[----:B-12---:R-:W-:Y:S02]  /*7bd0*/  @!P3 MOV R27, UR4 ;  /* 0x00000004001bbc02 */ /* 0x006fe40008000f00 */
.L_x_86:
[----:B------:R-:W-:Y:S05]  /*7be0*/  @!P4 BRA `(.L_x_87) ;  /* 0x000000000024c947 */ /* 0x000fea0003800000 */
[----:B------:R-:W-:Y:S01]  /*7bf0*/  ISETP.NE.U32.AND P3, PT, R42, RZ, PT ;  /* 0x000000ff2a00720c */ /* 0x000fe20003f65070 */
[----:B------:R-:W1:Y:S03]  /*7c00*/  LDCU.64 UR4, c[0x0][0x358] ;  /* 0x00006b00ff0477ac */ /* 0x000e660008000a00 */
[----:B------:R-:W-:Y:S11]  /*7c10*/  ISETP.NE.AND.EX P3, PT, R43, RZ, PT, P3 ;  /* 0x000000ff2b00720c */ /* 0x000ff60003f65330 */
[----:B------:R-:W-:Y:S02]  /*7c20*/  @!UPT UIADD3 URZ, UPT, UPT, URZ, URZ, URZ ;  /* 0x000000fffffff290 */ /* 0x000fe4000fffe0ff */
[----:B------:R-:W2:Y:S01]  /*7c30*/  @P3 LDC.64 R4, c[0x0][0x9a8] ;  /* 0x00026a00ff043b82 */ /* 0x000ea20000000a00 */
[----:B------:R-:W-:Y:S04]  /*7c40*/  @P3 IMAD R0, R60, UR50, RZ ;  /* 0x000000323c003c24 */ /* 0x000fe8000f8e02ff */
[----:B--2---:R-:W-:Y:S05]  /*7c50*/  @P3 IMAD.WIDE R4, R0, 0x4, R4 ;  /* 0x0000000400043825 */ /* 0x004fea00078e0204 */
[----:B-1---5:R1:W5:Y:S02]  /*7c60*/  @P3 LDG.E R24, desc[UR4][R4.64] ;  /* 0x0000000404183981 */ /* 0x022364000c1e1900 */
[----:B-1----:R-:W2:Y:S02]  /*7c70*/  @!P3 LDC R24, c[0x0][0x9a0] ;  /* 0x00026800ff18bb82 */ /* 0x002ea40000000800 */
.L_x_87:
[----:B-----5:R-:W-:Y:S01]  /*7c80*/  FSETP.NEU.AND P3, PT, R27, RZ, PT ;  /* 0x000000ff1b00720b */ /* 0x020fe20003f6d000 */
[----:B------:R-:W-:Y:S01]  /*7c90*/  BSSY B1, `(.L_x_88) ;  /* 0x0000038000017945 */ /* 0x000fe20003800000 */
[----:B------:R-:W-:Y:S01]  /*7ca0*/  SEL R5, RZ, 0xffffffff, P2 ;  /* 0xffffffffff057807 */ /* 0x000fe20001000000 */
[----:B------:R-:W-:Y:S01]  /*7cb0*/  IMAD.MOV.U32 R85, RZ, RZ, 0x1 ;  /* 0x00000001ff557424 */ /* 0x000fe200078e00ff */
[----:B------:R-:W-:Y:S01]  /*7cc0*/  @P1 LOP3.LUT P2, RZ, R70, 0xff, RZ, 0xc0, !PT ;  /* 0x000000ff46ff1812 */ /* 0x000fe2000784c0ff */
[----:B------:R-:W-:Y:S01]  /*7cd0*/  IMAD.IADD R25, R23, 0x1, R2 ;  /* 0x0000000117197824 */ /* 0x000fe200078e0202 */
[----:B------:R-:W-:Y:S01]  /*7ce0*/  @P1 SEL R0, RZ, 0xffffffff, P3 ;  /* 0xffffffffff001807 */ /* 0x000fe20001800000 */
[----:B------:R-:W-:Y:S01]  /*7cf0*/  IMAD R83, R68, -0x10, R78 ;  /* 0xfffffff044537824 */ /* 0x000fe200078e024e */
[----:B------:R-:W-:Y:S01]  /*7d00*/  LEA R84, R22, UR49, 0x3 ;  /* 0x0000003116547c11 */ /* 0x000fe2000f8e18ff */
[----:B------:R-:W-:Y:S01]  /*7d10*/  IMAD.MOV.U32 R86, RZ, RZ, RZ ;  /* 0x000000ffff567224 */ /* 0x000fe200078e00ff */
[C---:B------:R-:W-:Y:S02]  /*7d20*/  @P0 SEL R0, R5.reuse, R0, !P2 ;  /* 0x0000000005000207 */ /* 0x040fe40005000000 */
[----:B------:R-:W-:Y:S02]  /*7d30*/  CS2R R46, SRZ ;  /* 0x00000000002e7805 */ /* 0x000fe4000001ff00 */
[----:B------:R-:W-:Y:S02]  /*7d40*/  SHF.L.U32 R3, R66, 0x1f, RZ ;  /* 0x0000001f42037819 */ /* 0x000fe400000006ff */
[----:B------:R-:W-:Y:S02]  /*7d50*/  CS2R R44, SRZ ;  /* 0x00000000002c7805 */ /* 0x000fe4000001ff00 */
[----:B------:R-:W-:Y:S02]  /*7d60*/  @P1 LOP3.LUT R0, R0, 0x1, RZ, 0xc0, !PT ;  /* 0x0000000100001812 */ /* 0x000fe400078ec0ff */
[----:B------:R-:W-:Y:S02]  /*7d70*/  CS2R R50, SRZ ;  /* 0x0000000000327805 */ /* 0x000fe4000001ff00 */
[----:B------:R-:W-:Y:S02]  /*7d80*/  PLOP3.LUT P2, PT, PT, PT, UP1, 0x80, 0x8 ;  /* 0x000000000008781c */ /* 0x000fe40003f4f018 */
[----:B------:R-:W-:Y:S02]  /*7d90*/  CS2R R48, SRZ ;  /* 0x0000000000307805 */ /* 0x000fe4000001ff00 */
[----:B------:R-:W-:Y:S02]  /*7da0*/  ISETP.NE.U32.OR P5, PT, R0, 0x1, !P1 ;  /* 0x000000010000780c */ /* 0x000fe40004fa5470 */
[----:B------:R-:W-:Y:S02]  /*7db0*/  CS2R R54, SRZ ;  /* 0x0000000000367805 */ /* 0x000fe4000001ff00 */
[----:B------:R-:W-:Y:S02]  /*7dc0*/  LOP3.LUT P4, R80, R70, 0xff, RZ, 0xc0, !PT ;  /* 0x000000ff46507812 */ /* 0x000fe4000788c0ff */
[----:B------:R-:W-:Y:S02]  /*7dd0*/  CS2R R52, SRZ ;  /* 0x0000000000347805 */ /* 0x000fe4000001ff00 */
[----:B------:R-:W-:Y:S02]  /*7de0*/  SEL R0, RZ, 0xffffffff, P3 ;  /* 0xffffffffff007807 */ /* 0x000fe40001800000 */
[----:B------:R-:W-:Y:S02]  /*7df0*/  CS2R R58, SRZ ;  /* 0x00000000003a7805 */ /* 0x000fe4000001ff00 */
[----:B------:R-:W-:Y:S02]  /*7e00*/  P2R R82, PR, RZ, 0x20 ;  /* 0x00000020ff527803 */ /* 0x000fe40000000000 */
[----:B------:R-:W-:Y:S02]  /*7e10*/  CS2R R56, SRZ ;  /* 0x0000000000387805 */ /* 0x000fe4000001ff00 */
[----:B------:R-:W-:Y:S02]  /*7e20*/  @P2 SEL R0, R5, R0, !P4 ;  /* 0x0000000005002207 */ /* 0x000fe40006000000 */
[----:B------:R-:W-:Y:S02]  /*7e30*/  @P5 SHF.L.U32 R4, RZ, 0x1f, RZ ;  /* 0x0000001fff045819 */ /* 0x000fe400000006ff */
[----:B------:R-:W-:Y:S02]  /*7e40*/  LOP3.LUT R0, R0, 0x1, RZ, 0xc0, !PT ;  /* 0x0000000100007812 */ /* 0x000fe400078ec0ff */
[----:B------:R-:W1:Y:S02]  /*7e50*/  @P5 SYNCS.PHASECHK.TRANS64.TRYWAIT P1, [UR49+0x60], R4 ;  /* 0x00006004ff0055a7 */ /* 0x000e640008021131 */
[----:B------:R-:W-:Y:S04]  /*7e60*/  ISETP.NE.U32.AND P2, PT, R0, 0x1, PT ;  /* 0x000000010000780c */ /* 0x000fe80003f45070 */
[----:B------:R-:W-:Y:S01]  /*7e70*/  P2R R87, PR, RZ, 0x4 ;  /* 0x00000004ff577803 */ /* 0x000fe20000000000 */
[----:B------:R3:W4:Y:S01]  /*7e80*/  SYNCS.PHASECHK.TRANS64.TRYWAIT P0, [R84+URZ+0xc0], R3 ;  /* 0x0000c003540075a7 */ /* 0x00072200080011ff */
[----:B-1----:R-:W-:Y:S01]  /*7e90*/  @P5 SEL R85, RZ, 0x1, !P1 ;  /* 0x00000001ff555807 */ /* 0x002fe20004800000 */
[----:B---3--:R-:W-:Y:S06]  /*7ea0*/  @!P5 BRA `(.L_x_89) ;  /* 0x000000000058d947 */ /* 0x008fec0003800000 */
[----:B------:R-:W-:Y:S01]  /*7eb0*/  IMAD.MOV.U32 R47, RZ, RZ, RZ ;  /* 0x000000ffff2f7224 */ /* 0x000fe200078e00ff */
[----:B------:R-:W-:Y:S01]  /*7ec0*/  ISETP.NE.AND P1, PT, R85, RZ, PT ;  /* 0x000000ff5500720c */ /* 0x000fe20003f25270 */
[----:B------:R-:W-:Y:S01]  /*7ed0*/  BSSY B0, `(.L_x_90) ;  /* 0x000000c000007945 */ /* 0x000fe20003800000 */
[----:B------:R-:W-:Y:S02]  /*7ee0*/  CS2R R58, SRZ ;  /* 0x00000000003a7805 */ /* 0x000fe4000001ff00 */
[----:B------:R-:W-:Y:S02]  /*7ef0*/  CS2R R56, SRZ ;  /* 0x0000000000387805 */ /* 0x000fe4000001ff00 */
[----:B------:R-:W-:Y:S02]  /*7f00*/  CS2R R54, SRZ ;  /* 0x0000000000367805 */ /* 0x000fe4000001ff00 */
[----:B------:R-:W-:Y:S02]  /*7f10*/  CS2R R52, SRZ ;  /* 0x0000000000347805 */ /* 0x000fe4000001ff00 */
[----:B------:R-:W-:Y:S02]  /*7f20*/  CS2R R50, SRZ ;  /* 0x0000000000327805 */ /* 0x000fe4000001ff00 */
[----:B------:R-:W-:Y:S02]  /*7f30*/  CS2R R48, SRZ ;  /* 0x0000000000307805 */ /* 0x000fe4000001ff00 */
[----:B------:R-:W-:Y:S01]  /*7f40*/  CS2R R44, SRZ ;  /* 0x00000000002c7805 */ /* 0x000fe2000001ff00 */
[----:B------:R-:W-:Y:S06]  /*7f50*/  @P1 BRA `(.L_x_91) ;  /* 0x00000000000c1947 */ /* 0x000fec0003800000 */
[----:B------:R-:W-:Y:S04]  /*7f60*/  SHF.L.U32 R5, RZ, 0x1f, RZ ;  /* 0x0000001fff057819 */ /* 0x000fe800000006ff */
[----:B------:R-:W1:Y:S02]  /*7f70*/  SYNCS.PHASECHK.TRANS64.TRYWAIT P1, [UR49+0x60], R5 ;  /* 0x00006005ff0075a7 */ /* 0x000e640008021131 */
[----:B-1----:R-:W-:Y:S05]  /*7f80*/  @!P1 BRA `(.L_x_92) ;  /* 0x0000005800009947 */ /* 0x002fea0003800000 */
.L_x_91:
[----:B------:R-:W-:Y:S05]  /*7f90*/  BSYNC B0 ;  /* 0x0000000000007941 */ /* 0x000fea0003800000 */
.L_x_90:
[----:B------:R-:W-:Y:S01]  /*7fa0*/  ISETP.NE.AND P1, PT, R87, RZ, PT ;  /* 0x000000ff5700720c */ /* 0x000fe20003f25270 */
[----:B------:R-:W-:Y:S11]  /*7fb0*/  HFMA2 R86, -RZ, RZ, 0, 5.9604644775390625e-08 ;  /* 0x00000001ff567431 */ /* 0x000ff600000001ff */
[----:B------:R-:W-:Y:S01]  /*7fc0*/  @!UPT UIADD3 URZ, UPT, UPT, URZ, URZ, URZ ;  /* 0x000000fffffff290 */ /* 0x000fe2000fffe0ff */
[----:B------:R3:W1:Y:S04]  /*7fd0*/  @P1 LDS.128 R56, [R67] ;  /* 0x0000000043381984 */ /* 0x0006680000000c00 */
[----:B------:R3:W1:Y:S04]  /*7fe0*/  @P1 LDS.128 R52, [R78+0x10] ;  /* 0x000010004e341984 */ /* 0x0006680000000c00 */
[----:B------:R3:W1:Y:S04]  /*7ff0*/  @P1 LDS.128 R48, [R77+0x20] ;  /* 0x000020004d301984 */ /* 0x0006680000000c00 */
[----:B------:R3:W1:Y:S02]  /*8000*/  @P1 LDS.128 R44, [R83+0x30] ;  /* 0x00003000532c1984 */ /* 0x0006640000000c00 */
.L_x_89:
[----:B------:R-:W-:Y:S05]  /*8010*/  BSYNC B1 ;  /* 0x0000000000017941 */ /* 0x000fea0003800000 */
.L_x_88:
[----:B-1----:R-:W-:Y:S04]  /*8020*/  SHF.R.U32.HI R0, RZ, 0x15, R25 ;  /* 0x00000015ff007819 */ /* 0x002fe80000011619 */
[----:B------:R-:W-:Y:S01]  /*8030*/  LOP3.LUT P1, RZ, R0, 0x3, R71, 0x48, !PT ;  /* 0x0000000300ff7812 */ /* 0x000fe20007824847 */
[----:B------:R-:W-:Y:S01]  /*8040*/  @!UPT UIADD3 URZ, UPT, UPT, URZ, URZ, URZ ;  /* 0x000000fffffff290 */ /* 0x000fe2000fffe0ff */
[----:B----4-:R-:W-:Y:S11]  /*8050*/  @P0 BRA `(.L_x_93) ;  /* 0x0000000000080947 */ /* 0x010ff60003800000 */
[----:B------:R-:W1:Y:S02]  /*8060*/  SYNCS.PHASECHK.TRANS64.TRYWAIT P0, [R84+URZ+0xc0], R3 ;  /* 0x0000c003540075a7 */ /* 0x000e6400080011ff */
[----:B-1----:R-:W-:Y:S05]  /*8070*/  @!P0 BRA `(.L_x_94) ;  /* 0x0000005400dc8947 */ /* 0x002fea0003800000 */
.L_x_93:
[----:B------:R-:W-:Y:S05]  /*8080*/  @!P1 BRA `(.L_x_95) ;  /* 0x0000000000409947 */ /* 0x000fea0003800000 */
[----:B------:R-:W4:Y:S01]  /*8090*/  LDCU.64 UR8, c[0x4][0x70] ;  /* 0x01000e00ff0877ac */ /* 0x000f220008000a00 */
[----:B-1----:R-:W-:Y:S01]  /*80a0*/  MOV R3, 0x0 ;  /* 0x0000000000037802 */ /* 0x002fe20000000f00 */
[----:B------:R-:W-:Y:S02]  /*80b0*/  HFMA2 R12, -RZ, RZ, 0, 5.9604644775390625e-08 ;  /* 0x00000001ff0c7431 */ /* 0x000fe400000001ff */
[----:B------:R-:W-:Y:S02]  /*80c0*/  IMAD.MOV.U32 R8, RZ, RZ, 0x192 ;  /* 0x00000192ff087424 */ /* 0x000fe400078e00ff */
[----:B------:R-:W-:Y:S01]  /*80d0*/  IMAD.MOV.U32 R13, RZ, RZ, RZ ;  /* 0x000000ffff0d7224 */ /* 0x000fe200078e00ff */
[----:B------:R-:W1:Y:S01]  /*80e0*/  LDCU.64 UR6, c[0x4][0x78] ;  /* 0x01000f00ff0677ac */ /* 0x000e620008000a00 */
[----:B------:R-:W2:Y:S01]  /*80f0*/  LDC.64 R2, c[0x4][R3] ;  /* 0x0100000003027b82 */ /* 0x000ea20000000a00 */
[----:B------:R-:W5:Y:S01]  /*8100*/  LDCU.64 UR4, c[0x4][0x10] ;  /* 0x01000200ff0477ac */ /* 0x000f620008000a00 */
[----:B----4-:R-:W-:Y:S01]  /*8110*/  MOV R5, UR9 ;  /* 0x0000000900057c02 */ /* 0x010fe20008000f00 */
[----:B------:R-:W-:Y:S01]  /*8120*/  IMAD.U32 R4, RZ, RZ, UR8 ;  /* 0x00000008ff047e24 */ /* 0x000fe2000f8e00ff */
[----:B-1----:R-:W-:Y:S01]  /*8130*/  MOV R7, UR7 ;  /* 0x0000000700077c02 */ /* 0x002fe20008000f00 */
[----:B------:R-:W-:Y:S01]  /*8140*/  IMAD.U32 R6, RZ, RZ, UR6 ;  /* 0x00000006ff067e24 */ /* 0x000fe2000f8e00ff */
[----:B-----5:R-:W-:Y:S01]  /*8150*/  MOV R11, UR5 ;  /* 0x00000005000b7c02 */ /* 0x020fe20008000f00 */
[----:B------:R-:W-:Y:S02]  /*8160*/  IMAD.U32 R10, RZ, RZ, UR4 ;  /* 0x00000004ff0a7e24 */ /* 0x000fe4000f8e00ff */
[----:B------:R-:W-:Y:S07]  /*8170*/  LEPC R20, `(.L_x_95) ;  /* 0x000000001014794e */ /* 0x000fee0000000000 */
[----:B--23--:R-:W-:Y:S05]  /*8180*/  CALL.ABS.NOINC R2 ;  /* 0x0000000002007343 */ /* 0x00cfea0003c00000 */
.L_x_95:
[----:B------:R-:W-:Y:S01]  /*8190*/  LOP3.LUT R20, R56, 0xffffe000, RZ, 0xc0, !PT ;  /* 0xffffe00038147812 */ /* 0x000fe200078ec0ff */
[----:B------:R-:W-:Y:S05]  /*81a0*/  WARPSYNC.ALL ;  /* 0x0000000000007948 */ /* 0x000fea0003800000 */
[----:B------:R-:W-:Y:S01]  /*81b0*/  R2UR UR4, R25 ;  /* 0x00000000190472ca */ /* 0x000fe200000e0000 */
[----:B------:R-:W-:Y:S01]  /*81c0*/  BSSY.RECONVERGENT B0, `(.L_x_96) ;  /* 0x0000058000007945 */ /* 0x000fe20003800200 */
[----:B------:R-:W-:Y:S02]  /*81d0*/  LOP3.LUT R21, R57, 0xffffe000, RZ, 0xc0, !PT ;  /* 0xffffe00039157812 */ /* 0x000fe400078ec0ff */
[----:B------:R-:W-:Y:S02]  /*81e0*/  LOP3.LUT R26, R58, 0xffffe000, RZ, 0xc0, !PT ;  /* 0xffffe0003a1a7812 */ /* 0x000fe400078ec0ff */
[----:B------:R-:W-:Y:S02]  /*81f0*/  LOP3.LUT R33, R52, 0xffffe000, RZ, 0xc0, !PT ;  /* 0xffffe00034217812 */ /* 0x000fe400078ec0ff */
[----:B------:R-:W-:Y:S05]  /*8200*/  ISETP.NE.AND P0, PT, R69, RZ, PT ;  /* 0x000000ff4500720c */ /* 0x000fea0003f05270 */
[----:B------:R-:W2:Y:S02]  /*8210*/  LDTM.x16 R4, tmem[UR4] ;  /* 0x00000004000479ee */ /* 0x000ea40008240000 */
[C---:B--2---:R-:W-:Y:S01]  /*8220*/  FMUL R0, R24.reuse, R4 ;  /* 0x0000000418007220 */ /* 0x044fe20000400000 */
[C---:B------:R-:W-:Y:S01]  /*8230*/  FMUL R2, R24.reuse, R5 ;  /* 0x0000000518027220 */ /* 0x040fe20000400000 */
[C---:B-1----:R-:W-:Y:S01]  /*8240*/  FMUL R3, R24.reuse, R6 ;  /* 0x0000000618037220 */ /* 0x042fe20000400000 */
[----:B------:R-:W-:Y:S01]  /*8250*/  FMUL R7, R24, R7 ;  /* 0x0000000718077220 */ /* 0x000fe20000400000 */
[----:B------:R-:W-:Y:S01]  /*8260*/  FFMA R28, R27, R20, R0 ;  /* 0x000000141b1c7223 */ /* 0x000fe20000000000 */
[----:B------:R-:W-:Y:S01]  /*8270*/  LOP3.LUT R20, R59, 0xffffe000, RZ, 0xc0, !PT ;  /* 0xffffe0003b147812 */ /* 0x000fe200078ec0ff */
[C---:B------:R-:W-:Y:S01]  /*8280*/  FFMA R29, R27.reuse, R21, R2 ;  /* 0x000000151b1d7223 */ /* 0x040fe20000000002 */
[----:B------:R-:W-:Y:S01]  /*8290*/  LOP3.LUT R21, R54, 0xffffe000, RZ, 0xc0, !PT ;  /* 0xffffe00036157812 */ /* 0x000fe200078ec0ff */
[----:B------:R-:W-:Y:S01]  /*82a0*/  FFMA R30, R27, R26, R3 ;  /* 0x0000001a1b1e7223 */ /* 0x000fe20000000003 */
[----:B------:R-:W-:Y:S01]  /*82b0*/  LOP3.LUT R26, R53, 0xffffe000, RZ, 0xc0, !PT ;  /* 0xffffe000351a7812 */ /* 0x000fe200078ec0ff */
[----:B------:R-:W-:Y:S01]  /*82c0*/  FFMA R31, R27, R20, R7 ;  /* 0x000000141b1f7223 */ /* 0x000fe20000000007 */
[----:B------:R-:W-:Y:S01]  /*82d0*/  LOP3.LUT R20, R55, 0xffffe000, RZ, 0xc0, !PT ;  /* 0xffffe00037147812 */ /* 0x000fe200078ec0ff */
[C---:B------:R-:W-:Y:S01]  /*82e0*/  FMUL R4, R24.reuse, R8 ;  /* 0x0000000818047220 */ /* 0x040fe20000400000 */
[----:B------:R-:W-:Y:S01]  /*82f0*/  F2FP.TF32.F32.PACK_B R28, R28 ;  /* 0x0000001cff1c723e */ /* 0x000fe200024050ff */
[C---:B------:R-:W-:Y:S01]  /*8300*/  FMUL R5, R24.reuse, R9 ;  /* 0x0000000918057220 */ /* 0x040fe20000400000 */
[----:B------:R-:W-:Y:S01]  /*8310*/  F2FP.TF32.F32.PACK_B R29, R29 ;  /* 0x0000001dff1d723e */ /* 0x000fe200024050ff */
[C---:B------:R-:W-:Y:S01]  /*8320*/  FMUL R6, R24.reuse, R10 ;  /* 0x0000000a18067220 */ /* 0x040fe20000400000 */
[----:B------:R-:W-:Y:S01]  /*8330*/  FMUL R11, R24, R11 ;  /* 0x0000000b180b7220 */ /* 0x000fe20000400000 */
[----:B------:R-:W-:Y:S01]  /*8340*/  F2FP.TF32.F32.PACK_B R30, R30 ;  /* 0x0000001eff1e723e */ /* 0x000fe200024050ff */
[C---:B------:R-:W-:Y:S01]  /*8350*/  FFMA R4, R27.reuse, R33, R4 ;  /* 0x000000211b047223 */ /* 0x040fe20000000004 */
[----:B------:R-:W-:Y:S01]  /*8360*/  F2FP.TF32.F32.PACK_B R31, R31 ;  /* 0x0000001fff1f723e */ /* 0x000fe200024050ff */
[C---:B------:R-:W-:Y:S01]  /*8370*/  FFMA R5, R27.reuse, R26, R5 ;  /* 0x0000001a1b057223 */ /* 0x040fe20000000005 */
[C---:B------:R-:W-:Y:S01]  /*8380*/  FFMA R6, R27.reuse, R21, R6 ;  /* 0x000000151b067223 */ /* 0x040fe20000000006 */
[----:B------:R-:W-:Y:S01]  /*8390*/  FFMA R7, R27, R20, R11 ;  /* 0x000000141b077223 */ /* 0x000fe2000000000b */
[----:B------:R-:W-:Y:S01]  /*83a0*/  LOP3.LUT R33, R48, 0xffffe000, RZ, 0xc0, !PT ;  /* 0xffffe00030217812 */ /* 0x000fe200078ec0ff */
[----:B------:R1:W-:Y:S01]  /*83b0*/  STS.128 [R67], R28 ;  /* 0x0000001c43007388 */ /* 0x0003e20000000c00 */
[----:B------:R-:W-:Y:S01]  /*83c0*/  LOP3.LUT R26, R49, 0xffffe000, RZ, 0xc0, !PT ;  /* 0xffffe000311a7812 */ /* 0x000fe200078ec0ff */
[C---:B------:R-:W-:Y:S01]  /*83d0*/  FMUL R8, R24.reuse, R12 ;  /* 0x0000000c18087220 */ /* 0x040fe20000400000 */
[----:B------:R-:W-:Y:S01]  /*83e0*/  FMUL R9, R24, R13 ;  /* 0x0000000d18097220 */ /* 0x000fe20000400000 */
[----:B------:R-:W-:Y:S01]  /*83f0*/  LOP3.LUT R21, R50, 0xffffe000, RZ, 0xc0, !PT ;  /* 0xffffe00032157812 */ /* 0x000fe200078ec0ff */
[C---:B------:R-:W-:Y:S01]  /*8400*/  FMUL R10, R24.reuse, R14 ;  /* 0x0000000e180a7220 */ /* 0x040fe20000400000 */
[----:B------:R-:W-:Y:S01]  /*8410*/  LOP3.LUT R20, R51, 0xffffe000, RZ, 0xc0, !PT ;  /* 0xffffe00033147812 */ /* 0x000fe200078ec0ff */
[----:B------:R-:W-:Y:S01]  /*8420*/  FMUL R15, R24, R15 ;  /* 0x0000000f180f7220 */ /* 0x000fe20000400000 */
[----:B------:R-:W-:Y:S01]  /*8430*/  F2FP.TF32.F32.PACK_B R4, R4 ;  /* 0x00000004ff04723e */ /* 0x000fe200024050ff */
[C---:B------:R-:W-:Y:S01]  /*8440*/  FFMA R8, R27.reuse, R33, R8 ;  /* 0x000000211b087223 */ /* 0x040fe20000000008 */
[----:B------:R-:W-:Y:S01]  /*8450*/  F2FP.TF32.F32.PACK_B R5, R5 ;  /* 0x00000005ff05723e */ /* 0x000fe200024050ff */
[C---:B------:R-:W-:Y:S01]  /*8460*/  FFMA R9, R27.reuse, R26, R9 ;  /* 0x0000001a1b097223 */ /* 0x040fe20000000009 */
[----:B------:R-:W-:Y:S01]  /*8470*/  F2FP.TF32.F32.PACK_B R6, R6 ;  /* 0x00000006ff06723e */ /* 0x000fe200024050ff */
[C---:B------:R-:W-:Y:S01]  /*8480*/  FFMA R10, R27.reuse, R21, R10 ;  /* 0x000000151b0a7223 */ /* 0x040fe2000000000a */
[----:B------:R-:W-:Y:S01]  /*8490*/  F2FP.TF32.F32.PACK_B R7, R7 ;  /* 0x00000007ff07723e */ /* 0x000fe200024050ff */
[----:B------:R-:W-:Y:S01]  /*84a0*/  FFMA R11, R27, R20, R15 ;  /* 0x000000141b0b7223 */ /* 0x000fe2000000000f */
[----:B------:R-:W-:Y:S01]  /*84b0*/  LOP3.LUT R33, R44, 0xffffe000, RZ, 0xc0, !PT ;  /* 0xffffe0002c217812 */ /* 0x000fe200078ec0ff */
[C---:B------:R-:W-:Y:S01]  /*84c0*/  FMUL R12, R24.reuse, R16 ;  /* 0x00000010180c7220 */ /* 0x040fe20000400000 */
[----:B------:R-:W-:Y:S01]  /*84d0*/  LOP3.LUT R26, R45, 0xffffe000, RZ, 0xc0, !PT ;  /* 0xffffe0002d1a7812 */ /* 0x000fe200078ec0ff */
[----:B------:R1:W-:Y:S01]  /*84e0*/  STS.128 [R78+0x10], R4 ;  /* 0x000010044e007388 */ /* 0x0003e20000000c00 */
        /* <DEDUP_REMOVED lines=13> */
[----:B------:R-:W-:Y:S02]  /*85c0*/  F2FP.TF32.F32.PACK_B R12, R12 ;  /* 0x0000000cff0c723e */ /* 0x000fe400024050ff */
[----:B------:R-:W-:Y:S01]  /*85d0*/  F2FP.TF32.F32.PACK_B R13, R13 ;  /* 0x0000000dff0d723e */ /* 0x000fe200024050ff */
[----:B------:R1:W-:Y:S01]  /*85e0*/  STS.128 [R77+0x20], R8 ;  /* 0x000020084d007388 */ /* 0x0003e20000000c00 */
[----:B------:R-:W-:Y:S02]  /*85f0*/  F2FP.TF32.F32.PACK_B R14, R14 ;  /* 0x0000000eff0e723e */ /* 0x000fe400024050ff */
[----:B------:R-:W-:Y:S05]  /*8600*/  F2FP.TF32.F32.PACK_B R15, R15 ;  /* 0x0000000fff0f723e */ /* 0x000fea00024050ff */
[----:B------:R1:W-:Y:S01]  /*8610*/  STS.128 [R83+0x30], R12 ;  /* 0x0000300c53007388 */ /* 0x0003e20000000c00 */
[----:B------:R-:W-:Y:S01]  /*8620*/  @!PT LDS RZ, [RZ] ;  /* 0x00000000fffff984 */ /* 0x000fe20000000800 */
[----:B------:R-:W-:Y:S01]  /*8630*/  @!PT LDS RZ, [RZ] ;  /* 0x00000000fffff984 */ /* 0x000fe20000000800 */
[----:B------:R-:W-:Y:S01]  /*8640*/  @!PT LDS RZ, [RZ] ;  /* 0x00000000fffff984 */ /* 0x000fe20000000800 */
[----:B------:R-:W-:Y:S01]  /*8650*/  @!PT LDS RZ, [RZ] ;  /* 0x00000000fffff984 */ /* 0x000fe20000000800 */
[----:B------:R2:W-:Y:S07]  /*8660*/  MEMBAR.ALL.CTA ;  /* 0x0000000000007992 */ /* 0x0005ee0000008000 */
[----:B--2---:R-:W2:Y:S02]  /*8670*/  FENCE.VIEW.ASYNC.S ;  /* 0x00000000000073c6 */ /* 0x004ea40000000000 */
[----:B--2---:R-:W-:Y:S06]  /*8680*/  BAR.SYNC.DEFER_BLOCKING 0x1, 0x80 ;  /* 0x0042000000007b1d */ /* 0x004fec0000010000 */
[----:B------:R-:W-:Y:S05]  /*8690*/  @P0 BRA `(.L_x_97) ;  /* 0x0000000000280947 */ /* 0x000fea0003800000 */
[----:B------:R-:W-:Y:S01]  /*86a0*/  UIADD3 UR4, UPT, UPT, UR49, 0x200, URZ ;  /* 0x0000020031047890 */ /* 0x000fe2000fffe0ff */
[----:B------:R-:W-:Y:S05]  /*86b0*/  UMOV UR41, UR53 ;  /* 0x0000003500297c82 */ /* 0x000fea0008000000 */
[----:B------:R-:W-:Y:S01]  /*86c0*/  MOV R62, UR4 ;  /* 0x00000004003e7c02 */ /* 0x000fe20008000f00 */
[----:B------:R-:W-:Y:S03]  /*86d0*/  UIADD3 UR4, UP0, UPT, UR56, 0x780, URZ ;  /* 0x0000078038047890 */ /* 0x000fe6000ff1e0ff */
[----:B------:R-:W-:Y:S01]  /*86e0*/  R2UR UR40, R62 ;  /* 0x000000003e2872ca */ /* 0x000fe200000e0000 */
[----:B------:R-:W-:Y:S11]  /*86f0*/  UIADD3.X UR5, UPT, UPT, URZ, UR57, URZ, UP0, !UPT ;  /* 0x00000039ff057290 */ /* 0x000ff600087fe4ff */
[----:B------:R-:W-:Y:S01]  /*8700*/  @!UPT UIADD3 URZ, UPT, UPT, URZ, URZ, URZ ;  /* 0x000000fffffff290 */ /* 0x000fe2000fffe0ff */
[----:B------:R2:W-:Y:S01]  /*8710*/  UTMASTG.5D [UR40], [UR4] ;  /* 0x00000028040073b5 */ /* 0x0005e20008020000 */
[----:B------:R0:W-:Y:S01]  /*8720*/  UTMACMDFLUSH ;  /* 0x00000000000079b7 */ /* 0x0001e20000000000 */
[----:B--2---:R-:W-:Y:S04]  /*8730*/  DEPBAR.LE SB0, 0x1 ;  /* 0x000080400000791a */ /* 0x004fe80000000000 */
.L_x_97:
[----:B------:R-:W-:Y:S05]  /*8740*/  BSYNC.RECONVERGENT B0 ;  /* 0x0000000000007941 */ /* 0x000fea0003800200 */
.L_x_96:
[----:B------:R-:W-:Y:S01]  /*8750*/  BAR.SYNC.DEFER_BLOCKING 0x1, 0x80 ;  /* 0x0042000000007b1d */ /* 0x000fe20000010000 */
[----:B------:R-:W-:Y:S01]  /*8760*/  ISETP.NE.AND P1, PT, R82, RZ, PT ;  /* 0x000000ff5200720c */ /* 0x000fe20003f25270 */
[----:B------:R-:W-:Y:S01]  /*8770*/  UISETP.NE.AND UP0, UPT, UR55, URZ, UPT ;  /* 0x000000ff3700728c */ /* 0x000fe2000bf05270 */
[----:B------:R-:W-:Y:S11]  /*8780*/  LEA R3, R86, UR49, 0x3 ;  /* 0x0000003156037c11 */ /* 0x000ff6000f8e18ff */
[----:B-1----:R-:W-:Y:S01]  /*8790*/  @P1 SHF.L.U32 R4, RZ, 0x1f, RZ ;  /* 0x0000001fff041819 */ /* 0x002fe200000006ff */
[----:B------:R-:W-:Y:S06]  /*87a0*/  BRA.U !UP0, `(.L_x_98) ;  /* 0x0000000108247547 */ /* 0x000fec000b800000 */
[----:B------:R-:W1:Y:S01]  /*87b0*/  S2R R0, SR_CgaCtaId ;  /* 0x0000000000007919 */ /* 0x000e620000008800 */
[----:B------:R-:W-:Y:S01]  /*87c0*/  IMAD.U32 R2, RZ, RZ, UR52 ;  /* 0x00000034ff027e24 */ /* 0x000fe2000f8e00ff */
[----:B------:R-:W-:Y:S04]  /*87d0*/  UIADD3 UR4, UPT, UPT, UR52, 0x1, URZ ;  /* 0x0000000134047890 */ /* 0x000fe8000fffe0ff */
[----:B------:R-:W-:Y:S01]  /*87e0*/  @P1 LEA R2, R2, UR49, 0x3 ;  /* 0x0000003102021c11 */ /* 0x000fe2000f8e18ff */
[----:B------:R-:W-:Y:S04]  /*87f0*/  UISETP.NE.AND UP0, UPT, UR4, 0x4, UPT ;  /* 0x000000040400788c */ /* 0x000fe8000bf05270 */
[----:B------:R-:W-:Y:S01]  /*8800*/  @P1 VIADD R5, R2, 0x80 ;  /* 0x0000008002051836 */ /* 0x000fe20000000000 */
[----:B------:R-:W-:Y:S04]  /*8810*/  USEL UR52, UR4, URZ, UP0 ;  /* 0x000000ff04347287 */ /* 0x000fe80008000000 */
[----:B-1----:R-:W-:Y:S04]  /*8820*/  @P1 PRMT R0, R0, 0x654, R5 ;  /* 0x0000065400001816 */ /* 0x002fe80000000005 */
[----:B------:R1:W-:Y:S04]  /*8830*/  @P1 SYNCS.ARRIVE.TRANS64.RED.A1T0 RZ, [R0+URZ], RZ ;  /* 0x000000ff00ff19a7 */ /* 0x0003e800081004ff */
.L_x_98:
[----:B------:R-:W2:Y:S01]  /*8840*/  @P1 SYNCS.PHASECHK.TRANS64.TRYWAIT P0, [R3+URZ+0x60], R4 ;  /* 0x00006004030015a7 */ /* 0x000ea200080011ff */
[----:B------:R-:W-:Y:S01]  /*8850*/  BSSY B1, `(.L_x_99) ;  /* 0x0000016000017945 */ /* 0x000fe20003800000 */
[----:B--2---:R-:W-:Y:S03]  /*8860*/  @P1 SEL R85, RZ, 0x1, !P0 ;  /* 0x00000001ff551807 */ /* 0x004fe60004000000 */
[----:B------:R-:W-:Y:S05]  /*8870*/  @!P1 BRA `(.L_x_100) ;  /* 0x00000000004c9947 */ /* 0x000fea0003800000 */
[----:B------:R-:W-:Y:S01]  /*8880*/  ISETP.NE.AND P0, PT, R85, RZ, PT ;  /* 0x000000ff5500720c */ /* 0x000fe20003f05270 */
[----:B------:R-:W-:Y:S01]  /*8890*/  BSSY B0, `(.L_x_101) ;  /* 0x000000b000007945 */ /* 0x000fe20003800000 */
[----:B------:R-:W-:Y:S11]  /*88a0*/  ISETP.NE.AND P1, PT, R87, RZ, PT ;  /* 0x000000ff5700720c */ /* 0x000ff60003f25270 */
[----:B------:R-:W-:Y:S02]  /*88b0*/  @!UPT UIADD3 URZ, UPT, UPT, URZ, URZ, URZ ;  /* 0x000000fffffff290 */ /* 0x000fe4000fffe0ff */
[C---:B------:R-:W-:Y:S01]  /*88c0*/  @P1 IMAD R6, R86.reuse, 0x2000, R67 ;  /* 0x0000200056061824 */ /* 0x040fe200078e0243 */
[C---:B------:R-:W-:Y:S01]  /*88d0*/  @P1 LEA R4, R86.reuse, R77, 0xd ;  /* 0x0000004d56041211 */ /* 0x040fe200078e68ff */
[C---:B------:R-:W-:Y:S02]  /*88e0*/  @P1 IMAD R5, R86.reuse, 0x2000, R78 ;  /* 0x0000200056051824 */ /* 0x040fe400078e024e */
[----:B------:R-:W-:Y:S01]  /*88f0*/  @P1 IMAD R2, R86, 0x2000, R83 ;  /* 0x0000200056021824 */ /* 0x000fe200078e0253 */
[----:B------:R-:W-:Y:S06]  /*8900*/  @P0 BRA `(.L_x_102) ;  /* 0x00000000000c0947 */ /* 0x000fec0003800000 */
[----:B-1----:R-:W-:Y:S04]  /*8910*/  SHF.L.U32 R0, RZ, 0x1f, RZ ;  /* 0x0000001fff007819 */ /* 0x002fe800000006ff */
[----:B------:R-:W1:Y:S02]  /*8920*/  SYNCS.PHASECHK.TRANS64.TRYWAIT P0, [R3+URZ+0x60], R0 ;  /* 0x00006000030075a7 */ /* 0x000e6400080011ff */
[----:B-1----:R-:W-:Y:S05]  /*8930*/  @!P0 BRA `(.L_x_103) ;  /* 0x0000004c00c08947 */ /* 0x002fea0003800000 */
.L_x_102:
[----:B------:R-:W-:Y:S05]  /*8940*/  BSYNC B0 ;  /* 0x0000000000007941 */ /* 0x000fea0003800000 */
.L_x_101:
[----:B------:R-:W-:Y:S02]  /*8950*/  ISETP.NE.AND P0, PT, R87, RZ, PT ;  /* 0x000000ff5700720c */ /* 0x000fe40003f05270 */
[----:B------:R-:W-:Y:S11]  /*8960*/  IADD3 R86, PT, PT, R86, 0x1, RZ ;  /* 0x0000000156567810 */ /* 0x000ff60007ffe0ff */
[----:B------:R2:W4:Y:S04]  /*8970*/  @P0 LDS.128 R56, [R6] ;  /* 0x0000000006380984 */ /* 0x0005280000000c00 */
[----:B------:R2:W1:Y:S04]  /*8980*/  @P0 LDS.128 R52, [R5+0x10] ;  /* 0x0000100005340984 */ /* 0x0004680000000c00 */
[----:B------:R2:W1:Y:S04]  /*8990*/  @P0 LDS.128 R48, [R4+0x20] ;  /* 0x0000200004300984 */ /* 0x0004680000000c00 */
[----:B------:R2:W1:Y:S02]  /*89a0*/  @P0 LDS.128 R44, [R2+0x30] ;  /* 0x00003000022c0984 */ /* 0x0004640000000c00 */
.L_x_100:
[----:B------:R-:W-:Y:S05]  /*89b0*/  BSYNC B1 ;  /* 0x0000000000017941 */ /* 0x000fea0003800000 */
.L_x_99:
[----:B-1----:R-:W-:Y:S05]  /*89c0*/  VIADD R0, R25, 0x10 ;  /* 0x0000001019007836 */ /* 0x002fea0000000000 */
[----:B------:R-:W-:Y:S04]  /*89d0*/  SHF.R.U32.HI R0, RZ, 0x15, R0 ;  /* 0x00000015ff007819 */ /* 0x000fe80000011600 */
[----:B------:R-:W-:Y:S11]  /*89e0*/  LOP3.LUT P0, RZ, R0, 0x3, R71, 0x48, !PT ;  /* 0x0000000300ff7812 */ /* 0x000ff60007804847 */
[----:B------:R-:W-:Y:S02]  /*89f0*/  @!UPT UIADD3 URZ, UPT, UPT, URZ, URZ, URZ ;  /* 0x000000fffffff290 */ /* 0x000fe4000fffe0ff */
[----:B------:R-:W-:Y:S05]  /*8a00*/  @!P0 BRA `(.L_x_104) ;  /* 0x0000000000408947 */ /* 0x000fea0003800000 */
[----:B------:R-:W1:Y:S01]  /*8a10*/  LDCU.64 UR8, c[0x4][0x70] ;  /* 0x01000e00ff0877ac */ /* 0x000e620008000a00 */
[----:B------:R-:W-:Y:S01]  /*8a20*/  MOV R3, 0x0 ;  /* 0x0000000000037802 */ /* 0x000fe20000000f00 */
[----:B------:R-:W-:Y:S02]  /*8a30*/  HFMA2 R12, -RZ, RZ, 0, 5.9604644775390625e-08 ;  /* 0x00000001ff0c7431 */ /* 0x000fe400000001ff */
[----:B------:R-:W-:Y:S02]  /*8a40*/  IMAD.MOV.U32 R8, RZ, RZ, 0x192 ;  /* 0x00000192ff087424 */ /* 0x000fe400078e00ff */
[----:B------:R-:W-:Y:S01]  /*8a50*/  IMAD.MOV.U32 R13, RZ, RZ, RZ ;  /* 0x000000ffff0d7224 */ /* 0x000fe200078e00ff */
[----:B------:R-:W5:Y:S01]  /*8a60*/  LDCU.64 UR6, c[0x4][0x78] ;  /* 0x01000f00ff0677ac */ /* 0x000f620008000a00 */
[----:B--2---:R-:W2:Y:S01]  /*8a70*/  LDC.64 R2, c[0x4][R3] ;  /* 0x0100000003027b82 */ /* 0x004ea20000000a00 */
[----:B------:R-:W3:Y:S01]  /*8a80*/  LDCU.64 UR4, c[0x4][0x10] ;  /* 0x01000200ff0477ac */ /* 0x000ee20008000a00 */
[----:B-1----:R-:W-:Y:S01]  /*8a90*/  MOV R5, UR9 ;  /* 0x0000000900057c02 */ /* 0x002fe20008000f00 */
[----:B------:R-:W-:Y:S01]  /*8aa0*/  IMAD.U32 R4, RZ, RZ, UR8 ;  /* 0x00000008ff047e24 */ /* 0x000fe2000f8e00ff */
[----:B-----5:R-:W-:Y:S01]  /*8ab0*/  MOV R7, UR7 ;  /* 0x0000000700077c02 */ /* 0x020fe20008000f00 */
[----:B------:R-:W-:Y:S01]  /*8ac0*/  IMAD.U32 R6, RZ, RZ, UR6 ;  /* 0x00000006ff067e24 */ /* 0x000fe2000f8e00ff */
[----:B---3--:R-:W-:Y:S01]  /*8ad0*/  MOV R11, UR5 ;  /* 0x00000005000b7c02 */ /* 0x008fe20008000f00 */
[----:B------:R-:W-:Y:S02]  /*8ae0*/  IMAD.U32 R10, RZ, RZ, UR4 ;  /* 0x00000004ff0a7e24 */ /* 0x000fe4000f8e00ff */
[----:B------:R-:W-:Y:S07]  /*8af0*/  LEPC R20, `(.L_x_104) ;  /* 0x000000001014794e */ /* 0x000fee0000000000 */
[----:B--2-4-:R-:W-:Y:S05]  /*8b00*/  CALL.ABS.NOINC R2 ;  /* 0x0000000002007343 */ /* 0x014fea0003c00000 */
.L_x_104:
[----:B----4-:R-:W-:Y:S01]  /*8b10*/  LOP3.LUT R20, R56, 0xffffe000, RZ, 0xc0, !PT ;  /* 0xffffe00038147812 */ /* 0x010fe200078ec0ff */
[----:B------:R-:W-:Y:S05]  /*8b20*/  WARPSYNC.ALL ;  /* 0x0000000000007948 */ /* 0x000fea0003800000 */
[----:B------:R-:W-:Y:S01]  /*8b30*/  R2UR UR4, R25 ;  /* 0x00000000190472ca */ /* 0x000fe200000e0000 */
[----:B------:R-:W1:Y:S01]  /*8b40*/  S2R R88, SR_CgaCtaId ;  /* 0x0000000000587919 */ /* 0x000e620000008800 */
[----:B------:R-:W-:Y:S01]  /*8b50*/  LOP3.LUT R21, R57, 0xffffe000, RZ, 0xc0, !PT ;  /* 0xffffe00039157812 */ /* 0x000fe200078ec0ff */
[----:B------:R-:W-:Y:S01]  /*8b60*/  IMAD.U32 R40, RZ, RZ, UR52 ;  /* 0x00000034ff287e24 */ /* 0x000fe2000f8e00ff */
[----:B------:R-:W-:Y:S01]  /*8b70*/  LOP3.LUT R41, R58, 0xffffe000, RZ, 0xc0, !PT ;  /* 0xffffe0003a297812 */ /* 0x000fe200078ec0ff */
[----:B------:R-:W-:Y:S01]  /*8b80*/  BSSY.RECONVERGENT B0, `(.L_x_105) ;  /* 0x0000059000007945 */ /* 0x000fe20003800200 */
[----:B------:R-:W-:Y:S02]  /*8b90*/  LOP3.LUT R26, R48, 0xffffe000, RZ, 0xc0, !PT ;  /* 0xffffe000301a7812 */ /* 0x000fe400078ec0ff */
[----:B------:R-:W-:Y:S02]  /*8ba0*/  ISETP.NE.AND P6, PT, R82, RZ, PT ;  /* 0x000000ff5200720c */ /* 0x000fe40003fc5270 */
[----:B------:R-:W-:Y:S03]  /*8bb0*/  ISETP.NE.AND P0, PT, R69, RZ, PT ;  /* 0x000000ff4500720c */ /* 0x000fe60003f05270 */
[----:B--2---:R-:W2:Y:S08]  /*8bc0*/  LDTM.x16 R4, tmem[UR4+0x10] ;  /* 0x00001004000479ee */ /* 0x004eb00008240000 */
[----:B------:R-:W-:Y:S02]  /*8bd0*/  @P6 LEA R40, R40, UR49, 0x3 ;  /* 0x0000003128286c11 */ /* 0x000fe4000f8e18ff */
[----:B------:R-:W-:Y:S03]  /*8be0*/  @P6 SHF.L.U32 R91, RZ, 0x1f, RZ ;  /* 0x0000001fff5b6819 */ /* 0x000fe600000006ff */
[----:B------:R-:W-:Y:S01]  /*8bf0*/  @P6 VIADD R89, R40, 0x80 ;  /* 0x0000008028596836 */ /* 0x000fe20000000000 */
[----:B------:R-:W-:Y:S04]  /*8c00*/  LEA R40, R86, UR49, 0x3 ;  /* 0x0000003156287c11 */ /* 0x000fe8000f8e18ff */
[----:B-1----:R-:W-:Y:S01]  /*8c10*/  @P6 PRMT R89, R88, 0x654, R89 ;  /* 0x0000065458596816 */ /* 0x002fe20000000059 */
[C---:B--2---:R-:W-:Y:S01]  /*8c20*/  FMUL R0, R24.reuse, R4 ;  /* 0x0000000418007220 */ /* 0x044fe20000400000 */
[C---:B------:R-:W-:Y:S01]  /*8c30*/  FMUL R2, R24.reuse, R5 ;  /* 0x0000000518027220 */ /* 0x040fe20000400000 */
[C---:B------:R-:W-:Y:S01]  /*8c40*/  FMUL R3, R24.reuse, R10 ;  /* 0x0000000a18037220 */ /* 0x040fe20000400000 */
[----:B------:R-:W-:Y:S01]  /*8c50*/  FMUL R4, R24, R11 ;  /* 0x0000000b18047220 */ /* 0x000fe20000400000 */
[C---:B------:R-:W-:Y:S01]  /*8c60*/  FFMA R28, R27.reuse, R20, R0 ;  /* 0x000000141b1c7223 */ /* 0x040fe20000000000 */
[----:B------:R-:W-:Y:S01]  /*8c70*/  LOP3.LUT R20, R52, 0xffffe000, RZ, 0xc0, !PT ;  /* 0xffffe00034147812 */ /* 0x000fe200078ec0ff */
[----:B------:R-:W-:Y:S01]  /*8c80*/  FFMA R29, R27, R21, R2 ;  /* 0x000000151b1d7223 */ /* 0x000fe20000000002 */
[----:B------:R-:W-:Y:S01]  /*8c90*/  LOP3.LUT R21, R59, 0xffffe000, RZ, 0xc0, !PT ;  /* 0xffffe0003b157812 */ /* 0x000fe200078ec0ff */
[C---:B------:R-:W-:Y:S01]  /*8ca0*/  FMUL R0, R24.reuse, R6 ;  /* 0x0000000618007220 */ /* 0x040fe20000400000 */
[----:B------:R-:W-:Y:S01]  /*8cb0*/  F2FP.TF32.F32.PACK_B R28, R28 ;  /* 0x0000001cff1c723e */ /* 0x000fe200024050ff */
[C---:B------:R-:W-:Y:S01]  /*8cc0*/  FMUL R2, R24.reuse, R7 ;  /* 0x0000000718027220 */ /* 0x040fe20000400000 */
[----:B------:R-:W-:Y:S01]  /*8cd0*/  F2FP.TF32.F32.PACK_B R29, R29 ;  /* 0x0000001dff1d723e */ /* 0x000fe200024050ff */
[----:B------:R-:W-:Y:S01]  /*8ce0*/  FFMA R30, R27, R41, R0 ;  /* 0x000000291b1e7223 */ /* 0x000fe20000000000 */
[----:B------:R-:W-:Y:S01]  /*8cf0*/  LOP3.LUT R41, R55, 0xffffe000, RZ, 0xc0, !PT ;  /* 0xffffe00037297812 */ /* 0x000fe200078ec0ff */
[----:B------:R-:W-:Y:S01]  /*8d00*/  FFMA R31, R27, R21, R2 ;  /* 0x000000151b1f7223 */ /* 0x000fe20000000002 */
[----:B------:R-:W-:Y:S01]  /*8d10*/  LOP3.LUT R21, R53, 0xffffe000, RZ, 0xc0, !PT ;  /* 0xffffe00035157812 */ /* 0x000fe200078ec0ff */
[C---:B------:R-:W-:Y:S01]  /*8d20*/  FMUL R0, R24.reuse, R8 ;  /* 0x0000000818007220 */ /* 0x040fe20000400000 */
[----:B------:R-:W-:Y:S01]  /*8d30*/  F2FP.TF32.F32.PACK_B R30, R30 ;  /* 0x0000001eff1e723e */ /* 0x000fe200024050ff */
[----:B------:R-:W-:Y:S01]  /*8d40*/  FMUL R2, R24, R9 ;  /* 0x0000000918027220 */ /* 0x000fe20000400000 */
[----:B------:R-:W-:Y:S01]  /*8d50*/  F2FP.TF32.F32.PACK_B R31, R31 ;  /* 0x0000001fff1f723e */ /* 0x000fe200024050ff */
[C---:B------:R-:W-:Y:S01]  /*8d60*/  FFMA R32, R27.reuse, R20, R0 ;  /* 0x000000141b207223 */ /* 0x040fe20000000000 */
[----:B------:R-:W-:Y:S01]  /*8d70*/  LOP3.LUT R20, R54, 0xffffe000, RZ, 0xc0, !PT ;  /* 0xffffe00036147812 */ /* 0x000fe200078ec0ff */
[----:B------:R-:W-:Y:S01]  /*8d80*/  FFMA R33, R27, R21, R2 ;  /* 0x000000151b217223 */ /* 0x000fe20000000002 */
[C---:B------:R-:W-:Y:S01]  /*8d90*/  FMUL R5, R24.reuse, R12 ;  /* 0x0000000c18057220 */ /* 0x040fe20000400000 */
[----:B------:R1:W-:Y:S01]  /*8da0*/  STS.128 [R67+0x2000], R28 ;  /* 0x0020001c43007388 */ /* 0x0003e20000000c00 */
[----:B------:R-:W-:Y:S01]  /*8db0*/  LOP3.LUT R21, R49, 0xffffe000, RZ, 0xc0, !PT ;  /* 0xffffe00031157812 */ /* 0x000fe200078ec0ff */
[C---:B------:R-:W-:Y:S01]  /*8dc0*/  FFMA R34, R27.reuse, R20, R3 ;  /* 0x000000141b227223 */ /* 0x040fe20000000003 */
[----:B------:R-:W-:Y:S01]  /*8dd0*/  FFMA R35, R27, R41, R4 ;  /* 0x000000291b237223 */ /* 0x000fe20000000004 */
        /* <DEDUP_REMOVED lines=22> */
[----:B------:R-:W-:Y:S02]  /*8f40*/  F2FP.TF32.F32.PACK_B R36, R36 ;  /* 0x00000024ff24723e */ /* 0x000fe400024050ff */
[----:B------:R-:W-:Y:S02]  /*8f50*/  F2FP.TF32.F32.PACK_B R37, R37 ;  /* 0x00000025ff25723e */ /* 0x000fe400024050ff */
[----:B------:R-:W-:Y:S01]  /*8f60*/  F2FP.TF32.F32.PACK_B R38, R38 ;  /* 0x00000026ff26723e */ /* 0x000fe200024050ff */
[C---:B-1----:R-:W-:Y:S01]  /*8f70*/  FFMA R28, R27.reuse, R20, R9 ;  /* 0x000000141b1c7223 */ /* 0x042fe20000000009 */
[----:B------:R-:W-:Y:S01]  /*8f80*/  F2FP.TF32.F32.PACK_B R39, R39 ;  /* 0x00000027ff27723e */ /* 0x000fe200024050ff */
[C---:B------:R-:W-:Y:S01]  /*8f90*/  FFMA R29, R27.reuse, R21, R10 ;  /* 0x000000151b1d7223 */ /* 0x040fe2000000000a */
[C---:B------:R-:W-:Y:S01]  /*8fa0*/  FFMA R30, R27.reuse, R26, R11 ;  /* 0x0000001a1b1e7223 */ /* 0x040fe2000000000b */
[----:B------:R-:W-:Y:S01]  /*8fb0*/  FFMA R31, R27, R41, R12 ;  /* 0x000000291b1f7223 */ /* 0x000fe2000000000c */
[----:B------:R-:W-:Y:S01]  /*8fc0*/  F2FP.TF32.F32.PACK_B R28, R28 ;  /* 0x0000001cff1c723e */ /* 0x000fe200024050ff */
[----:B------:R2:W-:Y:S01]  /*8fd0*/  STS.128 [R77+0x2020], R36 ;  /* 0x002020244d007388 */ /* 0x0005e20000000c00 */
[----:B------:R-:W-:Y:S02]  /*8fe0*/  F2FP.TF32.F32.PACK_B R29, R29 ;  /* 0x0000001dff1d723e */ /* 0x000fe400024050ff */
        /* <DEDUP_REMOVED lines=8> */
[----:B-1----:R-:W1:Y:S02]  /*9070*/  FENCE.VIEW.ASYNC.S ;  /* 0x00000000000073c6 */ /* 0x002e640000000000 */
[----:B-1----:R-:W-:Y:S06]  /*9080*/  BAR.SYNC.DEFER_BLOCKING 0x1, 0x80 ;  /* 0x0042000000007b1d */ /* 0x002fec0000010000 */
[----:B------:R-:W-:Y:S05]  /*9090*/  @P0 BRA `(.L_x_106) ;  /* 0x00000000001c0947 */ /* 0x000fea0003800000 */
[----:B------:R-:W-:Y:S02]  /*90a0*/  UIADD3 UR4, UP0, UPT, UR56, 0x780, URZ ;  /* 0x0000078038047890 */ /* 0x000fe4000ff1e0ff */
[----:B------:R-:W-:Y:S02]  /*90b0*/  UIADD3 UR40, UPT, UPT, UR49, 0x2200, URZ ;  /* 0x0000220031287890 */ /* 0x000fe4000fffe0ff */
[----:B------:R-:W-:Y:S02]  /*90c0*/  UIADD3 UR41, UPT, UPT, UR53, 0x10, URZ ;  /* 0x0000001035297890 */ /* 0x000fe4000fffe0ff */
[----:B------:R-:W-:Y:S09]  /*90d0*/  UIADD3.X UR5, UPT, UPT, URZ, UR57, URZ, UP0, !UPT ;  /* 0x00000039ff057290 */ /* 0x000ff200087fe4ff */
[----:B------:R1:W-:Y:S01]  /*90e0*/  UTMASTG.5D [UR40], [UR4] ;  /* 0x00000028040073b5 */ /* 0x0003e20008020000 */
[----:B------:R0:W-:Y:S01]  /*90f0*/  UTMACMDFLUSH ;  /* 0x00000000000079b7 */ /* 0x0001e20000000000 */
[----:B-1----:R-:W-:Y:S04]  /*9100*/  DEPBAR.LE SB0, 0x1 ;  /* 0x000080400000791a */ /* 0x002fe80000000000 */
.L_x_106:
[----:B------:R-:W-:Y:S05]  /*9110*/  BSYNC.RECONVERGENT B0 ;  /* 0x0000000000007941 */ /* 0x000fea0003800200 */
.L_x_105:
[----:B------:R-:W-:Y:S01]  /*9120*/  BAR.SYNC.DEFER_BLOCKING 0x1, 0x80 ;  /* 0x0042000000007b1d */ /* 0x000fe20000010000 */
[----:B------:R-:W-:Y:S04]  /*9130*/  UIADD3 UR4, UPT, UPT, UR52, 0x1, URZ ;  /* 0x0000000134047890 */ /* 0x000fe8000fffe0ff */
[----:B------:R-:W-:Y:S04]  /*9140*/  UISETP.NE.AND UP0, UPT, UR4, 0x4, UPT ;  /* 0x000000040400788c */ /* 0x000fe8000bf05270 */
[----:B------:R-:W-:Y:S01]  /*9150*/  USEL UR51, UR4, URZ, UP0 ;  /* 0x000000ff04337287 */ /* 0x000fe20008000000 */
[----:B------:R1:W-:Y:S01]  /*9160*/  @P6 SYNCS.ARRIVE.TRANS64.RED.A1T0 RZ, [R89+URZ], RZ ;  /* 0x000000ff59ff69a7 */ /* 0x0003e200081004ff */
[----:B------:R-:W-:Y:S01]  /*9170*/  BSSY B1, `(.L_x_107) ;  /* 0x0000017000017945 */ /* 0x000fe20003800000 */
[----:B------:R-:W4:Y:S02]  /*9180*/  @P6 SYNCS.PHASECHK.TRANS64.TRYWAIT P0, [R40+URZ+0x60], R91 ;  /* 0x0000605b280065a7 */ /* 0x000f2400080011ff */
[----:B----4-:R-:W-:Y:S01]  /*9190*/  @P6 SEL R85, RZ, 0x1, !P0 ;  /* 0x00000001ff556807 */ /* 0x010fe20004000000 */
[----:B-1----:R-:W-:Y:S06]  /*91a0*/  @!P6 BRA `(.L_x_108) ;  /* 0x00000000004ce947 */ /* 0x002fec0003800000 */
        /* <DEDUP_REMOVED lines=9> */
[----:B------:R-:W-:Y:S04]  /*9240*/  SHF.L.U32 R5, RZ, 0x1f, RZ ;  /* 0x0000001fff057819 */ /* 0x000fe800000006ff */
[----:B------:R-:W1:Y:S02]  /*9250*/  SYNCS.PHASECHK.TRANS64.TRYWAIT P0, [R40+URZ+0x60], R5 ;  /* 0x00006005280075a7 */ /* 0x000e6400080011ff */
[----:B-1----:R-:W-:Y:S05]  /*9260*/  @!P0 BRA `(.L_x_111) ;  /* 0x0000004400888947 */ /* 0x002fea0003800000 */
.L_x_110:
[----:B------:R-:W-:Y:S05]  /*9270*/  BSYNC B0 ;  /* 0x0000000000007941 */ /* 0x000fea0003800000 */
.L_x_109:
[----:B------:R-:W-:Y:S02]  /*9280*/  ISETP.NE.AND P0, PT, R87, RZ, PT ;  /* 0x000000ff5700720c */ /* 0x000fe40003f05270 */
[----:B------:R-:W-:Y:S11]  /*9290*/  IADD3 R86, PT, PT, R86, 0x1, RZ ;  /* 0x0000000156567810 */ /* 0x000ff60007ffe0ff */
[----:B------:R4:W1:Y:S04]  /*92a0*/  @P0 LDS.128 R56, [R4] ;  /* 0x0000000004380984 */ /* 0x0008680000000c00 */
[----:B------:R4:W1:Y:S04]  /*92b0*/  @P0 LDS.128 R52, [R3+0x10] ;  /* 0x0000100003340984 */ /* 0x0008680000000c00 */
[----:B------:R4:W1:Y:S04]  /*92c0*/  @P0 LDS.128 R48, [R2+0x20] ;  /* 0x0000200002300984 */ /* 0x0008680000000c00 */
[----:B------:R4:W1:Y:S02]  /*92d0*/  @P0 LDS.128 R44, [R0+0x30] ;  /* 0x00003000002c0984 */ /* 0x0008640000000c00 */
.L_x_108:
[----:B------:R-:W-:Y:S05]  /*92e0*/  BSYNC B1 ;  /* 0x0000000000017941 */ /* 0x000fea0003800000 */
.L_x_107:
[----:B----4-:R-:W-:Y:S05]  /*92f0*/  VIADD R0, R25, 0x20 ;  /* 0x0000002019007836 */ /* 0x010fea0000000000 */
        /* <DEDUP_REMOVED lines=9> */
[----:B------:R-:W4:Y:S01]  /*9390*/  LDCU.64 UR6, c[0x4][0x78] ;  /* 0x01000f00ff0677ac */ /* 0x000f220008000a00 */
[----:B------:R-:W2:Y:S01]  /*93a0*/  LDC.64 R2, c[0x4][R3] ;  /* 0x0100000003027b82 */ /* 0x000ea20000000a00 */
[----:B------:R-:W5:Y:S01]  /*93b0*/  LDCU.64 UR4, c[0x4][0x10] ;  /* 0x01000200ff0477ac */ /* 0x000f620008000a00 */
[----:B-1----:R-:W-:Y:S01]  /*93c0*/  MOV R5, UR9 ;  /* 0x0000000900057c02 */ /* 0x002fe20008000f00 */
[----:B------:R-:W-:Y:S01]  /*93d0*/  IMAD.U32 R4, RZ, RZ, UR8 ;  /* 0x00000008ff047e24 */ /* 0x000fe2000f8e00ff */
[----:B----4-:R-:W-:Y:S01]  /*93e0*/  MOV R7, UR7 ;  /* 0x0000000700077c02 */ /* 0x010fe20008000f00 */
[----:B------:R-:W-:Y:S01]  /*93f0*/  IMAD.U32 R6, RZ, RZ, UR6 ;  /* 0x00000006ff067e24 */ /* 0x000fe2000f8e00ff */
[----:B-----5:R-:W-:Y:S01]  /*9400*/  MOV R11, UR5 ;  /* 0x00000005000b7c02 */ /* 0x020fe20008000f00 */
[----:B------:R-:W-:Y:S02]  /*9410*/  IMAD.U32 R10, RZ, RZ, UR4 ;  /* 0x00000004ff0a7e24 */ /* 0x000fe4000f8e00ff */
[----:B------:R-:W-:Y:S07]  /*9420*/  LEPC R20, `(.L_x_112) ;  /* 0x000000001014794e */ /* 0x000fee0000000000 */
[----:B--23--:R-:W-:Y:S05]  /*9430*/  CALL.ABS.NOINC R2 ;  /* 0x0000000002007343 */ /* 0x00cfea0003c00000 */
.L_x_112:
[----:B-1----:R-:W-:Y:S01]  /*9440*/  LOP3.LUT R20, R56, 0xffffe000, RZ, 0xc0, !PT ;  /* 0xffffe00038147812 */ /* 0x002fe200078ec0ff */
[----:B------:R-:W-:Y:S05]  /*9450*/  WARPSYNC.ALL ;  /* 0x0000000000007948 */ /* 0x000fea0003800000 */
[----:B------:R-:W-:Y:S01]  /*9460*/  R2UR UR4, R25 ;  /* 0x00000000190472ca */ /* 0x000fe200000e0000 */
[----:B------:R-:W-:Y:S01]  /*9470*/  IMAD.U32 R89, RZ, RZ, UR51 ;  /* 0x00000033ff597e24 */ /* 0x000fe2000f8e00ff */
[----:B------:R-:W-:Y:S01]  /*9480*/  LOP3.LUT R21, R57, 0xffffe000, RZ, 0xc0, !PT ;  /* 0xffffe00039157812 */ /* 0x000fe200078ec0ff */
[----:B------:R-:W-:Y:S01]  /*9490*/  BSSY.RECONVERGENT B0, `(.L_x_113) ;  /* 0x000005a000007945 */ /* 0x000fe20003800200 */
[----:B------:R-:W-:Y:S02]  /*94a0*/  LOP3.LUT R41, R58, 0xffffe000, RZ, 0xc0, !PT ;  /* 0xffffe0003a297812 */ /* 0x000fe400078ec0ff */
[----:B------:R-:W-:Y:S02]  /*94b0*/  LOP3.LUT R26, R54, 0xffffe000, RZ, 0xc0, !PT ;  /* 0xffffe000361a7812 */ /* 0x000fe400078ec0ff */
[----:B------:R-:W-:Y:S02]  /*94c0*/  LOP3.LUT R40, R50, 0xffffe000, RZ, 0xc0, !PT ;  /* 0xffffe00032287812 */ /* 0x000fe400078ec0ff */
[----:B------:R-:W-:Y:S02]  /*94d0*/  ISETP.NE.AND P6, PT, R82, RZ, PT ;  /* 0x000000ff5200720c */ /* 0x000fe40003fc5270 */
[----:B------:R-:W-:Y:S01]  /*94e0*/  ISETP.NE.AND P0, PT, R69, RZ, PT ;  /* 0x000000ff4500720c */ /* 0x000fe20003f05270 */
[----:B------:R-:W1:Y:S01]  /*94f0*/  LDTM.x16 R4, tmem[UR4+0x20] ;  /* 0x00002004000479ee */ /* 0x000e620008240000 */
[----:B------:R-:W-:Y:S09]  /*9500*/  LEA R90, R86, UR49, 0x3 ;  /* 0x00000031565a7c11 */ /* 0x000ff2000f8e18ff */
[----:B------:R-:W-:Y:S02]  /*9510*/  @P6 LEA R89, R89, UR49, 0x3 ;  /* 0x0000003159596c11 */ /* 0x000fe4000f8e18ff */
[----:B------:R-:W-:Y:S03]  /*9520*/  @P6 SHF.L.U32 R91, RZ, 0x1f, RZ ;  /* 0x0000001fff5b6819 */ /* 0x000fe600000006ff */
[----:B------:R-:W-:Y:S05]  /*9530*/  @P6 VIADD R89, R89, 0x80 ;  /* 0x0000008059596836 */ /* 0x000fea0000000000 */
[----:B------:R-:W-:Y:S01]  /*9540*/  @P6 PRMT R89, R88, 0x654, R89 ;  /* 0x0000065458596816 */ /* 0x000fe20000000059 */
[C---:B-1----:R-:W-:Y:S01]  /*9550*/  FMUL R0, R24.reuse, R4 ;  /* 0x0000000418007220 */ /* 0x042fe20000400000 */
[C---:B------:R-:W-:Y:S01]  /*9560*/  FMUL R2, R24.reuse, R5 ;  /* 0x0000000518027220 */ /* 0x040fe20000400000 */
[C---:B------:R-:W-:Y:S01]  /*9570*/  FMUL R3, R24.reuse, R10 ;  /* 0x0000000a18037220 */ /* 0x040fe20000400000 */
[----:B------:R-:W-:Y:S01]  /*9580*/  FMUL R4, R24, R11 ;  /* 0x0000000b18047220 */ /* 0x000fe20000400000 */
[C---:B--2---:R-:W-:Y:S01]  /*9590*/  FFMA R28, R27.reuse, R20, R0 ;  /* 0x000000141b1c7223 */ /* 0x044fe20000000000 */
        /* <DEDUP_REMOVED lines=9> */
[C---:B------:R-:W-:Y:S01]  /*9630*/  FFMA R31, R27.reuse, R21, R2 ;  /* 0x000000151b1f7223 */ /* 0x040fe20000000002 */
[C---:B------:R-:W-:Y:S01]  /*9640*/  FMUL R0, R24.reuse, R8 ;  /* 0x0000000818007220 */ /* 0x040fe20000400000 */
[C---:B------:R-:W-:Y:S01]  /*9650*/  FMUL R2, R24.reuse, R9 ;  /* 0x0000000918027220 */ /* 0x040fe20000400000 */
[----:B------:R-:W-:Y:S01]  /*9660*/  F2FP.TF32.F32.PACK_B R30, R30 ;  /* 0x0000001eff1e723e */ /* 0x000fe200024050ff */
[----:B------:R-:W-:Y:S01]  /*9670*/  FMUL R5, R24, R12 ;  /* 0x0000000c18057220 */ /* 0x000fe20000400000 */
[----:B------:R-:W-:Y:S01]  /*9680*/  F2FP.TF32.F32.PACK_B R31, R31 ;  /* 0x0000001fff1f723e */ /* 0x000fe200024050ff */
[C---:B------:R-:W-:Y:S01]  /*9690*/  FFMA R32, R27.reuse, R20, R0 ;  /* 0x000000141b207223 */ /* 0x040fe20000000000 */
[C---:B------:R-:W-:Y:S01]  /*96a0*/  FFMA R33, R27.reuse, R41, R2 ;  /* 0x000000291b217223 */ /* 0x040fe20000000002 */
[----:B------:R-:W-:Y:S01]  /*96b0*/  FFMA R34, R27, R26, R3 ;  /* 0x0000001a1b227223 */ /* 0x000fe20000000003 */
[----:B------:R-:W-:Y:S01]  /*96c0*/  LOP3.LUT R20, R55, 0xffffe000, RZ, 0xc0, !PT ;  /* 0xffffe00037147812 */ /* 0x000fe200078ec0ff */
[----:B------:R1:W-:Y:S01]  /*96d0*/  STS.128 [R67+0x4000], R28 ;  /* 0x0040001c43007388 */ /* 0x0003e20000000c00 */
[----:B------:R-:W-:Y:S01]  /*96e0*/  LOP3.LUT R26, R48, 0xffffe000, RZ, 0xc0, !PT ;  /* 0xffffe000301a7812 */ /* 0x000fe200078ec0ff */
[C---:B------:R-:W-:Y:S01]  /*96f0*/  FMUL R6, R24.reuse, R13 ;  /* 0x0000000d18067220 */ /* 0x040fe20000400000 */
[----:B------:R-:W-:Y:S01]  /*9700*/  LOP3.LUT R21, R49, 0xffffe000, RZ, 0xc0, !PT ;  /* 0xffffe00031157812 */ /* 0x000fe200078ec0ff */
[----:B------:R-:W-:Y:S01]  /*9710*/  FFMA R35, R27, R20, R4 ;  /* 0x000000141b237223 */ /* 0x000fe20000000004 */
        /* <DEDUP_REMOVED lines=22> */
[----:B------:R-:W-:Y:S02]  /*9880*/  F2FP.TF32.F32.PACK_B R38, R38 ;  /* 0x00000026ff26723e */ /* 0x000fe400024050ff */
[----:B------:R-:W-:Y:S01]  /*9890*/  F2FP.TF32.F32.PACK_B R39, R39 ;  /* 0x00000027ff27723e */ /* 0x000fe200024050ff */
[C---:B-1----:R-:W-:Y:S01]  /*98a0*/  FFMA R28, R27.reuse, R20, R9 ;  /* 0x000000141b1c7223 */ /* 0x042fe20000000009 */
[C---:B------:R-:W-:Y:S01]  /*98b0*/  FFMA R29, R27.reuse, R21, R10 ;  /* 0x000000151b1d7223 */ /* 0x040fe2000000000a */
[C---:B------:R-:W-:Y:S01]  /*98c0*/  FFMA R30, R27.reuse, R26, R11 ;  /* 0x0000001a1b1e7223 */ /* 0x040fe2000000000b */
[----:B------:R-:W-:Y:S01]  /*98d0*/  FFMA R31, R27, R41, R12 ;  /* 0x000000291b1f7223 */ /* 0x000fe2000000000c */
[----:B------:R2:W-:Y:S01]  /*98e0*/  STS.128 [R77+0x4020], R36 ;  /* 0x004020244d007388 */ /* 0x0005e20000000c00 */
[----:B------:R-:W-:Y:S02]  /*98f0*/  F2FP.TF32.F32.PACK_B R28, R28 ;  /* 0x0000001cff1c723e */ /* 0x000fe400024050ff */
        /* <DEDUP_REMOVED lines=19> */
.L_x_114:
[----:B------:R-:W-:Y:S05]  /*9a30*/  BSYNC.RECONVERGENT B0 ;  /* 0x0000000000007941 */ /* 0x000fea0003800200 */
.L_x_113:
[----:B------:R-:W-:Y:S01]  /*9a40*/  BAR.SYNC.DEFER_BLOCKING 0x1, 0x80 ;  /* 0x0042000000007b1d */ /* 0x000fe20000010000 */
[----:B------:R-:W-:Y:S04]  /*9a50*/  UIADD3 UR4, UPT, UPT, UR51, 0x1, URZ ;  /* 0x0000000133047890 */ /* 0x000fe8000fffe0ff */
[----:B------:R-:W-:Y:S04]  /*9a60*/  UISETP.NE.AND UP0, UPT, UR4, 0x4, UPT ;  /* 0x000000040400788c */ /* 0x000fe8000bf05270 */
[----:B------:R-:W-:Y:S01]  /*9a70*/  USEL UR50, UR4, URZ, UP0 ;  /* 0x000000ff04327287 */ /* 0x000fe20008000000 */
[----:B------:R1:W-:Y:S01]  /*9a80*/  @P6 SYNCS.ARRIVE.TRANS64.RED.A1T0 RZ, [R89+URZ], RZ ;  /* 0x000000ff59ff69a7 */ /* 0x0003e200081004ff */
[----:B------:R-:W-:Y:S01]  /*9a90*/  BSSY B1, `(.L_x_115) ;  /* 0x000001c000017945 */ /* 0x000fe20003800000 */
[----:B------:R-:W4:Y:S01]  /*9aa0*/  @P6 SYNCS.PHASECHK.TRANS64.TRYWAIT P0, [R90+URZ+0x60], R91 ;  /* 0x0000605b5a0065a7 */ /* 0x000f2200080011ff */
[----:B-1----:R-:W-:Y:S02]  /*9ab0*/  MOV R89, RZ ;  /* 0x000000ff00597202 */ /* 0x002fe40000000f00 */
[----:B----4-:R-:W-:Y:S01]  /*9ac0*/  @P6 SEL R85, RZ, 0x1, !P0 ;  /* 0x00000001ff556807 */ /* 0x010fe20004000000 */
[----:B------:R-:W-:Y:S06]  /*9ad0*/  @!P6 BRA `(.L_x_116) ;  /* 0x00000000005ce947 */ /* 0x000fec0003800000 */
        /* <DEDUP_REMOVED lines=12> */
.L_x_118:
[----:B------:R-:W-:Y:S05]  /*9ba0*/  BSYNC B0 ;  /* 0x0000000000007941 */ /* 0x000fea0003800000 */
.L_x_117:
[----:B------:R-:W-:Y:S01]  /*9bb0*/  ISETP.NE.AND P0, PT, R87, RZ, PT ;  /* 0x000000ff5700720c */ /* 0x000fe20003f05270 */
[----:B------:R-:W-:Y:S11]  /*9bc0*/  VIADD R86, R86, 0x1 ;  /* 0x0000000156567836 */ /* 0x000ff60000000000 */
[----:B------:R-:W-:Y:S01]  /*9bd0*/  @!UPT UIADD3 URZ, UPT, UPT, URZ, URZ, URZ ;  /* 0x000000fffffff290 */ /* 0x000fe2000fffe0ff */
[----:B------:R4:W1:Y:S04]  /*9be0*/  @P0 LDS.128 R56, [R4] ;  /* 0x0000000004380984 */ /* 0x0008680000000c00 */
[----:B------:R4:W1:Y:S04]  /*9bf0*/  @P0 LDS.128 R52, [R3+0x10] ;  /* 0x0000100003340984 */ /* 0x0008680000000c00 */
[----:B------:R4:W1:Y:S04]  /*9c00*/  @P0 LDS.128 R48, [R2+0x20] ;  /* 0x0000200002300984 */ /* 0x0008680000000c00 */
[----:B------:R4:W1:Y:S01]  /*9c10*/  @P0 LDS.128 R44, [R0+0x30] ;  /* 0x00003000002c0984 */ /* 0x0008620000000c00 */
[C---:B------:R-:W-:Y:S04]  /*9c20*/  ISETP.NE.AND P0, PT, R86.reuse, 0x4, PT ;  /* 0x000000045600780c */ /* 0x040fe80003f05270 */
[----:B------:R-:W-:Y:S02]  /*9c30*/  SEL R86, R86, RZ, P0 ;  /* 0x000000ff56567207 */ /* 0x000fe40000000000 */
[----:B------:R-:W-:Y:S02]  /*9c40*/  SEL R89, RZ, 0x1, P0 ;  /* 0x00000001ff597807 */ /* 0x000fe40000000000 */
.L_x_116:
[----:B------:R-:W-:Y:S05]  /*9c50*/  BSYNC B1 ;  /* 0x0000000000017941 */ /* 0x000fea0003800000 */
.L_x_115:
        /* <DEDUP_REMOVED lines=21> */
.L_x_120:
        /* <DEDUP_REMOVED lines=11> */
[----:B------:R-:W1:Y:S10]  /*9e60*/  LDTM.x16 R4, tmem[UR4+0x30] ;  /* 0x00003004000479ee */ /* 0x000e740008240000 */
[----:B------:R-:W-:Y:S02]  /*9e70*/  @P6 LEA R90, R90, UR49, 0x3 ;  /* 0x000000315a5a6c11 */ /* 0x000fe4000f8e18ff */
[----:B------:R-:W-:Y:S03]  /*9e80*/  @P6 SHF.L.U32 R93, R89, 0x1f, RZ ;  /* 0x0000001f595d6819 */ /* 0x000fe600000006ff */
[----:B------:R-:W-:Y:S01]  /*9e90*/  @P6 VIADD R91, R90, 0x80 ;  /* 0x000000805a5b6836 */ /* 0x000fe20000000000 */
[----:B------:R-:W-:Y:S04]  /*9ea0*/  LEA R90, R86, UR49, 0x3 ;  /* 0x00000031565a7c11 */ /* 0x000fe8000f8e18ff */
        /* <DEDUP_REMOVED lines=79> */
.L_x_122:
[----:B------:R-:W-:Y:S05]  /*a3a0*/  BSYNC.RECONVERGENT B0 ;  /* 0x0000000000007941 */ /* 0x000fea0003800200 */
.L_x_121:
        /* <DEDUP_REMOVED lines=18> */
[----:B------:R-:W-:Y:S04]  /*a4d0*/  SHF.L.U32 R5, R89, 0x1f, RZ ;  /* 0x0000001f59057819 */ /* 0x000fe800000006ff */
[----:B------:R-:W1:Y:S02]  /*a4e0*/  SYNCS.PHASECHK.TRANS64.TRYWAIT P0, [R90+URZ+0x60], R5 ;  /* 0x000060055a0075a7 */ /* 0x000e6400080011ff */
[----:B-1----:R-:W-:Y:S05]  /*a4f0*/  @!P0 BRA `(.L_x_127) ;  /* 0x00000034000c8947 */ /* 0x002fea0003800000 */
.L_x_126:
[----:B------:R-:W-:Y:S05]  /*a500*/  BSYNC B0 ;  /* 0x0000000000007941 */ /* 0x000fea0003800000 */
.L_x_125:
        /* <DEDUP_REMOVED lines=8> */
[----:B------:R-:W-:Y:S02]  /*a590*/  SEL R6, RZ, 0x1, P0 ;  /* 0x00000001ff067807 */ /* 0x000fe40000000000 */
[----:B------:R-:W-:Y:S02]  /*a5a0*/  SEL R86, R86, RZ, P0 ;  /* 0x000000ff56567207 */ /* 0x000fe40000000000 */
[----:B------:R-:W-:Y:S02]  /*a5b0*/  LOP3.LUT R89, R89, R6, RZ, 0x3c, !PT ;  /* 0x0000000659597212 */ /* 0x000fe400078e3cff */
.L_x_124:
[----:B------:R-:W-:Y:S05]  /*a5c0*/  BSYNC B1 ;  /* 0x0000000000017941 */ /* 0x000fea0003800000 */
.L_x_123:
        /* <DEDUP_REMOVED lines=21> */
.L_x_128:
        /* <DEDUP_REMOVED lines=88> */
[----:B------:R-:W-:Y:S02]  /*aca0*/  UIADD3 UR4, UPT, UPT, UR49, 0x200, URZ ;  /* 0x0000020031047890 */ /* 0x000fe4000fffe0ff */
[----:B------:R-:W-:Y:S04]  /*acb0*/  UIADD3 UR41, UPT, UPT, UR53, 0x40, URZ ;  /* 0x0000004035297890 */ /* 0x000fe8000fffe0ff */
[----:B------:R-:W-:Y:S01]  /*acc0*/  MOV R62, UR4 ;  /* 0x00000004003e7c02 */ /* 0x000fe20008000f00 */
[----:B------:R-:W-:Y:S03]  /*acd0*/  UIADD3 UR4, UP0, UPT, UR56, 0x780, URZ ;  /* 0x0000078038047890 */ /* 0x000fe6000ff1e0ff */
[----:B------:R-:W-:Y:S01]  /*ace0*/  R2UR UR40, R62 ;  /* 0x000000003e2872ca */ /* 0x000fe200000e0000 */
[----:B------:R-:W-:Y:S11]  /*acf0*/  UIADD3.X UR5, UPT, UPT, URZ, UR57, URZ, UP0, !UPT ;  /* 0x00000039ff057290 */ /* 0x000ff600087fe4ff */
[----:B------:R-:W-:Y:S01]  /*ad00*/  @!UPT UIADD3 URZ, UPT, UPT, URZ, URZ, URZ ;  /* 0x000000fffffff290 */ /* 0x000fe2000fffe0ff */
[----:B------:R1:W-:Y:S01]  /*ad10*/  UTMASTG.5D [UR40], [UR4] ;  /* 0x00000028040073b5 */ /* 0x0003e20008020000 */
[----:B------:R0:W-:Y:S01]  /*ad20*/  UTMACMDFLUSH ;  /* 0x00000000000079b7 */ /* 0x0001e20000000000 */
[----:B-1----:R-:W-:Y:S04]  /*ad30*/  DEPBAR.LE SB0, 0x1 ;  /* 0x000080400000791a */ /* 0x002fe80000000000 */
.L_x_130:
[----:B------:R-:W-:Y:S05]  /*ad40*/  BSYNC.RECONVERGENT B0 ;  /* 0x0000000000007941 */ /* 0x000fea0003800200 */
.L_x_129:
        /* <DEDUP_REMOVED lines=21> */
.L_x_134:
[----:B------:R-:W-:Y:S05]  /*aea0*/  BSYNC B0 ;  /* 0x0000000000007941 */ /* 0x000fea0003800000 */
.L_x_133:
        /* <DEDUP_REMOVED lines=11> */
.L_x_132:
[----:B------:R-:W-:Y:S05]  /*af60*/  BSYNC B1 ;  /* 0x0000000000017941 */ /* 0x000fea0003800000 */
.L_x_131:
        /* <DEDUP_REMOVED lines=21> */
.L_x_136:
        /* <DEDUP_REMOVED lines=95> */
.L_x_138:
[----:B------:R-:W-:Y:S05]  /*b6b0*/  BSYNC.RECONVERGENT B0 ;  /* 0x0000000000007941 */ /* 0x000fea0003800200 */
.L_x_137:
        /* <DEDUP_REMOVED lines=21> */
.L_x_142:
[----:B------:R-:W-:Y:S05]  /*b810*/  BSYNC B0 ;  /* 0x0000000000007941 */ /* 0x000fea0003800000 */
.L_x_141:
        /* <DEDUP_REMOVED lines=11> */
.L_x_140:
[----:B------:R-:W-:Y:S05]  /*b8d0*/  BSYNC B1 ;  /* 0x0000000000017941 */ /* 0x000fea0003800000 */
.L_x_139:
        /* <DEDUP_REMOVED lines=21> */
.L_x_144:
        /* <DEDUP_REMOVED lines=95> */
.L_x_146:
[----:B------:R-:W-:Y:S05]  /*c020*/  BSYNC.RECONVERGENT B0 ;  /* 0x0000000000007941 */ /* 0x000fea0003800200 */
.L_x_145:
        /* <DEDUP_REMOVED lines=21> */
.L_x_150:
[----:B------:R-:W-:Y:S05]  /*c180*/  BSYNC B0 ;  /* 0x0000000000007941 */ /* 0x000fea0003800000 */
.L_x_149:
[----:B------:R-:W-:Y:S11]  /*c190*/  ISETP.NE.AND P0, PT, R87, RZ, PT ;  /* 0x000000ff5700720c */ /* 0x000ff60003f05270 */
[----:B------:R-:W-:Y:S02]  /*c1a0*/  @!UPT UIADD3 URZ, UPT, UPT, URZ, URZ, URZ ;  /* 0x000000fffffff290 */ /* 0x000fe4000fffe0ff */
[----:B------:R4:W1:Y:S04]  /*c1b0*/  @P0 LDS.128 R56, [R3] ;  /* 0x0000000003380984 */ /* 0x0008680000000c00 */
[----:B------:R4:W1:Y:S04]  /*c1c0*/  @P0 LDS.128 R52, [R2+0x10] ;  /* 0x0000100002340984 */ /* 0x0008680000000c00 */
[----:B------:R4:W1:Y:S04]  /*c1d0*/  @P0 LDS.128 R48, [R0+0x20] ;  /* 0x0000200000300984 */ /* 0x0008680000000c00 */
[----:B------:R4:W1:Y:S02]  /*c1e0*/  @P0 LDS.128 R44, [R86+0x30] ;  /* 0x00003000562c0984 */ /* 0x0008640000000c00 */
.L_x_148:
[----:B------:R-:W-:Y:S05]  /*c1f0*/  BSYNC B1 ;  /* 0x0000000000017941 */ /* 0x000fea0003800000 */
.L_x_147:
[----:B----4-:R-:W-:Y:S05]  /*c200*/  VIADD R0, R25, 0x70 ;  /* 0x0000007019007836 */ /* 0x010fea0000000000 */
[----:B------:R-:W-:Y:S04]  /*c210*/  SHF.R.U32.HI R0, RZ, 0x15, R0 ;  /* 0x00000015ff007819 */ /* 0x000fe80000011600 */
[----:B------:R-:W-:Y:S11]  /*c220*/  LOP3.LUT P0, RZ, R0, 0x3, R71, 0x48, !PT ;  /* 0x0000000300ff7812 */ /* 0x000ff60007804847 */
[----:B------:R-:W-:Y:S02]  /*c230*/  @!UPT UIADD3 URZ, UPT, UPT, URZ, URZ, URZ ;  /* 0x000000fffffff290 */ /* 0x000fe4000fffe0ff */
[----:B------:R-:W-:Y:S05]  /*c240*/  @!P0 BRA `(.L_x_152) ;  /* 0x0000000000408947 */ /* 0x000fea0003800000 */
[----:B------:R-:W4:Y:S01]  /*c250*/  LDCU.64 UR8, c[0x4][0x70] ;  /* 0x01000e00ff0877ac */ /* 0x000f220008000a00 */
[----:B------:R-:W-:Y:S01]  /*c260*/  MOV R3, 0x0 ;  /* 0x0000000000037802 */ /* 0x000fe20000000f00 */
[----:B------:R-:W-:Y:S02]  /*c270*/  HFMA2 R12, -RZ, RZ, 0, 5.9604644775390625e-08 ;  /* 0x00000001ff0c7431 */ /* 0x000fe400000001ff */
[----:B------:R-:W-:Y:S02]  /*c280*/  IMAD.MOV.U32 R8, RZ, RZ, 0x192 ;  /* 0x00000192ff087424 */ /* 0x000fe400078e00ff */
[----:B------:R-:W-:Y:S01]  /*c290*/  IMAD.MOV.U32 R13, RZ, RZ, RZ ;  /* 0x000000ffff0d7224 */ /* 0x000fe200078e00ff */
[----:B------:R-:W5:Y:S01]  /*c2a0*/  LDCU.64 UR6, c[0x4][0x78] ;  /* 0x01000f00ff0677ac */ /* 0x000f620008000a00 */
[----:B------:R-:W1:Y:S01]  /*c2b0*/  LDC.64 R2, c[0x4][R3] ;  /* 0x0100000003027b82 */ /* 0x000e620000000a00 */
[----:B------:R-:W2:Y:S01]  /*c2c0*/  LDCU.64 UR4, c[0x4][0x10] ;  /* 0x01000200ff0477ac */ /* 0x000ea20008000a00 */
[----:B----4-:R-:W-:Y:S01]  /*c2d0*/  MOV R5, UR9 ;  /* 0x0000000900057c02 */ /* 0x010fe20008000f00 */
[----:B------:R-:W-:Y:S01]  /*c2e0*/  IMAD.U32 R4, RZ, RZ, UR8 ;  /* 0x00000008ff047e24 */ /* 0x000fe2000f8e00ff */
[----:B-----5:R-:W-:Y:S01]  /*c2f0*/  MOV R7, UR7 ;  /* 0x0000000700077c02 */ /* 0x020fe20008000f00 */
[----:B------:R-:W-:Y:S01]  /*c300*/  IMAD.U32 R6, RZ, RZ, UR6 ;  /* 0x00000006ff067e24 */ /* 0x000fe2000f8e00ff */
[----:B--2---:R-:W-:Y:S01]  /*c310*/  MOV R11, UR5 ;  /* 0x00000005000b7c02 */ /* 0x004fe20008000f00 */
[----:B------:R-:W-:Y:S02]  /*c320*/  IMAD.U32 R10, RZ, RZ, UR4 ;  /* 0x00000004ff0a7e24 */ /* 0x000fe4000f8e00ff */
[----:B------:R-:W-:Y:S07]  /*c330*/  LEPC R20, `(.L_x_152) ;  /* 0x000000001014794e */ /* 0x000fee0000000000 */
[----:B-1-3--:R-:W-:Y:S05]  /*c340*/  CALL.ABS.NOINC R2 ;  /* 0x0000000002007343 */ /* 0x00afea0003c00000 */
.L_x_152:
[----:B------:R-:W-:Y:S01]  /*c350*/  ISETP.NE.AND P0, PT, R69, RZ, PT ;  /* 0x000000ff4500720c */ /* 0x000fe20003f05270 */
[----:B------:R-:W-:Y:S05]  /*c360*/  WARPSYNC.ALL ;  /* 0x0000000000007948 */ /* 0x000fea0003800000 */
[----:B------:R-:W-:Y:S01]  /*c370*/  R2UR UR4, R25 ;  /* 0x00000000190472ca */ /* 0x000fe200000e0000 */
[----:B------:R-:W4:Y:S01]  /*c380*/  S2UR UR5, SR_CgaCtaId ;  /* 0x00000000000579c3 */ /* 0x000f220000008800 */
[----:B-1----:R-:W-:Y:S01]  /*c390*/  LOP3.LUT R0, R56, 0xffffe000, RZ, 0xc0, !PT ;  /* 0xffffe00038007812 */ /* 0x002fe200078ec0ff */
[----:B------:R-:W-:Y:S01]  /*c3a0*/  BSSY.RECONVERGENT B0, `(.L_x_153) ;  /* 0x0000059000007945 */ /* 0x000fe20003800200 */
[----:B------:R-:W-:Y:S02]  /*c3b0*/  LOP3.LUT R2, R57, 0xffffe000, RZ, 0xc0, !PT ;  /* 0xffffe00039027812 */ /* 0x000fe400078ec0ff */
[----:B------:R-:W-:Y:S02]  /*c3c0*/  LOP3.LUT R3, R58, 0xffffe000, RZ, 0xc0, !PT ;  /* 0xffffe0003a037812 */ /* 0x000fe400078ec0ff */
[----:B------:R-:W-:Y:S02]  /*c3d0*/  LOP3.LUT R20, R59, 0xffffe000, RZ, 0xc0, !PT ;  /* 0xffffe0003b147812 */ /* 0x000fe400078ec0ff */
[----:B------:R-:W-:Y:S02]  /*c3e0*/  LOP3.LUT R21, R52, 0xffffe000, RZ, 0xc0, !PT ;  /* 0xffffe00034157812 */ /* 0x000fe400078ec0ff */
[----:B------:R-:W-:Y:S01]  /*c3f0*/  LOP3.LUT R26, R53, 0xffffe000, RZ, 0xc0, !PT ;  /* 0xffffe000351a7812 */ /* 0x000fe200078ec0ff */
[----:B------:R-:W1:Y:S01]  /*c400*/  LDTM.x16 R4, tmem[UR4+0x70] ;  /* 0x00007004000479ee */ /* 0x000e620008240000 */
[----:B------:R-:W-:Y:S01]  /*c410*/  R2UR UR4, R84 ;  /* 0x00000000540472ca */ /* 0x000fe200000e0000 */
[----:B------:R-:W-:Y:S01]  /*c420*/  NOP ;  /* 0x0000000000007918 */ /* 0x000fe20000000000 */
[----:B--2---:R-:W-:Y:S02]  /*c430*/  LOP3.LUT R29, R54, 0xffffe000, RZ, 0xc0, !PT ;  /* 0xffffe000361d7812 */ /* 0x004fe400078ec0ff */
[----:B------:R-:W-:Y:S02]  /*c440*/  LOP3.LUT R28, R55, 0xffffe000, RZ, 0xc0, !PT ;  /* 0xffffe000371c7812 */ /* 0x000fe400078ec0ff */
[----:B------:R-:W-:Y:S02]  /*c450*/  LOP3.LUT R31, R48, 0xffffe000, RZ, 0xc0, !PT ;  /* 0xffffe000301f7812 */ /* 0x000fe400078ec0ff */
[----:B------:R-:W-:Y:S02]  /*c460*/  LOP3.LUT R30, R49, 0xffffe000, RZ, 0xc0, !PT ;  /* 0xffffe000311e7812 */ /* 0x000fe400078ec0ff */
[----:B------:R-:W-:Y:S02]  /*c470*/  LOP3.LUT R33, R50, 0xffffe000, RZ, 0xc0, !PT ;  /* 0xffffe00032217812 */ /* 0x000fe400078ec0ff */
[----:B------:R-:W-:Y:S01]  /*c480*/  LOP3.LUT R32, R51, 0xffffe000, RZ, 0xc0, !PT ;  /* 0xffffe00033207812 */ /* 0x000fe200078ec0ff */
[----:B------:R-:W-:Y:S01]  /*c490*/  UIADD3 UR4, UPT, UPT, UR4, 0xd0, URZ ;  /* 0x000000d004047890 */ /* 0x000fe2000fffe0ff */
[----:B------:R-:W-:Y:S02]  /*c4a0*/  LOP3.LUT R35, R44, 0xffffe000, RZ, 0xc0, !PT ;  /* 0xffffe0002c237812 */ /* 0x000fe400078ec0ff */
[----:B------:R-:W-:Y:S02]  /*c4b0*/  LOP3.LUT R34, R45, 0xffffe000, RZ, 0xc0, !PT ;  /* 0xffffe0002d227812 */ /* 0x000fe400078ec0ff */
[----:B------:R-:W-:Y:S02]  /*c4c0*/  LOP3.LUT R37, R46, 0xffffe000, RZ, 0xc0, !PT ;  /* 0xffffe0002e257812 */ /* 0x000fe400078ec0ff */
[----:B------:R-:W-:Y:S01]  /*c4d0*/  LOP3.LUT R36, R47, 0xffffe000, RZ, 0xc0, !PT ;  /* 0xffffe0002f247812 */ /* 0x000fe200078ec0ff */
[C---:B-1----:R-:W-:Y:S01]  /*c4e0*/  FMUL R4, R24.reuse, R4 ;  /* 0x0000000418047220 */ /* 0x042fe20000400000 */
[C---:B------:R-:W-:Y:S01]  /*c4f0*/  FMUL R5, R24.reuse, R5 ;  /* 0x0000000518057220 */ /* 0x040fe20000400000 */
[C---:B------:R-:W-:Y:S01]  /*c500*/  FMUL R6, R24.reuse, R6 ;  /* 0x0000000618067220 */ /* 0x040fe20000400000 */
[C---:B------:R-:W-:Y:S01]  /*c510*/  FMUL R7, R24.reuse, R7 ;  /* 0x0000000718077220 */ /* 0x040fe20000400000 */
[C---:B------:R-:W-:Y:S01]  /*c520*/  FFMA R4, R27.reuse, R0, R4 ;  /* 0x000000001b047223 */ /* 0x040fe20000000004 */
[C---:B------:R-:W-:Y:S01]  /*c530*/  FFMA R5, R27.reuse, R2, R5 ;  /* 0x000000021b057223 */ /* 0x040fe20000000005 */
[C---:B------:R-:W-:Y:S01]  /*c540*/  FFMA R6, R27.reuse, R3, R6 ;  /* 0x000000031b067223 */ /* 0x040fe20000000006 */
[C---:B------:R-:W-:Y:S01]  /*c550*/  FFMA R7, R27.reuse, R20, R7 ;  /* 0x000000141b077223 */ /* 0x040fe20000000007 */
[----:B----4-:R-:W-:Y:S01]  /*c560*/  UPRMT UR4, UR5, 0x654, UR4 ;  /* 0x0000065405047896 */ /* 0x010fe20008000004 */
[C---:B------:R-:W-:Y:S01]  /*c570*/  FMUL R8, R24.reuse, R8 ;  /* 0x0000000818087220 */ /* 0x040fe20000400000 */
[C---:B------:R-:W-:Y:S01]  /*c580*/  FMUL R9, R24.reuse, R9 ;  /* 0x0000000918097220 */ /* 0x040fe20000400000 */
[C---:B------:R-:W-:Y:S01]  /*c590*/  FMUL R10, R24.reuse, R10 ;  /* 0x0000000a180a7220 */ /* 0x040fe20000400000 */
[C---:B------:R-:W-:Y:S01]  /*c5a0*/  FMUL R11, R24.reuse, R11 ;  /* 0x0000000b180b7220 */ /* 0x040fe20000400000 */
[----:B------:R-:W-:Y:S01]  /*c5b0*/  F2FP.TF32.F32.PACK_B R4, R4 ;  /* 0x00000004ff04723e */ /* 0x000fe200024050ff */
[C---:B------:R-:W-:Y:S01]  /*c5c0*/  FFMA R8, R27.reuse, R21, R8 ;  /* 0x000000151b087223 */ /* 0x040fe20000000008 */
[----:B------:R-:W-:Y:S01]  /*c5d0*/  F2FP.TF32.F32.PACK_B R5, R5 ;  /* 0x00000005ff05723e */ /* 0x000fe200024050ff */
[C---:B------:R-:W-:Y:S01]  /*c5e0*/  FFMA R9, R27.reuse, R26, R9 ;  /* 0x0000001a1b097223 */ /* 0x040fe20000000009 */
[----:B------:R-:W-:Y:S01]  /*c5f0*/  F2FP.TF32.F32.PACK_B R6, R6 ;  /* 0x00000006ff06723e */ /* 0x000fe200024050ff */
[C---:B------:R-:W-:Y:S01]  /*c600*/  FFMA R10, R27.reuse, R29, R10 ;  /* 0x0000001d1b0a7223 */ /* 0x040fe2000000000a */
[----:B------:R-:W-:Y:S01]  /*c610*/  F2FP.TF32.F32.PACK_B R7, R7 ;  /* 0x00000007ff07723e */ /* 0x000fe200024050ff */
[C---:B------:R-:W-:Y:S01]  /*c620*/  FFMA R11, R27.reuse, R28, R11 ;  /* 0x0000001c1b0b7223 */ /* 0x040fe2000000000b */
[C---:B------:R-:W-:Y:S01]  /*c630*/  FMUL R12, R24.reuse, R12 ;  /* 0x0000000c180c7220 */ /* 0x040fe20000400000 */
[----:B------:R-:W-:Y:S01]  /*c640*/  SYNCS.ARRIVE.TRANS64.RED.A1T0 RZ, [UR4], RZ ;  /* 0x000000ffffff79a7 */ /* 0x000fe20008100404 */
[----:B------:R-:W-:Y:S01]  /*c650*/  F2FP.TF32.F32.PACK_B R8, R8 ;  /* 0x00000008ff08723e */ /* 0x000fe200024050ff */
[----:B------:R1:W-:Y:S01]  /*c660*/  STS.128 [R67+0x6000], R4 ;  /* 0x0060000443007388 */ /* 0x0003e20000000c00 */
        /* <DEDUP_REMOVED lines=9> */
[C---:B------:R-:W-:Y:S01]  /*c700*/  FFMA R15, R27.reuse, R32, R15 ;  /* 0x000000201b0f7223 */ /* 0x040fe2000000000f */
[C---:B------:R-:W-:Y:S01]  /*c710*/  FMUL R16, R24.reuse, R16 ;  /* 0x0000001018107220 */ /* 0x040fe20000400000 */
[----:B------:R-:W-:Y:S01]  /*c720*/  F2FP.TF32.F32.PACK_B R12, R12 ;  /* 0x0000000cff0c723e */ /* 0x000fe200024050ff */
[----:B------:R1:W-:Y:S01]  /*c730*/  STS.128 [R78+0x6010], R8 ;  /* 0x006010084e007388 */ /* 0x0003e20000000c00 */
[C---:B------:R-:W-:Y:S01]  /*c740*/  FMUL R17, R24.reuse, R17 ;  /* 0x0000001118117220 */ /* 0x040fe20000400000 */
[C---:B------:R-:W-:Y:S01]  /*c750*/  FMUL R18, R24.reuse, R18 ;  /* 0x0000001218127220 */ /* 0x040fe20000400000 */
[----:B------:R-:W-:Y:S01]  /*c760*/  FMUL R19, R24, R19 ;  /* 0x0000001318137220 */ /* 0x000fe20000400000 */
[----:B------:R-:W-:Y:S01]  /*c770*/  F2FP.TF32.F32.PACK_B R13, R13 ;  /* 0x0000000dff0d723e */ /* 0x000fe200024050ff */
[C---:B------:R-:W-:Y:S01]  /*c780*/  FFMA R16, R27.reuse, R35, R16 ;  /* 0x000000231b107223 */ /* 0x040fe20000000010 */
[----:B------:R-:W-:Y:S01]  /*c790*/  F2FP.TF32.F32.PACK_B R14, R14 ;  /* 0x0000000eff0e723e */ /* 0x000fe200024050ff */
[C---:B------:R-:W-:Y:S01]  /*c7a0*/  FFMA R17, R27.reuse, R34, R17 ;  /* 0x000000221b117223 */ /* 0x040fe20000000011 */
[----:B------:R-:W-:Y:S01]  /*c7b0*/  F2FP.TF32.F32.PACK_B R15, R15 ;  /* 0x0000000fff0f723e */ /* 0x000fe200024050ff */
[C---:B------:R-:W-:Y:S01]  /*c7c0*/  FFMA R18, R27.reuse, R37, R18 ;  /* 0x000000251b127223 */ /* 0x040fe20000000012 */
[----:B------:R-:W-:Y:S01]  /*c7d0*/  FFMA R19, R27, R36, R19 ;  /* 0x000000241b137223 */ /* 0x000fe20000000013 */
[----:B------:R-:W-:Y:S02]  /*c7e0*/  F2FP.TF32.F32.PACK_B R16, R16 ;  /* 0x00000010ff10723e */ /* 0x000fe400024050ff */
        /* <DEDUP_REMOVED lines=13> */
[----:B------:R-:W-:Y:S02]  /*c8c0*/  UIADD3 UR4, UP0, UPT, UR56, 0x780, URZ ;  /* 0x0000078038047890 */ /* 0x000fe4000ff1e0ff */
[----:B------:R-:W-:Y:S02]  /*c8d0*/  UIADD3 UR40, UPT, UPT, UR49, 0x6200, URZ ;  /* 0x0000620031287890 */ /* 0x000fe4000fffe0ff */
[----:B------:R-:W-:Y:S02]  /*c8e0*/  UIADD3 UR41, UPT, UPT, UR53, 0x70, URZ ;  /* 0x0000007035297890 */ /* 0x000fe4000fffe0ff */
[----:B------:R-:W-:Y:S09]  /*c8f0*/  UIADD3.X UR5, UPT, UPT, URZ, UR57, URZ, UP0, !UPT ;  /* 0x00000039ff057290 */ /* 0x000ff200087fe4ff */
[----:B------:R2:W-:Y:S01]  /*c900*/  UTMASTG.5D [UR40], [UR4] ;  /* 0x00000028040073b5 */ /* 0x0005e20008020000 */
[----:B------:R0:W-:Y:S01]  /*c910*/  UTMACMDFLUSH ;  /* 0x00000000000079b7 */ /* 0x0001e20000000000 */
[----:B--2---:R-:W-:Y:S04]  /*c920*/  DEPBAR.LE SB0, 0x1 ;  /* 0x000080400000791a */ /* 0x004fe80000000000 */
.L_x_154:
[----:B------:R-:W-:Y:S05]  /*c930*/  BSYNC.RECONVERGENT B0 ;  /* 0x0000000000007941 */ /* 0x000fea0003800200 */
.L_x_153:
[----:B------:R-:W-:Y:S01]  /*c940*/  BAR.SYNC.DEFER_BLOCKING 0x1, 0x80 ;  /* 0x0042000000007b1d */ /* 0x000fe20000010000 */
[----:B------:R-:W-:Y:S01]  /*c950*/  UISETP.NE.AND UP0, UPT, UR55, -0x8, UPT ;  /* 0xfffffff83700788c */ /* 0x000fe2000bf05270 */
[----:B------:R-:W-:Y:S08]  /*c960*/  IADD3 R0, PT, PT, R22, 0x1, RZ ;  /* 0x0000000116007810 */ /* 0x000ff00007ffe0ff */
[----:B------:R-:W-:Y:S05]  /*c970*/  BRA.U !UP0, `(.L_x_155) ;  /* 0x0000000108247547 */ /* 0x000fea000b800000 */
[----:B------:R-:W-:Y:S01]  /*c980*/  ISETP.NE.AND P0, PT, R82, RZ, PT ;  /* 0x000000ff5200720c */ /* 0x000fe20003f05270 */
[----:B------:R-:W-:Y:S01]  /*c990*/  IMAD.U32 R2, RZ, RZ, UR52 ;  /* 0x00000034ff027e24 */ /* 0x000fe2000f8e00ff */
[----:B------:R-:W-:Y:S04]  /*c9a0*/  UIADD3 UR4, UPT, UPT, UR52, 0x1, URZ ;  /* 0x0000000134047890 */ /* 0x000fe8000fffe0ff */
[----:B------:R-:W-:Y:S04]  /*c9b0*/  UISETP.NE.AND UP0, UPT, UR4, 0x4, UPT ;  /* 0x000000040400788c */ /* 0x000fe8000bf05270 */
[----:B------:R-:W-:Y:S03]  /*c9c0*/  USEL UR52, UR4, URZ, UP0 ;  /* 0x000000ff04347287 */ /* 0x000fe60008000000 */
[----:B------:R-:W-:Y:S05]  /*c9d0*/  @P0 LEA R2, R2, UR49, 0x3 ;  /* 0x0000003102020c11 */ /* 0x000fea000f8e18ff */
[----:B------:R-:W-:Y:S05]  /*c9e0*/  @P0 VIADD R3, R2, 0x80 ;  /* 0x0000008002030836 */ /* 0x000fea0000000000 */
[----:B------:R-:W-:Y:S04]  /*c9f0*/  @P0 PRMT R3, R88, 0x654, R3 ;  /* 0x0000065458030816 */ /* 0x000fe80000000003 */
[----:B------:R2:W-:Y:S03]  /*ca00*/  @P0 SYNCS.ARRIVE.TRANS64.RED.A1T0 RZ, [R3+URZ], RZ ;  /* 0x000000ff03ff09a7 */ /* 0x0005e600081004ff */
.L_x_155:
[----:B------:R-:W-:Y:S01]  /*ca10*/  R2UR UR4, R79 ;  /* 0x000000004f0472ca */ /* 0x000fe200000e0000 */
[----:B------:R-:W-:Y:S01]  /*ca20*/  UIADD3 UR55, UPT, UPT, UR55, 0x8, URZ ;  /* 0x0000000837377890 */ /* 0x000fe2000fffe0ff */
[----:B------:R-:W-:Y:S02]  /*ca30*/  R2UR UR5, R63 ;  /* 0x000000003f0572ca */ /* 0x000fe400000e0000 */
[----:B------:R-:W-:Y:S02]  /*ca40*/  R2UR UR50, R81 ;  /* 0x00000000513272ca */ /* 0x000fe400000e0000 */
[C---:B------:R-:W-:Y:S02]  /*ca50*/  ISETP.NE.AND P0, PT, R0.reuse, 0x2, PT ;  /* 0x000000020000780c */ /* 0x040fe40003f05270 */
[----:B------:R-:W-:Y:S02]  /*ca60*/  LOP3.LUT R65, R65, 0x1, RZ, 0x3c, !PT ;  /* 0x0000000141417812 */ /* 0x000fe400078e3cff */
[----:B--2---:R-:W-:Y:S02]  /*ca70*/  SEL R3, RZ, 0x1, P0 ;  /* 0x00000001ff037807 */ /* 0x004fe40000000000 */
[----:B------:R-:W-:Y:S01]  /*ca80*/  SEL R22, R0, RZ, P0 ;  /* 0x000000ff00167207 */ /* 0x000fe20000000000 */
[----:B------:R-:W-:Y:S01]  /*ca90*/  UISETP.NE.AND UP0, UPT, UR4, URZ, UPT ;  /* 0x000000ff0400728c */ /* 0x000fe2000bf05270 */
[----:B------:R-:W-:Y:S01]  /*caa0*/  R2UR UR4, R64 ;  /* 0x00000000400472ca */ /* 0x000fe200000e0000 */
[----:B------:R-:W-:Y:S01]  /*cab0*/  UIADD3 UR16, UPT, UPT, UR36, UR5, URZ ;  /* 0x0000000524107290 */ /* 0x000fe2000fffe0ff */
[----:B------:R-:W-:Y:S11]  /*cac0*/  LOP3.LUT R66, R66, R3, RZ, 0x3c, !PT ;  /* 0x0000000342427212 */ /* 0x000ff600078e3cff */
[----:B------:R-:W-:Y:S01]  /*cad0*/  UIADD3 UR21, UPT, UPT, UR37, UR4, URZ ;  /* 0x0000000425157290 */ /* 0x000fe2000fffe0ff */
[----:B------:R-:W-:Y:S11]  /*cae0*/  BRA.U UP0, `(.L_x_156) ;  /* 0xffffffa100087547 */ /* 0x000ff6000b83ffff */
[----:B------:R-:W-:-:S13]  /*caf0*/  R2UR UR4, R76 ;  /* 0x000000004c0472ca */ /* 0x000fda00000e0000 */
[----:B------:R-:W-:-:S09]  /*cb00*/  UISETP.NE.AND UP0, UPT, UR4, URZ, UPT ;  /* 0x000000ff0400728c */ /* 0x000fd2000bf05270 */
[----:B------:R-:W-:Y:S05]  /*cb10*/  BRA.U !UP0, `(.L_x_157) ;  /* 0x0000000108487547 */ /* 0x000fea000b800000 */
[----:B------:R-:W2:Y:S02]  /*cb20*/  LDCU.64 UR4, c[0x0][0x990] ;  /* 0x00013200ff0477ac */ /* 0x000ea40008000a00 */
[----:B--2---:R-:W-:-:S04]  /*cb30*/  UISETP.NE.U32.AND UP0, UPT, UR4, URZ, UPT ;  /* 0x000000ff0400728c */ /* 0x004fc8000bf05070 */
[----:B------:R-:W-:-:S09]  /*cb40*/  UISETP.NE.AND.EX UP0, UPT, UR5, URZ, UPT, UP0 ;  /* 0x000000ff0500728c */ /* 0x000fd2000bf05300 */
[----:B------:R-:W-:Y:S05]  /*cb50*/  BRA.U UP0, `(.L_x_158) ;  /* 0x00000001000c7547 */ /* 0x000fea000b800000 */
[----:B------:R-:W-:-:S13]  /*cb60*/  FSETP.NEU.AND P0, PT, R27, RZ, PT ;  /* 0x000000ff1b00720b */ /* 0x000fda0003f0d000 */
[----:B------:R-:W-:Y:S05]  /*cb70*/  @!P0 EXIT ;  /* 0x000000000000894d */ /* 0x000fea0003800000 */
[----:B------:R-:W-:Y:S05]  /*cb80*/  BRA `(.L_x_157) ;  /* 0x00000000002c7947 */ /* 0x000fea0003800000 */
.L_x_158:
[----:B------:R-:W-:Y:S01]  /*cb90*/  ISETP.NE.AND P0, PT, R80, RZ, PT ;  /* 0x000000ff5000720c */ /* 0x000fe20003f05270 */
[----:B------:R-:W-:-:S12]  /*cba0*/  BSSY.RECONVERGENT B0, `(.L_x_157) ;  /* 0x0000009000007945 */ /* 0x000fd80003800200 */
[----:B------:R-:W-:Y:S05]  /*cbb0*/  @P0 BRA `(.L_x_159) ;  /* 0x0000000000140947 */ /* 0x000fea0003800000 */
[----:B------:R-:W2:Y:S02]  /*cbc0*/  LDCU.64 UR4, c[0x0][0x988] ;  /* 0x00013100ff0477ac */ /* 0x000ea40008000a00 */
[----:B--2---:R-:W-:-:S04]  /*cbd0*/  ISETP.NE.U32.AND P0, PT, RZ, UR4, PT ;  /* 0x00000004ff007c0c */ /* 0x004fc8000bf05070 */
[----:B------:R-:W-:-:S13]  /*cbe0*/  ISETP.NE.AND.EX P0, PT, RZ, UR5, PT, P0 ;  /* 0x00000005ff007c0c */ /* 0x000fda000bf05300 */
[----:B------:R-:W-:Y:S05]  /*cbf0*/  @!P0 EXIT ;  /* 0x000000000000894d */ /* 0x000fea0003800000 */
[----:B------:R-:W-:Y:S05]  /*cc00*/  BRA `(.L_x_160) ;  /* 0x0000000000087947 */ /* 0x000fea0003800000 */
.L_x_159:
[----:B------:R-:W-:-:S13]  /*cc10*/  FSETP.NEU.AND P0, PT, R27, RZ, PT ;  /* 0x000000ff1b00720b */ /* 0x000fda0003f0d000 */
[----:B------:R-:W-:Y:S05]  /*cc20*/  @!P0 EXIT ;  /* 0x000000000000894d */ /* 0x000fea0003800000 */
.L_x_160:
[----:B------:R-:W-:Y:S05]  /*cc30*/  BSYNC.RECONVERGENT B0 ;  /* 0x0000000000007941 */ /* 0x000fea0003800200 */
.L_x_157:
[----:B------:R-:W2:Y:S01]  /*cc40*/  S2UR UR5, SR_CgaCtaId ;  /* 0x00000000000579c3 */ /* 0x000ea20000008800 */
[----:B------:R-:W-:Y:S01]  /*cc50*/  ULEA UR4, UR52, UR49, 0x3 ;  /* 0x0000003134047291 */ /* 0x000fe2000f8e18ff */
[----:B------:R-:W-:-:S04]  /*cc60*/  DEPBAR.LE SB0, 0x0 ;  /* 0x000080000000791a */ /* 0x000fc80000000000 */
[----:B------:R-:W-:-:S04]  /*cc70*/  UIADD3 UR4, UPT, UPT, UR4, 0x80, URZ ;  /* 0x0000008004047890 */ /* 0x000fc8000fffe0ff */
[----:B--2---:R-:W-:-:S09]  /*cc80*/  UPRMT UR4, UR5, 0x654, UR4 ;  /* 0x0000065405047896 */ /* 0x004fd20008000004 */
[----:B------:R-:W-:Y:S01]  /*cc90*/  SYNCS.ARRIVE.TRANS64.RED.A1T0 RZ, [UR4], RZ ;  /* 0x000000ffffff79a7 */ /* 0x000fe20008100404 */
[----:B------:R-:W-:Y:S05]  /*cca0*/  EXIT ;  /* 0x000000000000794d */ /* 0x000fea0003800000 */
.L_x_19:
[----:B------:R-:W-:Y:S07]  /*ccb0*/  MOV R4, UR53 ;  /* 0x0000003500047c02 */ /* 0x000fee0008000f00 */
.L_x_161:
[----:B--2---:R2:W3:Y:S02]  /*ccc0*/  SYNCS.PHASECHK.TRANS64.TRYWAIT P0, [R4+URZ+0x30], R7 ;  /* 0x00003007040075a7 */ /* 0x0044e400080011ff */
[----:B---3--:R-:W-:Y:S05]  /*ccd0*/  @!P0 NANOSLEEP.SYNCS 0x989680 ;  /* 0x009896800000895d */ /* 0x008fea0003900000 */
[----:B------:R-:W3:Y:S02]  /*cce0*/  @!P0 SYNCS.PHASECHK.TRANS64 P0, [R4+URZ+0x30], R7 ;  /* 0x00003007040085a7 */ /* 0x000ee400080010ff */
[----:B---3--:R-:W-:Y:S05]  /*ccf0*/  @!P0 BRA `(.L_x_161) ;  /* 0xfffffffc00f08947 */ /* 0x008fea000383ffff */
[----:B------:R-:W-:Y:S05]  /*cd00*/  BRA `(.L_x_18) ;  /* 0xffffff50006c7947 */ /* 0x000fea000383ffff */
.L_x_25:
[----:B------:R-:W-:Y:S07]  /*cd10*/  MOV R4, UR53 ;  /* 0x0000003500047c02 */ /* 0x000fee0008000f00 */
.L_x_162:
[----:B-1----:R1:W2:Y:S02]  /*cd20*/  SYNCS.PHASECHK.TRANS64.TRYWAIT P0, [R4+URZ+0x30], R7 ;  /* 0x00003007040075a7 */ /* 0x0022a400080011ff */
[----:B--2---:R-:W-:Y:S05]  /*cd30*/  @!P0 NANOSLEEP.SYNCS 0x989680 ;  /* 0x009896800000895d */ /* 0x004fea0003900000 */
[----:B------:R-:W2:Y:S02]  /*cd40*/  @!P0 SYNCS.PHASECHK.TRANS64 P0, [R4+URZ+0x30], R7 ;  /* 0x00003007040085a7 */ /* 0x000ea400080010ff */
[----:B--2---:R-:W-:Y:S05]  /*cd50*/  @!P0 BRA `(.L_x_162) ;  /* 0xfffffffc00f08947 */ /* 0x004fea000383ffff */
[----:B------:R-:W-:Y:S05]  /*cd60*/  BRA `(.L_x_24) ;  /* 0xffffff5800807947 */ /* 0x000fea000383ffff */
.L_x_29:
[----:B--2---:R-:W-:-:S07]  /*cd70*/  MOV R4, UR58 ;  /* 0x0000003a00047c02 */ /* 0x004fce0008000f00 */
.L_x_163:
[----:B--2---:R2:W3:Y:S02]  /*cd80*/  SYNCS.PHASECHK.TRANS64.TRYWAIT P0, [R4+URZ+0xb0], R5 ;  /* 0x0000b005040075a7 */ /* 0x0044e400080011ff */
[----:B---3--:R-:W-:Y:S05]  /*cd90*/  @!P0 NANOSLEEP.SYNCS 0x989680 ;  /* 0x009896800000895d */ /* 0x008fea0003900000 */
[----:B------:R-:W3:Y:S02]  /*cda0*/  @!P0 SYNCS.PHASECHK.TRANS64 P0, [R4+URZ+0xb0], R5 ;  /* 0x0000b005040085a7 */ /* 0x000ee400080010ff */
[----:B---3--:R-:W-:Y:S05]  /*cdb0*/  @!P0 BRA `(.L_x_163) ;  /* 0xfffffffc00f08947 */ /* 0x008fea000383ffff */
[----:B------:R-:W-:Y:S05]  /*cdc0*/  BRA `(.L_x_164) ;  /* 0xffffff5c00e87947 */ /* 0x000fea000383ffff */
.L_x_33:
[----:B------:R-:W-:-:S07]  /*cdd0*/  MOV R0, UR4 ;  /* 0x0000000400007c02 */ /* 0x000fce0008000f00 */
.L_x_165:
[----:B-1----:R1:W2:Y:S02]  /*cde0*/  SYNCS.PHASECHK.TRANS64.TRYWAIT P0, [R0+URZ], R3 ;  /* 0x00000003000075a7 */ /* 0x0022a400080011ff */
[----:B--2---:R-:W-:Y:S05]  /*cdf0*/  @!P0 NANOSLEEP.SYNCS 0x989680 ;  /* 0x009896800000895d */ /* 0x004fea0003900000 */
[----:B------:R-:W2:Y:S02]  /*ce00*/  @!P0 SYNCS.PHASECHK.TRANS64 P0, [R0+URZ], R3 ;  /* 0x00000003000085a7 */ /* 0x000ea400080010ff */
[----:B--2---:R-:W-:Y:S05]  /*ce10*/  @!P0 BRA `(.L_x_165) ;  /* 0xfffffffc00f08947 */ /* 0x004fea000383ffff */
[----:B------:R-:W-:Y:S05]  /*ce20*/  BRA `(.L_x_166) ;  /* 0xffffff6400bc7947 */ /* 0x000fea000383ffff */
.L_x_34:
[----:B------:R-:W-:-:S07]  /*ce30*/  MOV R0, UR5 ;  /* 0x0000000500007c02 */ /* 0x000fce0008000f00 */
.L_x_167:
[----:B-1----:R1:W2:Y:S02]  /*ce40*/  SYNCS.PHASECHK.TRANS64.TRYWAIT P0, [R0+URZ], R3 ;  /* 0x00000003000075a7 */ /* 0x0022a400080011ff */
[----:B--2---:R-:W-:Y:S05]  /*ce50*/  @!P0 NANOSLEEP.SYNCS 0x989680 ;  /* 0x009896800000895d */ /* 0x004fea0003900000 */
[----:B------:R-:W2:Y:S02]  /*ce60*/  @!P0 SYNCS.PHASECHK.TRANS64 P0, [R0+URZ], R3 ;  /* 0x00000003000085a7 */ /* 0x000ea400080010ff */
[----:B--2---:R-:W-:Y:S05]  /*ce70*/  @!P0 BRA `(.L_x_167) ;  /* 0xfffffffc00f08947 */ /* 0x004fea000383ffff */
[----:B------:R-:W-:Y:S05]  /*ce80*/  BRA `(.L_x_168) ;  /* 0xffffff6400cc7947 */ /* 0x000fea000383ffff */
.L_x_35:
[----:B------:R-:W-:-:S07]  /*ce90*/  MOV R0, UR5 ;  /* 0x0000000500007c02 */ /* 0x000fce0008000f00 */
.L_x_169:
[----:B-1----:R1:W2:Y:S02]  /*cea0*/  SYNCS.PHASECHK.TRANS64.TRYWAIT P0, [R0+URZ], R3 ;  /* 0x00000003000075a7 */ /* 0x0022a400080011ff */
[----:B--2---:R-:W-:Y:S05]  /*ceb0*/  @!P0 NANOSLEEP.SYNCS 0x989680 ;  /* 0x009896800000895d */ /* 0x004fea0003900000 */
[----:B------:R-:W2:Y:S02]  /*cec0*/  @!P0 SYNCS.PHASECHK.TRANS64 P0, [R0+URZ], R3 ;  /* 0x00000003000085a7 */ /* 0x000ea400080010ff */
[----:B--2---:R-:W-:Y:S05]  /*ced0*/  @!P0 BRA `(.L_x_169) ;  /* 0xfffffffc00f08947 */ /* 0x004fea000383ffff */
[----:B------:R-:W-:Y:S05]  /*cee0*/  BRA `(.L_x_170) ;  /* 0xffffff6400dc7947 */ /* 0x000fea000383ffff */
.L_x_36:
[----:B------:R-:W-:-:S07]  /*cef0*/  MOV R0, UR5 ;  /* 0x0000000500007c02 */ /* 0x000fce0008000f00 */
.L_x_171:
[----:B-1----:R1:W2:Y:S02]  /*cf00*/  SYNCS.PHASECHK.TRANS64.TRYWAIT P0, [R0+URZ], R3 ;  /* 0x00000003000075a7 */ /* 0x0022a400080011ff */
[----:B--2---:R-:W-:Y:S05]  /*cf10*/  @!P0 NANOSLEEP.SYNCS 0x989680 ;  /* 0x009896800000895d */ /* 0x004fea0003900000 */
[----:B------:R-:W2:Y:S02]  /*cf20*/  @!P0 SYNCS.PHASECHK.TRANS64 P0, [R0+URZ], R3 ;  /* 0x00000003000085a7 */ /* 0x000ea400080010ff */
[----:B--2---:R-:W-:Y:S05]  /*cf30*/  @!P0 BRA `(.L_x_171) ;  /* 0xfffffffc00f08947 */ /* 0x004fea000383ffff */
[----:B------:R-:W-:Y:S05]  /*cf40*/  BRA `(.L_x_172) ;  /* 0xffffff6400ec7947 */ /* 0x000fea000383ffff */
.L_x_37:
[----:B------:R-:W-:-:S07]  /*cf50*/  MOV R0, UR5 ;  /* 0x0000000500007c02 */ /* 0x000fce0008000f00 */
.L_x_173:
[----:B-1----:R1:W2:Y:S02]  /*cf60*/  SYNCS.PHASECHK.TRANS64.TRYWAIT P0, [R0+URZ], R3 ;  /* 0x00000003000075a7 */ /* 0x0022a400080011ff */
[----:B--2---:R-:W-:Y:S05]  /*cf70*/  @!P0 NANOSLEEP.SYNCS 0x989680 ;  /* 0x009896800000895d */ /* 0x004fea0003900000 */
[----:B------:R-:W2:Y:S02]  /*cf80*/  @!P0 SYNCS.PHASECHK.TRANS64 P0, [R0+URZ], R3 ;  /* 0x00000003000085a7 */ /* 0x000ea400080010ff */
[----:B--2---:R-:W-:Y:S05]  /*cf90*/  @!P0 BRA `(.L_x_173) ;  /* 0xfffffffc00f08947 */ /* 0x004fea000383ffff */
[----:B------:R-:W-:Y:S05]  /*cfa0*/  BRA `(.L_x_174) ;  /* 0xffffff6400fc7947 */ /* 0x000fea000383ffff */
.L_x_40:
[----:B------:R-:W-:-:S07]  /*cfb0*/  MOV R4, UR4 ;  /* 0x0000000400047c02 */ /* 0x000fce0008000f00 */
.L_x_175:
[----:B--2---:R2:W3:Y:S02]  /*cfc0*/  SYNCS.PHASECHK.TRANS64.TRYWAIT P1, [R4+URZ+0xb8], R7 ;  /* 0x0000b807040075a7 */ /* 0x0044e400080211ff */
[----:B---3--:R-:W-:Y:S05]  /*cfd0*/  @!P1 NANOSLEEP.SYNCS 0x989680 ;  /* 0x009896800000995d */ /* 0x008fea0003900000 */
[----:B------:R-:W3:Y:S02]  /*cfe0*/  @!P1 SYNCS.PHASECHK.TRANS64 P1, [R4+URZ+0xb8], R7 ;  /* 0x0000b807040095a7 */ /* 0x000ee400080210ff */
[----:B---3--:R-:W-:Y:S05]  /*cff0*/  @!P1 BRA `(.L_x_175) ;  /* 0xfffffffc00f09947 */ /* 0x008fea000383ffff */
[----:B------:R-:W-:Y:S05]  /*d000*/  BRA `(.L_x_176) ;  /* 0xffffff68006c7947 */ /* 0x000fea000383ffff */
.L_x_41:
[----:B--2---:R-:W-:-:S07]  /*d010*/  MOV R4, UR4 ;  /* 0x0000000400047c02 */ /* 0x004fce0008000f00 */
.L_x_177:
[----:B--2---:R2:W3:Y:S02]  /*d020*/  SYNCS.PHASECHK.TRANS64.TRYWAIT P1, [R4+URZ+0xb0], R5 ;  /* 0x0000b005040075a7 */ /* 0x0044e400080211ff */
[----:B---3--:R-:W-:Y:S05]  /*d030*/  @!P1 NANOSLEEP.SYNCS 0x989680 ;  /* 0x009896800000995d */ /* 0x008fea0003900000 */
[----:B------:R-:W3:Y:S02]  /*d040*/  @!P1 SYNCS.PHASECHK.TRANS64 P1, [R4+URZ+0xb0], R5 ;  /* 0x0000b005040095a7 */ /* 0x000ee400080210ff */
[----:B---3--:R-:W-:Y:S05]  /*d050*/  @!P1 BRA `(.L_x_177) ;  /* 0xfffffffc00f09947 */ /* 0x008fea000383ffff */
[----:B------:R-:W-:Y:S05]  /*d060*/  BRA `(.L_x_178) ;  /* 0xffffff6800747947 */ /* 0x000fea000383ffff */
.L_x_49:
[----:B------:R-:W-:-:S07]  /*d070*/  MOV R0, UR21 ;  /* 0x0000001500007c02 */ /* 0x000fce0008000f00 */
.L_x_179:
[----:B-1----:R1:W2:Y:S02]  /*d080*/  SYNCS.PHASECHK.TRANS64.TRYWAIT P0, [R0+URZ+0xb0], R5 ;  /* 0x0000b005000075a7 */ /* 0x0022a400080011ff */
[----:B--2---:R-:W-:Y:S05]  /*d090*/  @!P0 NANOSLEEP.SYNCS 0x989680 ;  /* 0x009896800000895d */ /* 0x004fea0003900000 */
[----:B------:R-:W2:Y:S02]  /*d0a0*/  @!P0 SYNCS.PHASECHK.TRANS64 P0, [R0+URZ+0xb0], R5 ;  /* 0x0000b005000085a7 */ /* 0x000ea400080010ff */
[----:B--2---:R-:W-:Y:S05]  /*d0b0*/  @!P0 BRA `(.L_x_179) ;  /* 0xfffffffc00f08947 */ /* 0x004fea000383ffff */
[----:B------:R-:W-:Y:S05]  /*d0c0*/  BRA `(.L_x_180) ;  /* 0xffffff6c00fc7947 */ /* 0x000fea000383ffff */
.L_x_50:
[----:B------:R-:W-:-:S07]  /*d0d0*/  MOV R5, UR25 ;  /* 0x0000001900057c02 */ /* 0x000fce0008000f00 */
.L_x_181:
[----:B-1----:R1:W2:Y:S02]  /*d0e0*/  SYNCS.PHASECHK.TRANS64.TRYWAIT P0, [R5+URZ+0xd0], R0 ;  /* 0x0000d000050075a7 */ /* 0x0022a400080011ff */
[----:B--2---:R-:W-:Y:S05]  /*d0f0*/  @!P0 NANOSLEEP.SYNCS 0x989680 ;  /* 0x009896800000895d */ /* 0x004fea0003900000 */
[----:B------:R-:W2:Y:S02]  /*d100*/  @!P0 SYNCS.PHASECHK.TRANS64 P0, [R5+URZ+0xd0], R0 ;  /* 0x0000d000050085a7 */ /* 0x000ea400080010ff */
[----:B--2---:R-:W-:Y:S05]  /*d110*/  @!P0 BRA `(.L_x_181) ;  /* 0xfffffffc00f08947 */ /* 0x004fea000383ffff */
[----:B------:R-:W-:Y:S05]  /*d120*/  BRA `(.L_x_182) ;  /* 0xffffff7000187947 */ /* 0x000fea000383ffff */
.L_x_53:
[----:B-1----:R-:W-:Y:S07]  /*d130*/  MOV R0, UR17 ;  /* 0x0000001100007c02 */ /* 0x002fee0008000f00 */
.L_x_183:
[----:B-1----:R1:W2:Y:S02]  /*d140*/  SYNCS.PHASECHK.TRANS64.TRYWAIT P0, [R0+URZ], R5 ;  /* 0x00000005000075a7 */ /* 0x0022a400080011ff */
[----:B--2---:R-:W-:Y:S05]  /*d150*/  @!P0 NANOSLEEP.SYNCS 0x989680 ;  /* 0x009896800000895d */ /* 0x004fea0003900000 */
[----:B------:R-:W2:Y:S02]  /*d160*/  @!P0 SYNCS.PHASECHK.TRANS64 P0, [R0+URZ], R5 ;  /* 0x00000005000085a7 */ /* 0x000ea400080010ff */
[----:B--2---:R-:W-:Y:S05]  /*d170*/  @!P0 BRA `(.L_x_183) ;  /* 0xfffffffc00f08947 */ /* 0x004fea000383ffff */
[----:B------:R-:W-:Y:S05]  /*d180*/  BRA `(.L_x_52) ;  /* 0xffffff7000487947 */ /* 0x000fea000383ffff */
.L_x_56:
[----:B------:R-:W-:-:S07]  /*d190*/  MOV R0, UR4 ;  /* 0x0000000400007c02 */ /* 0x000fce0008000f00 */
.L_x_184:
[----:B-1----:R1:W3:Y:S02]  /*d1a0*/  SYNCS.PHASECHK.TRANS64.TRYWAIT P0, [R0+URZ], R3 ;  /* 0x00000003000075a7 */ /* 0x0022e400080011ff */
[----:B---3--:R-:W-:Y:S05]  /*d1b0*/  @!P0 NANOSLEEP.SYNCS 0x989680 ;  /* 0x009896800000895d */ /* 0x008fea0003900000 */
[----:B------:R-:W3:Y:S02]  /*d1c0*/  @!P0 SYNCS.PHASECHK.TRANS64 P0, [R0+URZ], R3 ;  /* 0x00000003000085a7 */ /* 0x000ee400080010ff */
[----:B---3--:R-:W-:Y:S05]  /*d1d0*/  @!P0 BRA `(.L_x_184) ;  /* 0xfffffffc00f08947 */ /* 0x008fea000383ffff */
[----:B------:R-:W-:Y:S05]  /*d1e0*/  BRA `(.L_x_185) ;  /* 0xffffff7400387947 */ /* 0x000fea000383ffff */
.L_x_57:
[----:B------:R-:W-:-:S07]  /*d1f0*/  MOV R0, UR4 ;  /* 0x0000000400007c02 */ /* 0x000fce0008000f00 */
.L_x_186:
[----:B-1----:R1:W2:Y:S02]  /*d200*/  SYNCS.PHASECHK.TRANS64.TRYWAIT P0, [R0+URZ], R3 ;  /* 0x00000003000075a7 */ /* 0x0022a400080011ff */
[----:B--2---:R-:W-:Y:S05]  /*d210*/  @!P0 NANOSLEEP.SYNCS 0x989680 ;  /* 0x009896800000895d */ /* 0x004fea0003900000 */
[----:B------:R-:W2:Y:S02]  /*d220*/  @!P0 SYNCS.PHASECHK.TRANS64 P0, [R0+URZ], R3 ;  /* 0x00000003000085a7 */ /* 0x000ea400080010ff */
[----:B--2---:R-:W-:Y:S05]  /*d230*/  @!P0 BRA `(.L_x_186) ;  /* 0xfffffffc00f08947 */ /* 0x004fea000383ffff */
[----:B------:R-:W-:Y:S05]  /*d240*/  BRA `(.L_x_187) ;  /* 0xffffff7400447947 */ /* 0x000fea000383ffff */
.L_x_62:
[----:B------:R-:W-:Y:S07]  /*d250*/  MOV R0, UR42 ;  /* 0x0000002a00007c02 */ /* 0x000fee0008000f00 */
.L_x_188:
[----:B-1----:R1:W2:Y:S02]  /*d260*/  SYNCS.PHASECHK.TRANS64.TRYWAIT P0, [R0+URZ+0xb0], R3 ;  /* 0x0000b003000075a7 */ /* 0x0022a400080011ff */
[----:B--2---:R-:W-:Y:S05]  /*d270*/  @!P0 NANOSLEEP.SYNCS 0x989680 ;  /* 0x009896800000895d */ /* 0x004fea0003900000 */
[----:B------:R-:W2:Y:S02]  /*d280*/  @!P0 SYNCS.PHASECHK.TRANS64 P0, [R0+URZ+0xb0], R3 ;  /* 0x0000b003000085a7 */ /* 0x000ea400080010ff */
[----:B--2---:R-:W-:Y:S05]  /*d290*/  @!P0 BRA `(.L_x_188) ;  /* 0xfffffffc00f08947 */ /* 0x004fea000383ffff */
[----:B------:R-:W-:Y:S05]  /*d2a0*/  BRA `(.L_x_189) ;  /* 0xffffff7c00247947 */ /* 0x000fea000383ffff */
.L_x_65:
[----:B------:R-:W-:Y:S07]  /*d2b0*/  MOV R3, UR42 ;  /* 0x0000002a00037c02 */ /* 0x000fee0008000f00 */
.L_x_190:
[----:B-1----:R1:W2:Y:S02]  /*d2c0*/  SYNCS.PHASECHK.TRANS64.TRYWAIT P1, [R3+URZ+0xa8], R10 ;  /* 0x0000a80a030075a7 */ /* 0x0022a400080211ff */
[----:B--2---:R-:W-:Y:S05]  /*d2d0*/  @!P1 NANOSLEEP.SYNCS 0x989680 ;  /* 0x009896800000995d */ /* 0x004fea0003900000 */
[----:B------:R-:W2:Y:S02]  /*d2e0*/  @!P1 SYNCS.PHASECHK.TRANS64 P1, [R3+URZ+0xa8], R10 ;  /* 0x0000a80a030095a7 */ /* 0x000ea400080210ff */
[----:B--2---:R-:W-:Y:S05]  /*d2f0*/  @!P1 BRA `(.L_x_190) ;  /* 0xfffffffc00f09947 */ /* 0x004fea000383ffff */
[----:B------:R-:W-:Y:S05]  /*d300*/  BRA `(.L_x_64) ;  /* 0xffffff80007c7947 */ /* 0x000fea000383ffff */
.L_x_68:
[----:B------:R-:W-:Y:S07]  /*d310*/  MOV R3, UR42 ;  /* 0x0000002a00037c02 */ /* 0x000fee0008000f00 */
.L_x_191:
[----:B-1----:R1:W2:Y:S02]  /*d320*/  SYNCS.PHASECHK.TRANS64.TRYWAIT P1, [R3+URZ+0x80], R10 ;  /* 0x0000800a030075a7 */ /* 0x0022a400080211ff */
[----:B--2---:R-:W-:Y:S05]  /*d330*/  @!P1 NANOSLEEP.SYNCS 0x989680 ;  /* 0x009896800000995d */ /* 0x004fea0003900000 */
[----:B------:R-:W2:Y:S02]  /*d340*/  @!P1 SYNCS.PHASECHK.TRANS64 P1, [R3+URZ+0x80], R10 ;  /* 0x0000800a030095a7 */ /* 0x000ea400080210ff */
[----:B--2---:R-:W-:Y:S05]  /*d350*/  @!P1 BRA `(.L_x_191) ;  /* 0xfffffffc00f09947 */ /* 0x004fea000383ffff */
[----:B------:R-:W-:Y:S05]  /*d360*/  BRA `(.L_x_192) ;  /* 0xffffff8400f07947 */ /* 0x000fea000383ffff */
.L_x_69:
[----:B------:R-:W-:Y:S07]  /*d370*/  MOV R3, UR42 ;  /* 0x0000002a00037c02 */ /* 0x000fee0008000f00 */
.L_x_193:
[----:B-1----:R1:W2:Y:S02]  /*d380*/  SYNCS.PHASECHK.TRANS64.TRYWAIT P1, [R3+URZ+0x88], R10 ;  /* 0x0000880a030075a7 */ /* 0x0022a400080211ff */
[----:B--2---:R-:W-:Y:S05]  /*d390*/  @!P1 NANOSLEEP.SYNCS 0x989680 ;  /* 0x009896800000995d */ /* 0x004fea0003900000 */
[----:B------:R-:W2:Y:S02]  /*d3a0*/  @!P1 SYNCS.PHASECHK.TRANS64 P1, [R3+URZ+0x88], R10 ;  /* 0x0000880a030095a7 */ /* 0x000ea400080210ff */
[----:B--2---:R-:W-:Y:S05]  /*d3b0*/  @!P1 BRA `(.L_x_193) ;  /* 0xfffffffc00f09947 */ /* 0x004fea000383ffff */
[----:B------:R-:W-:Y:S05]  /*d3c0*/  BRA `(.L_x_194) ;  /* 0xffffff8800307947 */ /* 0x000fea000383ffff */
.L_x_70:
[----:B------:R-:W-:Y:S07]  /*d3d0*/  MOV R3, UR42 ;  /* 0x0000002a00037c02 */ /* 0x000fee0008000f00 */
.L_x_195:
[----:B-1----:R1:W2:Y:S02]  /*d3e0*/  SYNCS.PHASECHK.TRANS64.TRYWAIT P1, [R3+URZ+0x90], R10 ;  /* 0x0000900a030075a7 */ /* 0x0022a400080211ff */
[----:B--2---:R-:W-:Y:S05]  /*d3f0*/  @!P1 NANOSLEEP.SYNCS 0x989680 ;  /* 0x009896800000995d */ /* 0x004fea0003900000 */
[----:B------:R-:W2:Y:S02]  /*d400*/  @!P1 SYNCS.PHASECHK.TRANS64 P1, [R3+URZ+0x90], R10 ;  /* 0x0000900a030095a7 */ /* 0x000ea400080210ff */
[----:B--2---:R-:W-:Y:S05]  /*d410*/  @!P1 BRA `(.L_x_195) ;  /* 0xfffffffc00f09947 */ /* 0x004fea000383ffff */
[----:B------:R-:W-:Y:S05]  /*d420*/  BRA `(.L_x_196) ;  /* 0xffffff88007c7947 */ /* 0x000fea000383ffff */
.L_x_71:
[----:B------:R-:W-:Y:S07]  /*d430*/  MOV R3, UR42 ;  /* 0x0000002a00037c02 */ /* 0x000fee0008000f00 */
.L_x_197:
[----:B-1----:R1:W2:Y:S02]  /*d440*/  SYNCS.PHASECHK.TRANS64.TRYWAIT P1, [R3+URZ+0x98], R10 ;  /* 0x0000980a030075a7 */ /* 0x0022a400080211ff */
[----:B--2---:R-:W-:Y:S05]  /*d450*/  @!P1 NANOSLEEP.SYNCS 0x989680 ;  /* 0x009896800000995d */ /* 0x004fea0003900000 */
[----:B------:R-:W2:Y:S02]  /*d460*/  @!P1 SYNCS.PHASECHK.TRANS64 P1, [R3+URZ+0x98], R10 ;  /* 0x0000980a030095a7 */ /* 0x000ea400080210ff */
[----:B--2---:R-:W-:Y:S05]  /*d470*/  @!P1 BRA `(.L_x_197) ;  /* 0xfffffffc00f09947 */ /* 0x004fea000383ffff */
[----:B------:R-:W-:Y:S05]  /*d480*/  BRA `(.L_x_198) ;  /* 0xffffff8800c87947 */ /* 0x000fea000383ffff */
.L_x_72:
[----:B------:R-:W-:Y:S07]  /*d490*/  MOV R0, UR42 ;  /* 0x0000002a00007c02 */ /* 0x000fee0008000f00 */
.L_x_199:
[----:B-1----:R1:W2:Y:S02]  /*d4a0*/  SYNCS.PHASECHK.TRANS64.TRYWAIT P1, [R0+URZ+0x80], R9 ;  /* 0x00008009000075a7 */ /* 0x0022a400080211ff */
[----:B--2---:R-:W-:Y:S05]  /*d4b0*/  @!P1 NANOSLEEP.SYNCS 0x989680 ;  /* 0x009896800000995d */ /* 0x004fea0003900000 */
[----:B------:R-:W2:Y:S02]  /*d4c0*/  @!P1 SYNCS.PHASECHK.TRANS64 P1, [R0+URZ+0x80], R9 ;  /* 0x00008009000095a7 */ /* 0x000ea400080210ff */
[----:B--2---:R-:W-:Y:S05]  /*d4d0*/  @!P1 BRA `(.L_x_199) ;  /* 0xfffffffc00f09947 */ /* 0x004fea000383ffff */
[----:B------:R-:W-:Y:S05]  /*d4e0*/  BRA `(.L_x_200) ;  /* 0xffffff8c00187947 */ /* 0x000fea000383ffff */
.L_x_73:
[----:B------:R-:W-:Y:S07]  /*d4f0*/  MOV R0, UR42 ;  /* 0x0000002a00007c02 */ /* 0x000fee0008000f00 */
.L_x_201:
[----:B-1----:R1:W2:Y:S02]  /*d500*/  SYNCS.PHASECHK.TRANS64.TRYWAIT P1, [R0+URZ+0x88], R9 ;  /* 0x00008809000075a7 */ /* 0x0022a400080211ff */
[----:B--2---:R-:W-:Y:S05]  /*d510*/  @!P1 NANOSLEEP.SYNCS 0x989680 ;  /* 0x009896800000995d */ /* 0x004fea0003900000 */
[----:B------:R-:W2:Y:S02]  /*d520*/  @!P1 SYNCS.PHASECHK.TRANS64 P1, [R0+URZ+0x88], R9 ;  /* 0x00008809000095a7 */ /* 0x000ea400080210ff */
[----:B--2---:R-:W-:Y:S05]  /*d530*/  @!P1 BRA `(.L_x_201) ;  /* 0xfffffffc00f09947 */ /* 0x004fea000383ffff */
[----:B------:R-:W-:Y:S05]  /*d540*/  BRA `(.L_x_202) ;  /* 0xffffff8c00587947 */ /* 0x000fea000383ffff */
.L_x_74:
[----:B------:R-:W-:Y:S07]  /*d550*/  MOV R0, UR42 ;  /* 0x0000002a00007c02 */ /* 0x000fee0008000f00 */
.L_x_203:
[----:B-1----:R1:W2:Y:S02]  /*d560*/  SYNCS.PHASECHK.TRANS64.TRYWAIT P1, [R0+URZ+0x90], R9 ;  /* 0x00009009000075a7 */ /* 0x0022a400080211ff */
[----:B--2---:R-:W-:Y:S05]  /*d570*/  @!P1 NANOSLEEP.SYNCS 0x989680 ;  /* 0x009896800000995d */ /* 0x004fea0003900000 */
[----:B------:R-:W2:Y:S02]  /*d580*/  @!P1 SYNCS.PHASECHK.TRANS64 P1, [R0+URZ+0x90], R9 ;  /* 0x00009009000095a7 */ /* 0x000ea400080210ff */
[----:B--2---:R-:W-:Y:S05]  /*d590*/  @!P1 BRA `(.L_x_203) ;  /* 0xfffffffc00f09947 */ /* 0x004fea000383ffff */
[----:B------:R-:W-:Y:S05]  /*d5a0*/  BRA `(.L_x_204) ;  /* 0xffffff8c00987947 */ /* 0x000fea000383ffff */
.L_x_75:
[----:B------:R-:W-:Y:S07]  /*d5b0*/  MOV R0, UR42 ;  /* 0x0000002a00007c02 */ /* 0x000fee0008000f00 */
.L_x_205:
[----:B-1----:R1:W2:Y:S02]  /*d5c0*/  SYNCS.PHASECHK.TRANS64.TRYWAIT P0, [R0+URZ+0x98], R9 ;  /* 0x00009809000075a7 */ /* 0x0022a400080011ff */
[----:B--2---:R-:W-:Y:S05]  /*d5d0*/  @!P0 NANOSLEEP.SYNCS 0x989680 ;  /* 0x009896800000895d */ /* 0x004fea0003900000 */
[----:B------:R-:W2:Y:S02]  /*d5e0*/  @!P0 SYNCS.PHASECHK.TRANS64 P0, [R0+URZ+0x98], R9 ;  /* 0x00009809000085a7 */ /* 0x000ea400080010ff */
[----:B--2---:R-:W-:Y:S05]  /*d5f0*/  @!P0 BRA `(.L_x_205) ;  /* 0xfffffffc00f08947 */ /* 0x004fea000383ffff */
[----:B------:R-:W-:Y:S05]  /*d600*/  BRA `(.L_x_206) ;  /* 0xffffff8c00e07947 */ /* 0x000fea000383ffff */
.L_x_77:
[----:B------:R-:W-:-:S07]  /*d610*/  MOV R3, UR42 ;  /* 0x0000002a00037c02 */ /* 0x000fce0008000f00 */
.L_x_207:
[----:B--2---:R2:W3:Y:S02]  /*d620*/  SYNCS.PHASECHK.TRANS64.TRYWAIT P0, [R3+URZ+0x80], R10 ;  /* 0x0000800a030075a7 */ /* 0x0044e400080011ff */
[----:B---3--:R-:W-:Y:S05]  /*d630*/  @!P0 NANOSLEEP.SYNCS 0x989680 ;  /* 0x009896800000895d */ /* 0x008fea0003900000 */
[----:B------:R-:W3:Y:S02]  /*d640*/  @!P0 SYNCS.PHASECHK.TRANS64 P0, [R3+URZ+0x80], R10 ;  /* 0x0000800a030085a7 */ /* 0x000ee400080010ff */
[----:B---3--:R-:W-:Y:S05]  /*d650*/  @!P0 BRA `(.L_x_207) ;  /* 0xfffffffc00f08947 */ /* 0x008fea000383ffff */
[----:B------:R-:W-:Y:S05]  /*d660*/  BRA `(.L_x_208) ;  /* 0xffffff9000307947 */ /* 0x000fea000383ffff */
.L_x_78:
[----:B--2---:R-:W-:-:S07]  /*d670*/  MOV R3, UR42 ;  /* 0x0000002a00037c02 */ /* 0x004fce0008000f00 */
.L_x_209:
[----:B--2---:R2:W3:Y:S02]  /*d680*/  SYNCS.PHASECHK.TRANS64.TRYWAIT P0, [R3+URZ+0x88], R10 ;  /* 0x0000880a030075a7 */ /* 0x0044e400080011ff */
[----:B---3--:R-:W-:Y:S05]  /*d690*/  @!P0 NANOSLEEP.SYNCS 0x989680 ;  /* 0x009896800000895d */ /* 0x008fea0003900000 */
[----:B------:R-:W3:Y:S02]  /*d6a0*/  @!P0 SYNCS.PHASECHK.TRANS64 P0, [R3+URZ+0x88], R10 ;  /* 0x0000880a030085a7 */ /* 0x000ee400080010ff */
[----:B---3--:R-:W-:Y:S05]  /*d6b0*/  @!P0 BRA `(.L_x_209) ;  /* 0xfffffffc00f08947 */ /* 0x008fea000383ffff */
[----:B------:R-:W-:Y:S05]  /*d6c0*/  BRA `(.L_x_210) ;  /* 0xffffff9000207947 */ /* 0x000fea000383ffff */
.L_x_79:
[----:B--2---:R-:W-:-:S07]  /*d6d0*/  MOV R3, UR42 ;  /* 0x0000002a00037c02 */ /* 0x004fce0008000f00 */
.L_x_211:
[----:B--2---:R2:W3:Y:S02]  /*d6e0*/  SYNCS.PHASECHK.TRANS64.TRYWAIT P0, [R3+URZ+0x90], R10 ;  /* 0x0000900a030075a7 */ /* 0x0044e400080011ff */
[----:B---3--:R-:W-:Y:S05]  /*d6f0*/  @!P0 NANOSLEEP.SYNCS 0x989680 ;  /* 0x009896800000895d */ /* 0x008fea0003900000 */
[----:B------:R-:W3:Y:S02]  /*d700*/  @!P0 SYNCS.PHASECHK.TRANS64 P0, [R3+URZ+0x90], R10 ;  /* 0x0000900a030085a7 */ /* 0x000ee400080010ff */
[----:B---3--:R-:W-:Y:S05]  /*d710*/  @!P0 BRA `(.L_x_211) ;  /* 0xfffffffc00f08947 */ /* 0x008fea000383ffff */
[----:B------:R-:W-:Y:S05]  /*d720*/  BRA `(.L_x_212) ;  /* 0xffffff9000147947 */ /* 0x000fea000383ffff */
.L_x_81:
[----:B------:R-:W-:Y:S07]  /*d730*/  MOV R0, UR49 ;  /* 0x0000003100007c02 */ /* 0x000fee0008000f00 */
.L_x_213:
[----:B-1----:R1:W2:Y:S02]  /*d740*/  SYNCS.PHASECHK.TRANS64.TRYWAIT P0, [R0+URZ+0xb0], R3 ;  /* 0x0000b003000075a7 */ /* 0x0022a400080011ff */
[----:B--2---:R-:W-:Y:S05]  /*d750*/  @!P0 NANOSLEEP.SYNCS 0x989680 ;  /* 0x009896800000895d */ /* 0x004fea0003900000 */
[----:B------:R-:W2:Y:S02]  /*d760*/  @!P0 SYNCS.PHASECHK.TRANS64 P0, [R0+URZ+0xb0], R3 ;  /* 0x0000b003000085a7 */ /* 0x000ea400080010ff */
[----:B--2---:R-:W-:Y:S05]  /*d770*/  @!P0 BRA `(.L_x_213) ;  /* 0xfffffffc00f08947 */ /* 0x004fea000383ffff */
[----:B------:R-:W-:Y:S05]  /*d780*/  BRA `(.L_x_214) ;  /* 0xffffff9000ec7947 */ /* 0x000fea000383ffff */
.L_x_92:
[----:B-1----:R-:W-:Y:S04]  /*d790*/  MOV R0, UR49 ;  /* 0x0000003100007c02 */ /* 0x002fe80008000f00 */
[----:B------:R1:W3:Y:S03]  /*d7a0*/  SYNCS.PHASECHK.TRANS64.TRYWAIT P1, [R0+URZ+0x60], R5 ;  /* 0x00006005000075a7 */ /* 0x0002e600080211ff */
[----:B---3--:R-:W-:Y:S05]  /*d7b0*/  @!P1 NANOSLEEP.SYNCS 0x989680 ;  /* 0x009896800000995d */ /* 0x008fea0003900000 */
[----:B------:R-:W3:Y:S02]  /*d7c0*/  @!P1 SYNCS.PHASECHK.TRANS64 P1, [R0+URZ+0x60], R5 ;  /* 0x00006005000095a7 */ /* 0x000ee400080210ff */
[----:B---3--:R-:W-:Y:S05]  /*d7d0*/  @!P1 BRA `(.L_x_92) ;  /* 0xfffffffc00ec9947 */ /* 0x008fea000383ffff */
[----:B------:R-:W-:Y:S05]  /*d7e0*/  BRA `(.L_x_91) ;  /* 0xffffffa400e87947 */ /* 0x000fea000383ffff */
.L_x_94:
[----:B-1----:R1:W4:Y:S02]  /*d7f0*/  SYNCS.PHASECHK.TRANS64.TRYWAIT P0, [R84+URZ+0xc0], R3 ;  /* 0x0000c003540075a7 */ /* 0x00232400080011ff */
[----:B----4-:R-:W-:Y:S05]  /*d800*/  @!P0 NANOSLEEP.SYNCS 0x989680 ;  /* 0x009896800000895d */ /* 0x010fea0003900000 */
[----:B------:R-:W4:Y:S02]  /*d810*/  @!P0 SYNCS.PHASECHK.TRANS64 P0, [R84+URZ+0xc0], R3 ;  /* 0x0000c003540085a7 */ /* 0x000f2400080010ff */
[----:B----4-:R-:W-:Y:S05]  /*d820*/  @!P0 BRA `(.L_x_94) ;  /* 0xfffffffc00f08947 */ /* 0x010fea000383ffff */
[----:B------:R-:W-:Y:S05]  /*d830*/  BRA `(.L_x_93) ;  /* 0xffffffa800107947 */ /* 0x000fea000383ffff */
.L_x_103:
[----:B-1----:R1:W2:Y:S02]  /*d840*/  SYNCS.PHASECHK.TRANS64.TRYWAIT P0, [R3+URZ+0x60], R0 ;  /* 0x00006000030075a7 */ /* 0x0022a400080011ff */
[----:B--2---:R-:W-:Y:S05]  /*d850*/  @!P0 NANOSLEEP.SYNCS 0x989680 ;  /* 0x009896800000895d */ /* 0x004fea0003900000 */
[----:B------:R-:W2:Y:S02]  /*d860*/  @!P0 SYNCS.PHASECHK.TRANS64 P0, [R3+URZ+0x60], R0 ;  /* 0x00006000030085a7 */ /* 0x000ea400080010ff */
[----:B--2---:R-:W-:Y:S05]  /*d870*/  @!P0 BRA `(.L_x_103) ;  /* 0xfffffffc00f08947 */ /* 0x004fea000383ffff */
[----:B------:R-:W-:Y:S05]  /*d880*/  BRA `(.L_x_102) ;  /* 0xffffffb0002c7947 */ /* 0x000fea000383ffff */
.L_x_111:
[----:B-1----:R1:W4:Y:S02]  /*d890*/  SYNCS.PHASECHK.TRANS64.TRYWAIT P0, [R40+URZ+0x60], R5 ;  /* 0x00006005280075a7 */ /* 0x00232400080011ff */
[----:B----4-:R-:W-:Y:S05]  /*d8a0*/  @!P0 NANOSLEEP.SYNCS 0x989680 ;  /* 0x009896800000895d */ /* 0x010fea0003900000 */
[----:B------:R-:W4:Y:S02]  /*d8b0*/  @!P0 SYNCS.PHASECHK.TRANS64 P0, [R40+URZ+0x60], R5 ;  /* 0x00006005280085a7 */ /* 0x000f2400080010ff */
[----:B----4-:R-:W-:Y:S05]  /*d8c0*/  @!P0 BRA `(.L_x_111) ;  /* 0xfffffffc00f08947 */ /* 0x010fea000383ffff */
[----:B------:R-:W-:Y:S05]  /*d8d0*/  BRA `(.L_x_110) ;  /* 0xffffffb800647947 */ /* 0x000fea000383ffff */
.L_x_119:
[----:B-1----:R1:W4:Y:S02]  /*d8e0*/  SYNCS.PHASECHK.TRANS64.TRYWAIT P0, [R90+URZ+0x60], R5 ;  /* 0x000060055a0075a7 */ /* 0x00232400080011ff */
[----:B----4-:R-:W-:Y:S05]  /*d8f0*/  @!P0 NANOSLEEP.SYNCS 0x989680 ;  /* 0x009896800000895d */ /* 0x010fea0003900000 */
[----:B------:R-:W4:Y:S02]  /*d900*/  @!P0 SYNCS.PHASECHK.TRANS64 P0, [R90+URZ+0x60], R5 ;  /* 0x000060055a0085a7 */ /* 0x000f2400080010ff */
[----:B----4-:R-:W-:Y:S05]  /*d910*/  @!P0 BRA `(.L_x_119) ;  /* 0xfffffffc00f08947 */ /* 0x010fea000383ffff */
[----:B------:R-:W-:Y:S05]  /*d920*/  BRA `(.L_x_118) ;  /* 0xffffffc0009c7947 */ /* 0x000fea000383ffff */
.L_x_127:
[----:B-1----:R1:W4:Y:S02]  /*d930*/  SYNCS.PHASECHK.TRANS64.TRYWAIT P0, [R90+URZ+0x60], R5 ;  /* 0x000060055a0075a7 */ /* 0x00232400080011ff */
[----:B----4-:R-:W-:Y:S05]  /*d940*/  @!P0 NANOSLEEP.SYNCS 0x989680 ;  /* 0x009896800000895d */ /* 0x010fea0003900000 */
[----:B------:R-:W4:Y:S02]  /*d950*/  @!P0 SYNCS.PHASECHK.TRANS64 P0, [R90+URZ+0x60], R5 ;  /* 0x000060055a0085a7 */ /* 0x000f2400080010ff */
[----:B----4-:R-:W-:Y:S05]  /*d960*/  @!P0 BRA `(.L_x_127) ;  /* 0xfffffffc00f08947 */ /* 0x010fea000383ffff */
[----:B------:R-:W-:Y:S05]  /*d970*/  BRA `(.L_x_126) ;  /* 0xffffffc800e07947 */ /* 0x000fea000383ffff */
.L_x_135:
[----:B-1----:R1:W4:Y:S02]  /*d980*/  SYNCS.PHASECHK.TRANS64.TRYWAIT P0, [R90+URZ+0x60], R5 ;  /* 0x000060055a0075a7 */ /* 0x00232400080011ff */
[----:B----4-:R-:W-:Y:S05]  /*d990*/  @!P0 NANOSLEEP.SYNCS 0x989680 ;  /* 0x009896800000895d */ /* 0x010fea0003900000 */
[----:B------:R-:W4:Y:S02]  /*d9a0*/  @!P0 SYNCS.PHASECHK.TRANS64 P0, [R90+URZ+0x60], R5 ;  /* 0x000060055a0085a7 */ /* 0x000f2400080010ff */
[----:B----4-:R-:W-:Y:S05]  /*d9b0*/  @!P0 BRA `(.L_x_135) ;  /* 0xfffffffc00f08947 */ /* 0x010fea000383ffff */
[----:B------:R-:W-:Y:S05]  /*d9c0*/  BRA `(.L_x_134) ;  /* 0xffffffd400347947 */ /* 0x000fea000383ffff */
.L_x_143:
[----:B-1----:R1:W4:Y:S02]  /*d9d0*/  SYNCS.PHASECHK.TRANS64.TRYWAIT P0, [R90+URZ+0x60], R5 ;  /* 0x000060055a0075a7 */ /* 0x00232400080011ff */
[----:B----4-:R-:W-:Y:S05]  /*d9e0*/  @!P0 NANOSLEEP.SYNCS 0x989680 ;  /* 0x009896800000895d */ /* 0x010fea0003900000 */
[----:B------:R-:W4:Y:S02]  /*d9f0*/  @!P0 SYNCS.PHASECHK.TRANS64 P0, [R90+URZ+0x60], R5 ;  /* 0x000060055a0085a7 */ /* 0x000f2400080010ff */
[----:B----4-:R-:W-:Y:S05]  /*da00*/  @!P0 BRA `(.L_x_143) ;  /* 0xfffffffc00f08947 */ /* 0x010fea000383ffff */
[----:B------:R-:W-:Y:S05]  /*da10*/  BRA `(.L_x_142) ;  /* 0xffffffdc007c7947 */ /* 0x000fea000383ffff */
.L_x_151:
[----:B-1----:R1:W4:Y:S02]  /*da20*/  SYNCS.PHASECHK.TRANS64.TRYWAIT P0, [R90+URZ+0x60], R89 ;  /* 0x000060595a0075a7 */ /* 0x00232400080011ff */
[----:B----4-:R-:W-:Y:S05]  /*da30*/  @!P0 NANOSLEEP.SYNCS 0x989680 ;  /* 0x009896800000895d */ /* 0x010fea0003900000 */
[----:B------:R-:W4:Y:S02]  /*da40*/  @!P0 SYNCS.PHASECHK.TRANS64 P0, [R90+URZ+0x60], R89 ;  /* 0x000060595a0085a7 */ /* 0x000f2400080010ff */
[----:B----4-:R-:W-:Y:S05]  /*da50*/  @!P0 BRA `(.L_x_151) ;  /* 0xfffffffc00f08947 */ /* 0x010fea000383ffff */
[----:B------:R-:W-:Y:S05]  /*da60*/  BRA `(.L_x_150) ;  /* 0xffffffe400c47947 */ /* 0x000fea000383ffff */
        .weak           $__internal_0_$__cuda_sm10x_tcgen05_guardrail_trap_col_being_dealloced_not_returned_by_alloc
        .type           $__internal_0_$__cuda_sm10x_tcgen05_guardrail_trap_col_being_dealloced_not_returned_by_alloc,@function
        .size           $__internal_0_$__cuda_sm10x_tcgen05_guardrail_trap_col_being_dealloced_not_returned_by_alloc,($__internal_1_$__cuda_sm10x_tcgen05_guardrail_trap_phase_invalid_during_alloc - $__internal_0_$__cuda_sm10x_tcgen05_guardrail_trap_col_being_dealloced_not_returned_by_alloc)
$__internal_0_$__cuda_sm10x_tcgen05_guardrail_trap_col_being_dealloced_not_returned_by_alloc:
[----:B------:R-:W-:Y:S05]  /*da70*/  BPT.TRAP 0x1 ;  /* 0x000000040000795c */ /* 0x000fea0000300000 */
[----:B------:R-:W-:-:S04]  /*da80*/  MOV R3, 0x0 ;  /* 0x0000000000037802 */ /* 0x000fc80000000f00 */
[----:B------:R-:W-:Y:S05]  /*da90*/  RET.REL.NODEC R2 `(_ZN7cutlass13device_kernelINS_4conv6kernel13ConvUniversalINS1_16ConvProblemShapeILNS1_8OperatorE2ELi3EEENS1_10collective14CollectiveConvINS1_47MainloopSm100TmaUmmaWarpSpecializedImplicitGemmILS5_2ELi6ELi3ELi1ELi2EN4cute5tupleIJNSA_1CILi1EEESD_SD_EEEEENSB_IJNSC_ILi128EEENSB_IJSG_EEENSB_IJNSC_ILi32EEEEEEEEENS_10tfloat32_tESL_NSA_8TiledMMAINSA_8MMA_AtomIJNSA_17SM100_MMA_TF32_SSISL_SL_fLi128ELi128ELNSA_4UMMA5MajorE1ELSQ_1ELNSP_7ScaleInE0ELSR_0EEEEEENSA_6LayoutISE_NSB_IJNSC_ILi0EEESV_SV_EEEEENSB_IJNSA_10UnderscoreESY_SY_EEEEENS7_6detail27Sm100ImplicitGemmTileTraitsINSA_13SM90_TMA_LOADENSA_14ComposedLayoutINSA_7SwizzleILi2ELi5ELi2EEENSA_18smem_ptr_flag_bitsILi32EEENSU_INSB_IJSI_NSC_ILi4EEEEEENSB_IJSD_SI_EEEEEEEvEENS12_INSA_20SM90_TMA_LOAD_IM2COLES1D_vEEEENS_8epilogue10collective18CollectiveEpilogueINS1I_23Sm100TmaWarpSpecializedILi4ELi2ELi16ELb1ELb0EEEJSK_NSB_IJNSU_ISG_SD_EENSU_INSC_ILi16EEESD_EEEEESL_NSB_IJlNSB_IJSD_lllEEESV_EEESL_S1S_NS1I_6fusion15FusionCallbacksIS1M_NS1T_17LinearCombinationISL_fSL_fLNS_15FloatRoundStyleE2EEESK_S1Q_JEEENSA_5SM1004TMEM4LOAD26SM100_TMEM_LOAD_32dp32b16xES13_NS14_INS15_ILi2ELi4ELi3EEES18_NSU_INSB_IJNSC_ILi8EEES1O_EEENSB_IJS1O_SD_EEEEEEENSA_39AutoVectorizingCopyWithAssumedAlignmentILi128EEENSA_14SM90_TMA_STOREES28_S2A_S2A_EEEvvEEEEvNT_6ParamsE) ;  /* 0xffffff2402587950 */ /* 0x000fea0003c3ffff */
        .weak           $__internal_1_$__cuda_sm10x_tcgen05_guardrail_trap_phase_invalid_during_alloc
        .type           $__internal_1_$__cuda_sm10x_tcgen05_guardrail_trap_phase_invalid_during_alloc,@function
        .size           $__internal_1_$__cuda_sm10x_tcgen05_guardrail_trap_phase_invalid_during_alloc,($__internal_2_$__cuda_sm10x_tcgen05_guardrail_trap_unallocated_columns_being_dealloced - $__internal_1_$__cuda_sm10x_tcgen05_guardrail_trap_phase_invalid_during_alloc)
$__internal_1_$__cuda_sm10x_tcgen05_guardrail_trap_phase_invalid_during_alloc:
[----:B------:R-:W-:Y:S05]  /*daa0*/  BPT.TRAP 0x1 ;  /* 0x000000040000795c */ /* 0x000fea0000300000 */
[----:B------:R-:W-:-:S04]  /*dab0*/  HFMA2 R3, -RZ, RZ, 0, 0 ;  /* 0x00000000ff037431 */ /* 0x000fc800000001ff */
[----:B------:R-:W-:Y:S05]  /*dac0*/  RET.REL.NODEC R2 `(_ZN7cutlass13device_kernelINS_4conv6kernel13ConvUniversalINS1_16ConvProblemShapeILNS1_8OperatorE2ELi3EEENS1_10collective14CollectiveConvINS1_47MainloopSm100TmaUmmaWarpSpecializedImplicitGemmILS5_2ELi6ELi3ELi1ELi2EN4cute5tupleIJNSA_1CILi1EEESD_SD_EEEEENSB_IJNSC_ILi128EEENSB_IJSG_EEENSB_IJNSC_ILi32EEEEEEEEENS_10tfloat32_tESL_NSA_8TiledMMAINSA_8MMA_AtomIJNSA_17SM100_MMA_TF32_SSISL_SL_fLi128ELi128ELNSA_4UMMA5MajorE1ELSQ_1ELNSP_7ScaleInE0ELSR_0EEEEEENSA_6LayoutISE_NSB_IJNSC_ILi0EEESV_SV_EEEEENSB_IJNSA_10UnderscoreESY_SY_EEEEENS7_6detail27Sm100ImplicitGemmTileTraitsINSA_13SM90_TMA_LOADENSA_14ComposedLayoutINSA_7SwizzleILi2ELi5ELi2EEENSA_18smem_ptr_flag_bitsILi32EEENSU_INSB_IJSI_NSC_ILi4EEEEEENSB_IJSD_SI_EEEEEEEvEENS12_INSA_20SM90_TMA_LOAD_IM2COLES1D_vEEEENS_8epilogue10collective18CollectiveEpilogueINS1I_23Sm100TmaWarpSpecializedILi4ELi2ELi16ELb1ELb0EEEJSK_NSB_IJNSU_ISG_SD_EENSU_INSC_ILi16EEESD_EEEEESL_NSB_IJlNSB_IJSD_lllEEESV_EEESL_S1S_NS1I_6fusion15FusionCallbacksIS1M_NS1T_17LinearCombinationISL_fSL_fLNS_15FloatRoundStyleE2EEESK_S1Q_JEEENSA_5SM1004TMEM4LOAD26SM100_TMEM_LOAD_32dp32b16xES13_NS14_INS15_ILi2ELi4ELi3EEES18_NSU_INSB_IJNSC_ILi8EEES1O_EEENSB_IJS1O_SD_EEEEEEENSA_39AutoVectorizingCopyWithAssumedAlignmentILi128EEENSA_14SM90_TMA_STOREES28_S2A_S2A_EEEvvEEEEvNT_6ParamsE) ;  /* 0xffffff24024c7950 */ /* 0x000fea0003c3ffff */
        .weak           $__internal_2_$__cuda_sm10x_tcgen05_guardrail_trap_unallocated_columns_being_dealloced
        .type           $__internal_2_$__cuda_sm10x_tcgen05_guardrail_trap_unallocated_columns_being_dealloced,@function
        .size           $__internal_2_$__cuda_sm10x_tcgen05_guardrail_trap_unallocated_columns_being_dealloced,(.L_x_216 - $__internal_2_$__cuda_sm10x_tcgen05_guardrail_trap_unallocated_columns_being_dealloced)
$__internal_2_$__cuda_sm10x_tcgen05_guardrail_trap_unallocated_columns_being_dealloced:
[----:B------:R-:W-:Y:S05]  /*dad0*/  BPT.TRAP 0x1 ;  /* 0x000000040000795c */ /* 0x000fea0000300000 */
[----:B------:R-:W-:-:S04]  /*dae0*/  MOV R3, 0x0 ;  /* 0x0000000000037802 */ /* 0x000fc80000000f00 */
[----:B------:R-:W-:Y:S05]  /*daf0*/  RET.REL.NODEC R2 `(_ZN7cutlass13device_kernelINS_4conv6kernel13ConvUniversalINS1_16ConvProblemShapeILNS1_8OperatorE2ELi3EEENS1_10collective14CollectiveConvINS1_47MainloopSm100TmaUmmaWarpSpecializedImplicitGemmILS5_2ELi6ELi3ELi1ELi2EN4cute5tupleIJNSA_1CILi1EEESD_SD_EEEEENSB_IJNSC_ILi128EEENSB_IJSG_EEENSB_IJNSC_ILi32EEEEEEEEENS_10tfloat32_tESL_NSA_8TiledMMAINSA_8MMA_AtomIJNSA_17SM100_MMA_TF32_SSISL_SL_fLi128ELi128ELNSA_4UMMA5MajorE1ELSQ_1ELNSP_7ScaleInE0ELSR_0EEEEEENSA_6LayoutISE_NSB_IJNSC_ILi0EEESV_SV_EEEEENSB_IJNSA_10UnderscoreESY_SY_EEEEENS7_6detail27Sm100ImplicitGemmTileTraitsINSA_13SM90_TMA_LOADENSA_14ComposedLayoutINSA_7SwizzleILi2ELi5ELi2EEENSA_18smem_ptr_flag_bitsILi32EEENSU_INSB_IJSI_NSC_ILi4EEEEEENSB_IJSD_SI_EEEEEEEvEENS12_INSA_20SM90_TMA_LOAD_IM2COLES1D_vEEEENS_8epilogue10collective18CollectiveEpilogueINS1I_23Sm100TmaWarpSpecializedILi4ELi2ELi16ELb1ELb0EEEJSK_NSB_IJNSU_ISG_SD_EENSU_INSC_ILi16EEESD_EEEEESL_NSB_IJlNSB_IJSD_lllEEESV_EEESL_S1S_NS1I_6fusion15FusionCallbacksIS1M_NS1T_17LinearCombinationISL_fSL_fLNS_15FloatRoundStyleE2EEESK_S1Q_JEEENSA_5SM1004TMEM4LOAD26SM100_TMEM_LOAD_32dp32b16xES13_NS14_INS15_ILi2ELi4ELi3EEES18_NSU_INSB_IJNSC_ILi8EEES1O_EEENSB_IJS1O_SD_EEEEEEENSA_39AutoVectorizingCopyWithAssumedAlignmentILi128EEENSA_14SM90_TMA_STOREES28_S2A_S2A_EEEvvEEEEvNT_6ParamsE) ;  /* 0xffffff2402407950 */ /* 0x000fea0003c3ffff */
.L_x_215:
[----:B------:R-:W-:-:S00]  /*db00*/  BRA `(.L_x_215) ;  /* 0xfffffffc00fc7947 */ /* 0x000fc0000383ffff */
[----:B------:R-:W-:-:S00]  /*db10*/  NOP ;  /* 0x0000000000007918 */ /* 0x000fc00000000000 */
        /* <DEDUP_REMOVED lines=14> */
.L_x_216:


//--------------------- .nv.global.init           --------------------------
	.section	.nv.global.init,"aw",@progbits
.nv.global.init:
	.type		$str$29,@object
	.size		$str$29,($str$30 - $str$29)
$str$29:
        /*0000*/ 	.byte	0x28, 0x61, 0x64, 0x64, 0x72, 0x65, 0x73, 0x73, 0x20, 0x26, 0x20, 0x6d, 0x61, 0x73, 0x6b, 0x29
        /*0010*/ 	.byte	0x20, 0x3d, 0x3d, 0x20, 0x30, 0x00
	.type		$str$30,@object
	.size		$str$30,($str$28 - $str$30)
$str$30:
        /*0016*/ 	.byte	0x2f, 0x74, 0x6d, 0x70, 0x2f, 0x63, 0x75, 0x74, 0x6c, 0x61, 0x73, 0x73, 0x5f, 0x73, 0x77, 0x65
        /*0026*/ 	.byte	0x65, 0x70, 0x5f, 0x73, 0x72, 0x63, 0x2f, 0x69, 0x6e, 0x63, 0x6c, 0x75, 0x64, 0x65, 0x2f, 0x63
        /*0036*/ 	.byte	0x75, 0x74, 0x65, 0x2f, 0x70, 0x6f, 0x69, 0x6e, 0x74, 0x65, 0x72, 0x5f, 0x66, 0x6c, 0x61, 0x67
        /*0046*/ 	.byte	0x67, 0x65, 0x64, 0x2e, 0x68, 0x70, 0x70, 0x00
	.type		$str$28,@object
	.size		$str$28,($str$27 - $str$28)
$str$28:
        /*004e*/ 	.byte	0x2f, 0x74, 0x6d, 0x70, 0x2f, 0x63, 0x75, 0x74, 0x6c, 0x61, 0x73, 0x73, 0x5f, 0x73, 0x77, 0x65
        /*005e*/ 	.byte	0x65, 0x70, 0x5f, 0x73, 0x72, 0x63, 0x2f, 0x69, 0x6e, 0x63, 0x6c, 0x75, 0x64, 0x65, 0x2f, 0x63
        /*006e*/ 	.byte	0x75, 0x74, 0x65, 0x2f, 0x61, 0x74, 0x6f, 0x6d, 0x2f, 0x63, 0x6f, 0x70, 0x79, 0x5f, 0x74, 0x72
        /*007e*/ 	.byte	0x61, 0x69, 0x74, 0x73, 0x5f, 0x73, 0x6d, 0x31, 0x30, 0x30, 0x2e, 0x68, 0x70, 0x70, 0x00
	.type		$str$27,@object
	.size		$str$27,(__unnamed_1 - $str$27)
$str$27:
        /*008d*/ 	.byte	0x28, 0x28, 0x75, 0x69, 0x6e, 0x74, 0x33, 0x32, 0x5f, 0x74, 0x28, 0x74, 0x68, 0x72, 0x65, 0x61
        /*009d*/ 	.byte	0x64, 0x49, 0x64, 0x78, 0x2e, 0x78, 0x29, 0x20, 0x2f, 0x20, 0x33, 0x32, 0x29, 0x20, 0x25, 0x20
        /*00ad*/ 	.byte	0x34, 0x29, 0x20, 0x3d, 0x3d, 0x20, 0x28, 0x28, 0x28, 0x74, 0x6d, 0x65, 0x6d, 0x5f, 0x61, 0x64
        /*00bd*/ 	.byte	0x64, 0x72, 0x20, 0x3e, 0x3e, 0x20, 0x31, 0x36, 0x29, 0x20, 0x2f, 0x20, 0x33, 0x32, 0x29, 0x20
        /*00cd*/ 	.byte	0x25, 0x20, 0x34, 0x29, 0x00
	.type		__unnamed_1,@object
	.size		__unnamed_1,(__unnamed_2 - __unnamed_1)
__unnamed_1:
        /*00d2*/ 	.byte	0x61, 0x75, 0x74, 0x6f, 0x20, 0x63, 0x75, 0x74, 0x65, 0x3a, 0x3a, 0x61, 0x73, 0x5f, 0x70, 0x6f
        /* <DEDUP_REMOVED lines=24> */
        /*0262*/ 	.byte	0x32, 0x30, 0x34, 0x38, 0x3e, 0x3e, 0x3e, 0x3e, 0x5d, 0x00
	.type		__unnamed_2,@object
	.size		__unnamed_2,(.L_2 - __unnamed_2)
__unnamed_2:
        /* <DEDUP_REMOVED lines=42> */
        /*050c*/ 	.byte	0x3e, 0x5d, 0x00
.L_2:


//--------------------- .nv.shared._ZN7cutlass13device_kernelINS_4conv6kernel13ConvUniversalINS1_16ConvProblemShapeILNS1_8OperatorE2ELi3EEENS1_10collective14CollectiveConvINS1_47MainloopSm100TmaUmmaWarpSpecializedImplicitGemmILS5_2ELi6ELi3ELi1ELi2EN4cute5tupleIJNSA_1CILi1EEESD_SD_EEEEENSB_IJNSC_ILi128EEENSB_IJSG_EEENSB_IJNSC_ILi32EEEEEEEEENS_10tfloat32_tESL_NSA_8TiledMMAINSA_8MMA_AtomIJNSA_17SM100_MMA_TF32_SSISL_SL_fLi128ELi128ELNSA_4UMMA5MajorE1ELSQ_1ELNSP_7ScaleInE0ELSR_0EEEEEENSA_6LayoutISE_NSB_IJNSC_ILi0EEESV_SV_EEEEENSB_IJNSA_10UnderscoreESY_SY_EEEEENS7_6detail27Sm100ImplicitGemmTileTraitsINSA_13SM90_TMA_LOADENSA_14ComposedLayoutINSA_7SwizzleILi2ELi5ELi2EEENSA_18smem_ptr_flag_bitsILi32EEENSU_INSB_IJSI_NSC_ILi4EEEEEENSB_IJSD_SI_EEEEEEEvEENS12_INSA_20SM90_TMA_LOAD_IM2COLES1D_vEEEENS_8epilogue10collective18CollectiveEpilogueINS1I_23Sm100TmaWarpSpecializedILi4ELi2ELi16ELb1ELb0EEEJSK_NSB_IJNSU_ISG_SD_EENSU_INSC_ILi16EEESD_EEEEESL_NSB_IJlNSB_IJSD_lllEEESV_EEESL_S1S_NS1I_6fusion15FusionCallbacksIS1M_NS1T_17LinearCombinationISL_fSL_fLNS_15FloatRoundStyleE2EEESK_S1Q_JEEENSA_5SM1004TMEM4LOAD26SM100_TMEM_LOAD_32dp32b16xES13_NS14_INS15_ILi2ELi4ELi3EEES18_NSU_INSB_IJNSC_ILi8EEES1O_EEENSB_IJS1O_SD_EEEEEEENSA_39AutoVectorizingCopyWithAssumedAlignmentILi128EEENSA_14SM90_TMA_STOREES28_S2A_S2A_EEEvvEEEEvNT_6ParamsE --------------------------
	.section	.nv.shared._ZN7cutlass13device_kernelINS_4conv6kernel13ConvUniversalINS1_16ConvProblemShapeILNS1_8OperatorE2ELi3EEENS1_10collective14CollectiveConvINS1_47MainloopSm100TmaUmmaWarpSpecializedImplicitGemmILS5_2ELi6ELi3ELi1ELi2EN4cute5tupleIJNSA_1CILi1EEESD_SD_EEEEENSB_IJNSC_ILi128EEENSB_IJSG_EEENSB_IJNSC_ILi32EEEEEEEEENS_10tfloat32_tESL_NSA_8TiledMMAINSA_8MMA_AtomIJNSA_17SM100_MMA_TF32_SSISL_SL_fLi128ELi128ELNSA_4UMMA5MajorE1ELSQ_1ELNSP_7ScaleInE0ELSR_0EEEEEENSA_6LayoutISE_NSB_IJNSC_ILi0EEESV_SV_EEEEENSB_IJNSA_10UnderscoreESY_SY_EEEEENS7_6detail27Sm100ImplicitGemmTileTraitsINSA_13SM90_TMA_LOADENSA_14ComposedLayoutINSA_7SwizzleILi2ELi5ELi2EEENSA_18smem_ptr_flag_bitsILi32EEENSU_INSB_IJSI_NSC_ILi4EEEEEENSB_IJSD_SI_EEEEEEEvEENS12_INSA_20SM90_TMA_LOAD_IM2COLES1D_vEEEENS_8epilogue10collective18CollectiveEpilogueINS1I_23Sm100TmaWarpSpecializedILi4ELi2ELi16ELb1ELb0EEEJSK_NSB_IJNSU_ISG_SD_EENSU_INSC_ILi16EEESD_EEEEESL_NSB_IJlNSB_IJSD_lllEEESV_EEESL_S1S_NS1I_6fusion15FusionCallbacksIS1M_NS1T_17LinearCombinationISL_fSL_fLNS_15FloatRoundStyleE2EEESK_S1Q_JEEENSA_5SM1004TMEM4LOAD26SM100_TMEM_LOAD_32dp32b16xES13_NS14_INS15_ILi2ELi4ELi3EEES18_NSU_INSB_IJNSC_ILi8EEES1O_EEENSB_IJS1O_SD_EEEEEEENSA_39AutoVectorizingCopyWithAssumedAlignmentILi128EEENSA_14SM90_TMA_STOREES28_S2A_S2A_EEEvvEEEEvNT_6ParamsE,"aw",@nobits
	.sectionflags	@""
	.align	16
	.zero		1024


//--------------------- .nv.shared.reserved.0     --------------------------
	.section	.nv.shared.reserved.0,"aw",@nobits
	.weak		__nv_reservedSMEM_offset_0_alias
	.size		__nv_reservedSMEM_offset_0_alias, 0, 64
	.other		__nv_reservedSMEM_offset_0_alias,@"STO_CUDA_RESERVED_SHARED STV_DEFAULT"
__nv_reservedSMEM_offset_0_alias:
	.zero		0
.nv.shared.reserved.0:
	.zero		64
	.weak		__nv_reservedSMEM_tcgen05_partition
	.type		__nv_reservedSMEM_tcgen05_partition,@object
	.size		__nv_reservedSMEM_tcgen05_partition,(.L_0 - __nv_reservedSMEM_tcgen05_partition)
__nv_reservedSMEM_tcgen05_partition:
	.zero		32
.L_0:


//--------------------- .nv.global                --------------------------
	.section	.nv.global,"aw",@nobits
.nv.global:
	.type		_ZN39_INTERNAL_c5596130_4_k_cu_8d8f8ce1_46764cute1_E,@object
	.size		_ZN39_INTERNAL_c5596130_4_k_cu_8d8f8ce1_46764cute1_E,(_ZN39_INTERNAL_c5596130_4_k_cu_8d8f8ce1_46764cuda3std3__45__cpo6cbeginE - _ZN39_INTERNAL_c5596130_4_k_cu_8d8f8ce1_46764cute1_E)
_ZN39_INTERNAL_c5596130_4_k_cu_8d8f8ce1_46764cute1_E:
	.zero		1
	.type		_ZN39_INTERNAL_c5596130_4_k_cu_8d8f8ce1_46764cuda3std3__45__cpo6cbeginE,@object
	.size		_ZN39_INTERNAL_c5596130_4_k_cu_8d8f8ce1_46764cuda3std3__45__cpo6cbeginE,(_ZN39_INTERNAL_c5596130_4_k_cu_8d8f8ce1_46764cuda3std3__48in_placeE - _ZN39_INTERNAL_c5596130_4_k_cu_8d8f8ce1_46764cuda3std3__45__cpo6cbeginE)
_ZN39_INTERNAL_c5596130_4_k_cu_8d8f8ce1_46764cuda3std3__45__cpo6cbeginE:
	.zero		1
	.type		_ZN39_INTERNAL_c5596130_4_k_cu_8d8f8ce1_46764cuda3std3__48in_placeE,@object
	.size		_ZN39_INTERNAL_c5596130_4_k_cu_8d8f8ce1_46764cuda3std3__48in_placeE,(_ZN39_INTERNAL_c5596130_4_k_cu_8d8f8ce1_46764cuda3std6ranges3__45__cpo9iter_moveE - _ZN39_INTERNAL_c5596130_4_k_cu_8d8f8ce1_46764cuda3std3__48in_placeE)
_ZN39_INTERNAL_c5596130_4_k_cu_8d8f8ce1_46764cuda3std3__48in_placeE:
	.zero		1
	.type		_ZN39_INTERNAL_c5596130_4_k_cu_8d8f8ce1_46764cuda3std6ranges3__45__cpo9iter_moveE,@object
	.size		_ZN39_INTERNAL_c5596130_4_k_cu_8d8f8ce1_46764cuda3std6ranges3__45__cpo9iter_moveE,(_ZN39_INTERNAL_c5596130_4_k_cu_8d8f8ce1_46764cuda3std3__45__cpo5beginE - _ZN39_INTERNAL_c5596130_4_k_cu_8d8f8ce1_46764cuda3std6ranges3__45__cpo9iter_moveE)
_ZN39_INTERNAL_c5596130_4_k_cu_8d8f8ce1_46764cuda3std6ranges3__45__cpo9iter_moveE:
	.zero		1
	.type		_ZN39_INTERNAL_c5596130_4_k_cu_8d8f8ce1_46764cuda3std3__45__cpo5beginE,@object
	.size		_ZN39_INTERNAL_c5596130_4_k_cu_8d8f8ce1_46764cuda3std3__45__cpo5beginE,(_ZN39_INTERNAL_c5596130_4_k_cu_8d8f8ce1_46764cuda3std3__441_GLOBAL__N__c5596130_4_k_cu_8d8f8ce1_46766ignoreE - _ZN39_INTERNAL_c5596130_4_k_cu_8d8f8ce1_46764cuda3std3__45__cpo5beginE)
_ZN39_INTERNAL_c5596130_4_k_cu_8d8f8ce1_46764cuda3std3__45__cpo5beginE:
	.zero		1
	.type		_ZN39_INTERNAL_c5596130_4_k_cu_8d8f8ce1_46764cuda3std3__441_GLOBAL__N__c5596130_4_k_cu_8d8f8ce1_46766ignoreE,@object
	.size		_ZN39_INTERNAL_c5596130_4_k_cu_8d8f8ce1_46764cuda3std3__441_GLOBAL__N__c5596130_4_k_cu_8d8f8ce1_46766ignoreE,(_ZN39_INTERNAL_c5596130_4_k_cu_8d8f8ce1_46764cute7productE - _ZN39_INTERNAL_c5596130_4_k_cu_8d8f8ce1_46764cuda3std3__441_GLOBAL__N__c5596130_4_k_cu_8d8f8ce1_46766ignoreE)
_ZN39_INTERNAL_c5596130_4_k_cu_8d8f8ce1_46764cuda3std3__441_GLOBAL__N__c5596130_4_k_cu_8d8f8ce1_46766ignoreE:
	.zero		1
	.type		_ZN39_INTERNAL_c5596130_4_k_cu_8d8f8ce1_46764cute7productE,@object
	.size		_ZN39_INTERNAL_c5596130_4_k_cu_8d8f8ce1_46764cute7productE,(_ZN39_INTERNAL_c5596130_4_k_cu_8d8f8ce1_46764cuda3std3__45__cpo3endE - _ZN39_INTERNAL_c5596130_4_k_cu_8d8f8ce1_46764cute7productE)
_ZN39_INTERNAL_c5596130_4_k_cu_8d8f8ce1_46764cute7productE:
	.zero		1
	.type		_ZN39_INTERNAL_c5596130_4_k_cu_8d8f8ce1_46764cuda3std3__45__cpo3endE,@object
	.size		_ZN39_INTERNAL_c5596130_4_k_cu_8d8f8ce1_46764cuda3std3__45__cpo3endE,(_ZN39_INTERNAL_c5596130_4_k_cu_8d8f8ce1_46764cuda3std3__419piecewise_constructE - _ZN39_INTERNAL_c5596130_4_k_cu_8d8f8ce1_46764cuda3std3__45__cpo3endE)
_ZN39_INTERNAL_c5596130_4_k_cu_8d8f8ce1_46764cuda3std3__45__cpo3endE:
	.zero		1
	.type		_ZN39_INTERNAL_c5596130_4_k_cu_8d8f8ce1_46764cuda3std3__419piecewise_constructE,@object
	.size		_ZN39_INTERNAL_c5596130_4_k_cu_8d8f8ce1_46764cuda3std3__419piecewise_constructE,(_ZN39_INTERNAL_c5596130_4_k_cu_8d8f8ce1_46764cuda3std3__45__cpo4cendE - _ZN39_INTERNAL_c5596130_4_k_cu_8d8f8ce1_46764cuda3std3__419piecewise_constructE)
_ZN39_INTERNAL_c5596130_4_k_cu_8d8f8ce1_46764cuda3std3__419piecewise_constructE:
	.zero		1
	.type		_ZN39_INTERNAL_c5596130_4_k_cu_8d8f8ce1_46764cuda3std3__45__cpo4cendE,@object
	.size		_ZN39_INTERNAL_c5596130_4_k_cu_8d8f8ce1_46764cuda3std3__45__cpo4cendE,(_ZN39_INTERNAL_c5596130_4_k_cu_8d8f8ce1_46764cuda3std6ranges3__45__cpo4swapE - _ZN39_INTERNAL_c5596130_4_k_cu_8d8f8ce1_46764cuda3std3__45__cpo4cendE)
_ZN39_INTERNAL_c5596130_4_k_cu_8d8f8ce1_46764cuda3std3__45__cpo4cendE:
	.zero		1
	.type		_ZN39_INTERNAL_c5596130_4_k_cu_8d8f8ce1_46764cuda3std6ranges3__45__cpo4swapE,@object
	.size		_ZN39_INTERNAL_c5596130_4_k_cu_8d8f8ce1_46764cuda3std6ranges3__45__cpo4swapE,(.L_10 - _ZN39_INTERNAL_c5596130_4_k_cu_8d8f8ce1_46764cuda3std6ranges3__45__cpo4swapE)
_ZN39_INTERNAL_c5596130_4_k_cu_8d8f8ce1_46764cuda3std6ranges3__45__cpo4swapE:
	.zero		1
.L_10:


//--------------------- .nv.constant0._ZN7cutlass13device_kernelINS_4conv6kernel13ConvUniversalINS1_16ConvProblemShapeILNS1_8OperatorE2ELi3EEENS1_10collective14CollectiveConvINS1_47MainloopSm100TmaUmmaWarpSpecializedImplicitGemmILS5_2ELi6ELi3ELi1ELi2EN4cute5tupleIJNSA_1CILi1EEESD_SD_EEEEENSB_IJNSC_ILi128EEENSB_IJSG_EEENSB_IJNSC_ILi32EEEEEEEEENS_10tfloat32_tESL_NSA_8TiledMMAINSA_8MMA_AtomIJNSA_17SM100_MMA_TF32_SSISL_SL_fLi128ELi128ELNSA_4UMMA5MajorE1ELSQ_1ELNSP_7ScaleInE0ELSR_0EEEEEENSA_6LayoutISE_NSB_IJNSC_ILi0EEESV_SV_EEEEENSB_IJNSA_10UnderscoreESY_SY_EEEEENS7_6detail27Sm100ImplicitGemmTileTraitsINSA_13SM90_TMA_LOADENSA_14ComposedLayoutINSA_7SwizzleILi2ELi5ELi2EEENSA_18smem_ptr_flag_bitsILi32EEENSU_INSB_IJSI_NSC_ILi4EEEEEENSB_IJSD_SI_EEEEEEEvEENS12_INSA_20SM90_TMA_LOAD_IM2COLES1D_vEEEENS_8epilogue10collective18CollectiveEpilogueINS1I_23Sm100TmaWarpSpecializedILi4ELi2ELi16ELb1ELb0EEEJSK_NSB_IJNSU_ISG_SD_EENSU_INSC_ILi16EEESD_EEEEESL_NSB_IJlNSB_IJSD_lllEEESV_EEESL_S1S_NS1I_6fusion15FusionCallbacksIS1M_NS1T_17LinearCombinationISL_fSL_fLNS_15FloatRoundStyleE2EEESK_S1Q_JEEENSA_5SM1004TMEM4LOAD26SM100_TMEM_LOAD_32dp32b16xES13_NS14_INS15_ILi2ELi4ELi3EEES18_NSU_INSB_IJNSC_ILi8EEES1O_EEENSB_IJS1O_SD_EEEEEEENSA_39AutoVectorizingCopyWithAssumedAlignmentILi128EEENSA_14SM90_TMA_STOREES28_S2A_S2A_EEEvvEEEEvNT_6ParamsE --------------------------
	.section	.nv.constant0._ZN7cutlass13device_kernelINS_4conv6kernel13ConvUniversalINS1_16ConvProblemShapeILNS1_8OperatorE2ELi3EEENS1_10collective14CollectiveConvINS1_47MainloopSm100TmaUmmaWarpSpecializedImplicitGemmILS5_2ELi6ELi3ELi1ELi2EN4cute5tupleIJNSA_1CILi1EEESD_SD_EEEEENSB_IJNSC_ILi128EEENSB_IJSG_EEENSB_IJNSC_ILi32EEEEEEEEENS_10tfloat32_tESL_NSA_8TiledMMAINSA_8MMA_AtomIJNSA_17SM100_MMA_TF32_SSISL_SL_fLi128ELi128ELNSA_4UMMA5MajorE1ELSQ_1ELNSP_7ScaleInE0ELSR_0EEEEEENSA_6LayoutISE_NSB_IJNSC_ILi0EEESV_SV_EEEEENSB_IJNSA_10UnderscoreESY_SY_EEEEENS7_6detail27Sm100ImplicitGemmTileTraitsINSA_13SM90_TMA_LOADENSA_14ComposedLayoutINSA_7SwizzleILi2ELi5ELi2EEENSA_18smem_ptr_flag_bitsILi32EEENSU_INSB_IJSI_NSC_ILi4EEEEEENSB_IJSD_SI_EEEEEEEvEENS12_INSA_20SM90_TMA_LOAD_IM2COLES1D_vEEEENS_8epilogue10collective18CollectiveEpilogueINS1I_23Sm100TmaWarpSpecializedILi4ELi2ELi16ELb1ELb0EEEJSK_NSB_IJNSU_ISG_SD_EENSU_INSC_ILi16EEESD_EEEEESL_NSB_IJlNSB_IJSD_lllEEESV_EEESL_S1S_NS1I_6fusion15FusionCallbacksIS1M_NS1T_17LinearCombinationISL_fSL_fLNS_15FloatRoundStyleE2EEESK_S1Q_JEEENSA_5SM1004TMEM4LOAD26SM100_TMEM_LOAD_32dp32b16xES13_NS14_INS15_ILi2ELi4ELi3EEES18_NSU_INSB_IJNSC_ILi8EEES1O_EEENSB_IJS1O_SD_EEEEEEENSA_39AutoVectorizingCopyWithAssumedAlignmentILi128EEENSA_14SM90_TMA_STOREES28_S2A_S2A_EEEvvEEEEvNT_6ParamsE,"a",@progbits
	.sectionflags	@""
	.align	4
.nv.constant0._ZN7cutlass13device_kernelINS_4conv6kernel13ConvUniversalINS1_16ConvProblemShapeILNS1_8OperatorE2ELi3EEENS1_10collective14CollectiveConvINS1_47MainloopSm100TmaUmmaWarpSpecializedImplicitGemmILS5_2ELi6ELi3ELi1ELi2EN4cute5tupleIJNSA_1CILi1EEESD_SD_EEEEENSB_IJNSC_ILi128EEENSB_IJSG_EEENSB_IJNSC_ILi32EEEEEEEEENS_10tfloat32_tESL_NSA_8TiledMMAINSA_8MMA_AtomIJNSA_17SM100_MMA_TF32_SSISL_SL_fLi128ELi128ELNSA_4UMMA5MajorE1ELSQ_1ELNSP_7ScaleInE0ELSR_0EEEEEENSA_6LayoutISE_NSB_IJNSC_ILi0EEESV_SV_EEEEENSB_IJNSA_10UnderscoreESY_SY_EEEEENS7_6detail27Sm100ImplicitGemmTileTraitsINSA_13SM90_TMA_LOADENSA_14ComposedLayoutINSA_7SwizzleILi2ELi5ELi2EEENSA_18smem_ptr_flag_bitsILi32EEENSU_INSB_IJSI_NSC_ILi4EEEEEENSB_IJSD_SI_EEEEEEEvEENS12_INSA_20SM90_TMA_LOAD_IM2COLES1D_vEEEENS_8epilogue10collective18CollectiveEpilogueINS1I_23Sm100TmaWarpSpecializedILi4ELi2ELi16ELb1ELb0EEEJSK_NSB_IJNSU_ISG_SD_EENSU_INSC_ILi16EEESD_EEEEESL_NSB_IJlNSB_IJSD_lllEEESV_EEESL_S1S_NS1I_6fusion15FusionCallbacksIS1M_NS1T_17LinearCombinationISL_fSL_fLNS_15FloatRoundStyleE2EEESK_S1Q_JEEENSA_5SM1004TMEM4LOAD26SM100_TMEM_LOAD_32dp32b16xES13_NS14_INS15_ILi2ELi4ELi3EEES18_NSU_INSB_IJNSC_ILi8EEES1O_EEENSB_IJS1O_SD_EEEEEEENSA_39AutoVectorizingCopyWithAssumedAlignmentILi128EEENSA_14SM90_TMA_STOREES28_S2A_S2A_EEEvvEEEEvNT_6ParamsE:
	.zero		3200


//--------------------- SYMBOLS --------------------------

	.type		.nv.reservedSmem.offset0,@object
	.size		.nv.reservedSmem.offset0,0x4
	.type		.nv.reservedSmem.cap,@object
	.size		.nv.reservedSmem.cap,0x4
	.type		__assertfail,@function
